def attn_fwd(
    Q,
    K,
    V,
    Out,
    Lse,
    sm_scale,
    stride_qz,
    stride_qh,
    stride_qm,
    stride_qk,
    stride_kz,
    stride_kh,
    stride_kn,
    stride_kk,
    stride_vz,
    stride_vh,
    stride_vn,
    stride_vk,
    stride_oz,
    stride_oh,
    stride_om,
    stride_ok,
    seqlen_q,
    seqlen_k,
    BLOCK_M: tl.constexpr,
    BLOCK_N: tl.constexpr,
    HEAD_DIM: tl.constexpr,
    CAUSAL: tl.constexpr,
):
    start_m = tl.program_id(0)
    off_hz = tl.program_id(1)
    q_off = off_hz * stride_qh
    k_off = off_hz * stride_kh
    v_off = off_hz * stride_vh
    offs_m = start_m * BLOCK_M + tl.arange(0, BLOCK_M)
    offs_d = tl.arange(0, HEAD_DIM)
    offs_n = tl.arange(0, BLOCK_N)
    q_ptrs = Q + q_off + offs_m[:, None] * stride_qm + offs_d[None, :] * stride_qk
    k_ptrs = K + k_off + offs_d[:, None] * stride_kk + offs_n[None, :] * stride_kn
    v_ptrs = V + v_off + offs_n[:, None] * stride_vn + offs_d[None, :] * stride_vk
    m_i = tl.full([BLOCK_M], float("-inf"), dtype=tl.float32)
    l_i = tl.zeros([BLOCK_M], dtype=tl.float32) + 1.0
    acc = tl.zeros([BLOCK_M, HEAD_DIM], dtype=tl.float32)
    q = tl.load(q_ptrs)
    acc, l_i, m_i = _attn_fwd_inner(
        acc,
        l_i,
        m_i,
        q,
        k_ptrs,
        v_ptrs,
        sm_scale,
        stride_kn,
        stride_vn,
        start_m,
        seqlen_k,
        BLOCK_M,
        BLOCK_N,
        HEAD_DIM,
        CAUSAL,
    )
    acc = acc / l_i[:, None]
    lse = m_i + tl.math.log2(l_i) / 1.4426950408889634
    o_ptrs = (
        Out
        + off_hz * stride_oh
        + offs_m[:, None] * stride_om
        + offs_d[None, :] * stride_ok
    )
    tl.store(o_ptrs, acc.to(Out.dtype.element_ty))
    tl.store(Lse + off_hz * seqlen_q + offs_m, lse)

# config = {"BLOCK_M": 128, "BLOCK_N": 32, "HEAD_DIM": 512, "arch": "sm_90", "causal": true, "dtype": "bf16", "num_stages": 2, "num_warps": 8}
# arch = sm_90


// ===== COMPILED SASS (sm_90a) =====

	.target	sm_90a

	.elftype	@"ET_EXEC"


//--------------------- .note.nv.tkinfo           --------------------------
	.section	.note.nv.tkinfo,"",@"SHT_NOTE"
	.sectionflags	@"SHF_NOTE_NV_TKINFO"
	.tkinfo
        /*0018*/ 	.word	0x00000002
        /*0030*/ 	.string	""
        /*0030*/ 	.string	"ptxas"
        /*0030*/ 	.string	"Cuda compilation tools, release 13.0, V13.0.88"
        /*0030*/ 	.string	"Build cuda_13.0.r13.0/compiler.36424714_0"
        /*0030*/ 	.string	"-v  -suppress-debug-info  -lineinfo  -arch sm_90a "



//--------------------- .note.nv.cuinfo           --------------------------
	.section	.note.nv.cuinfo,"",@"SHT_NOTE"
	.sectionflags	@"SHF_NOTE_NV_CUINFO"
        /*0018*/ 	.short	0x0002
        /*001a*/ 	.short	0x005a
        /*001c*/ 	.short	0x0082
	.zero		2


//--------------------- .nv.info                  --------------------------
	.section	.nv.info,"",@"SHT_CUDA_INFO"
	.align	4


	//----- nvinfo : EIATTR_REGCOUNT
	.align		4
        /*0000*/ 	.byte	0x04, 0x2f
        /*0002*/ 	.short	(.L_2 - .L_1)
	.align		4
.L_1:
        /*0004*/ 	.word	index@(attn_fwd)
        /*0008*/ 	.word	0x000000ff


	//----- nvinfo : EIATTR_FRAME_SIZE
	.align		4
.L_2:
        /*000c*/ 	.byte	0x04, 0x11
        /*000e*/ 	.short	(.L_4 - .L_3)
	.align		4
.L_3:
        /*0010*/ 	.word	index@(attn_fwd)
        /*0014*/ 	.word	0x00000a98


	//----- nvinfo : EIATTR_MIN_STACK_SIZE
	.align		4
.L_4:
        /*0018*/ 	.byte	0x04, 0x12
        /*001a*/ 	.short	(.L_6 - .L_5)
	.align		4
.L_5:
        /*001c*/ 	.word	index@(attn_fwd)
        /*0020*/ 	.word	0x00000a98
.L_6:


//--------------------- .nv.compat                --------------------------
	.section	.nv.compat,"",@"SHT_CUDA_COMPAT_INFO"
	.align	4
        /*0000*/ 	.byte	0x02, 0x09, 0x01, 0x00, 0x02, 0x02, 0x04, 0x00, 0x02, 0x05, 0x05, 0x00, 0x03, 0x07, 0x01, 0x01
        /*0010*/ 	.byte	0x02, 0x03, 0x00, 0x00, 0x02, 0x06, 0x01, 0x00, 0x04, 0x0b, 0x08, 0x00, 0x00, 0x00, 0x00, 0x00
        /*0020*/ 	.byte	0x00, 0x00, 0x00, 0x00


//--------------------- .nv.info.attn_fwd         --------------------------
	.section	.nv.info.attn_fwd,"",@"SHT_CUDA_INFO"
	.sectionflags	@""
	.align	4


	//----- nvinfo : EIATTR_CUDA_API_VERSION
	.align		4
        /*0000*/ 	.byte	0x04, 0x37
        /*0002*/ 	.short	(.L_8 - .L_7)
.L_7:
        /*0004*/ 	.word	0x00000082


	//----- nvinfo : EIATTR_KPARAM_INFO
	.align		4
.L_8:
        /*0008*/ 	.byte	0x04, 0x17
        /*000a*/ 	.short	(.L_10 - .L_9)
.L_9:
        /*000c*/ 	.word	0x00000000
        /*0010*/ 	.short	0x0019
        /*0012*/ 	.short	0x0080
        /*0014*/ 	.byte	0x00, 0xf4, 0x21, 0x00


	//----- nvinfo : EIATTR_KPARAM_INFO
	.align		4
.L_10:
        /*0018*/ 	.byte	0x04, 0x17
        /*001a*/ 	.short	(.L_12 - .L_11)
.L_11:
        /*001c*/ 	.word	0x00000000
        /*0020*/ 	.short	0x0018
        /*0022*/ 	.short	0x0078
        /*0024*/ 	.byte	0x00, 0xf4, 0x21, 0x00


	//----- nvinfo : EIATTR_KPARAM_INFO
	.align		4
.L_12:
        /*0028*/ 	.byte	0x04, 0x17
        /*002a*/ 	.short	(.L_14 - .L_13)
.L_13:
        /*002c*/ 	.word	0x00000000
        /*0030*/ 	.short	0x0017
        /*0032*/ 	.short	0x0070
        /*0034*/ 	.byte	0x00, 0xf0, 0x11, 0x00


	//----- nvinfo : EIATTR_KPARAM_INFO
	.align		4
.L_14:
        /*0038*/ 	.byte	0x04, 0x17
        /*003a*/ 	.short	(.L_16 - .L_15)
.L_15:
        /*003c*/ 	.word	0x00000000
        /*0040*/ 	.short	0x0016
        /*0042*/ 	.short	0x006c
        /*0044*/ 	.byte	0x00, 0xf0, 0x11, 0x00


	//----- nvinfo : EIATTR_KPARAM_INFO
	.align		4
.L_16:
        /*0048*/ 	.byte	0x04, 0x17
        /*004a*/ 	.short	(.L_18 - .L_17)
.L_17:
        /*004c*/ 	.word	0x00000000
        /*0050*/ 	.short	0x0015
        /*0052*/ 	.short	0x0068
        /*0054*/ 	.byte	0x00, 0xf0, 0x11, 0x00


	//----- nvinfo : EIATTR_KPARAM_INFO
	.align		4
.L_18:
        /*0058*/ 	.byte	0x04, 0x17
        /*005a*/ 	.short	(.L_20 - .L_19)
.L_19:
        /*005c*/ 	.word	0x00000000
        /*0060*/ 	.short	0x0014
        /*0062*/ 	.short	0x0064
        /*0064*/ 	.byte	0x00, 0xf0, 0x11, 0x00


	//----- nvinfo : EIATTR_KPARAM_INFO
	.align		4
.L_20:
        /*0068*/ 	.byte	0x04, 0x17
        /*006a*/ 	.short	(.L_22 - .L_21)
.L_21:
        /*006c*/ 	.word	0x00000000
        /*0070*/ 	.short	0x0013
        /*0072*/ 	.short	0x0060
        /*0074*/ 	.byte	0x00, 0xf0, 0x11, 0x00


	//----- nvinfo : EIATTR_KPARAM_INFO
	.align		4
.L_22:
        /*0078*/ 	.byte	0x04, 0x17
        /*007a*/ 	.short	(.L_24 - .L_23)
.L_23:
        /*007c*/ 	.word	0x00000000
        /*0080*/ 	.short	0x0012
        /*0082*/ 	.short	0x005c
        /*0084*/ 	.byte	0x00, 0xf0, 0x11, 0x00


	//----- nvinfo : EIATTR_KPARAM_INFO
	.align		4
.L_24:
        /*0088*/ 	.byte	0x04, 0x17
        /*008a*/ 	.short	(.L_26 - .L_25)
.L_25:
        /*008c*/ 	.word	0x00000000
        /*0090*/ 	.short	0x0011
        /*0092*/ 	.short	0x0058
        /*0094*/ 	.byte	0x00, 0xf0, 0x11, 0x00


	//----- nvinfo : EIATTR_KPARAM_INFO
	.align		4
.L_26:
        /*0098*/ 	.byte	0x04, 0x17
        /*009a*/ 	.short	(.L_28 - .L_27)
.L_27:
        /*009c*/ 	.word	0x00000000
        /*00a0*/ 	.short	0x0010
        /*00a2*/ 	.short	0x0054
        /*00a4*/ 	.byte	0x00, 0xf0, 0x11, 0x00


	//----- nvinfo : EIATTR_KPARAM_INFO
	.align		4
.L_28:
        /*00a8*/ 	.byte	0x04, 0x17
        /*00aa*/ 	.short	(.L_30 - .L_29)
.L_29:
        /*00ac*/ 	.word	0x00000000
        /*00b0*/ 	.short	0x000f
        /*00b2*/ 	.short	0x0050
        /*00b4*/ 	.byte	0x00, 0xf0, 0x11, 0x00


	//----- nvinfo : EIATTR_KPARAM_INFO
	.align		4
.L_30:
        /*00b8*/ 	.byte	0x04, 0x17
        /*00ba*/ 	.short	(.L_32 - .L_31)
.L_31:
        /*00bc*/ 	.word	0x00000000
        /*00c0*/ 	.short	0x000e
        /*00c2*/ 	.short	0x004c
        /*00c4*/ 	.byte	0x00, 0xf0, 0x11, 0x00


	//----- nvinfo : EIATTR_KPARAM_INFO
	.align		4
.L_32:
        /*00c8*/ 	.byte	0x04, 0x17
        /*00ca*/ 	.short	(.L_34 - .L_33)
.L_33:
        /*00cc*/ 	.word	0x00000000
        /*00d0*/ 	.short	0x000d
        /*00d2*/ 	.short	0x0048
        /*00d4*/ 	.byte	0x00, 0xf0, 0x11, 0x00


	//----- nvinfo : EIATTR_KPARAM_INFO
	.align		4
.L_34:
        /*00d8*/ 	.byte	0x04, 0x17
        /*00da*/ 	.short	(.L_36 - .L_35)
.L_35:
        /*00dc*/ 	.word	0x00000000
        /*00e0*/ 	.short	0x000c
        /*00e2*/ 	.short	0x0044
        /*00e4*/ 	.byte	0x00, 0xf0, 0x11, 0x00


	//----- nvinfo : EIATTR_KPARAM_INFO
	.align		4
.L_36:
        /*00e8*/ 	.byte	0x04, 0x17
        /*00ea*/ 	.short	(.L_38 - .L_37)
.L_37:
        /*00ec*/ 	.word	0x00000000
        /*00f0*/ 	.short	0x000b
        /*00f2*/ 	.short	0x0040
        /*00f4*/ 	.byte	0x00, 0xf0, 0x11, 0x00


	//----- nvinfo : EIATTR_KPARAM_INFO
	.align		4
.L_38:
        /*00f8*/ 	.byte	0x04, 0x17
        /*00fa*/ 	.short	(.L_40 - .L_39)
.L_39:
        /*00fc*/ 	.word	0x00000000
        /*0100*/ 	.short	0x000a
        /*0102*/ 	.short	0x003c
        /*0104*/ 	.byte	0x00, 0xf0, 0x11, 0x00


	//----- nvinfo : EIATTR_KPARAM_INFO
	.align		4
.L_40:
        /*0108*/ 	.byte	0x04, 0x17
        /*010a*/ 	.short	(.L_42 - .L_41)
.L_41:
        /*010c*/ 	.word	0x00000000
        /*0110*/ 	.short	0x0009
        /*0112*/ 	.short	0x0038
        /*0114*/ 	.byte	0x00, 0xf0, 0x11, 0x00


	//----- nvinfo : EIATTR_KPARAM_INFO
	.align		4
.L_42:
        /*0118*/ 	.byte	0x04, 0x17
        /*011a*/ 	.short	(.L_44 - .L_43)
.L_43:
        /*011c*/ 	.word	0x00000000
        /*0120*/ 	.short	0x0008
        /*0122*/ 	.short	0x0034
        /*0124*/ 	.byte	0x00, 0xf0, 0x11, 0x00


	//----- nvinfo : EIATTR_KPARAM_INFO
	.align		4
.L_44:
        /*0128*/ 	.byte	0x04, 0x17
        /*012a*/ 	.short	(.L_46 - .L_45)
.L_45:
        /*012c*/ 	.word	0x00000000
        /*0130*/ 	.short	0x0007
        /*0132*/ 	.short	0x0030
        /*0134*/ 	.byte	0x00, 0xf0, 0x11, 0x00


	//----- nvinfo : EIATTR_KPARAM_INFO
	.align		4
.L_46:
        /*0138*/ 	.byte	0x04, 0x17
        /*013a*/ 	.short	(.L_48 - .L_47)
.L_47:
        /*013c*/ 	.word	0x00000000
        /*0140*/ 	.short	0x0006
        /*0142*/ 	.short	0x002c
        /*0144*/ 	.byte	0x00, 0xf0, 0x11, 0x00


	//----- nvinfo : EIATTR_KPARAM_INFO
	.align		4
.L_48:
        /*0148*/ 	.byte	0x04, 0x17
        /*014a*/ 	.short	(.L_50 - .L_49)
.L_49:
        /*014c*/ 	.word	0x00000000
        /*0150*/ 	.short	0x0005
        /*0152*/ 	.short	0x0028
        /*0154*/ 	.byte	0x00, 0xf0, 0x11, 0x00


	//----- nvinfo : EIATTR_KPARAM_INFO
	.align		4
.L_50:
        /*0158*/ 	.byte	0x04, 0x17
        /*015a*/ 	.short	(.L_52 - .L_51)
.L_51:
        /*015c*/ 	.word	0x00000000
        /*0160*/ 	.short	0x0004
        /*0162*/ 	.short	0x0020
        /*0164*/ 	.byte	0x00, 0xf4, 0x21, 0x00


	//----- nvinfo : EIATTR_KPARAM_INFO
	.align		4
.L_52:
        /*0168*/ 	.byte	0x04, 0x17
        /*016a*/ 	.short	(.L_54 - .L_53)
.L_53:
        /*016c*/ 	.word	0x00000000
        /*0170*/ 	.short	0x0003
        /*0172*/ 	.short	0x0018
        /*0174*/ 	.byte	0x00, 0xf4, 0x21, 0x00


	//----- nvinfo : EIATTR_KPARAM_INFO
	.align		4
.L_54:
        /*0178*/ 	.byte	0x04, 0x17
        /*017a*/ 	.short	(.L_56 - .L_55)
.L_55:
        /*017c*/ 	.word	0x00000000
        /*0180*/ 	.short	0x0002
        /*0182*/ 	.short	0x0010
        /*0184*/ 	.byte	0x00, 0xf4, 0x21, 0x00


	//----- nvinfo : EIATTR_KPARAM_INFO
	.align		4
.L_56:
        /*0188*/ 	.byte	0x04, 0x17
        /*018a*/ 	.short	(.L_58 - .L_57)
.L_57:
        /*018c*/ 	.word	0x00000000
        /*0190*/ 	.short	0x0001
        /*0192*/ 	.short	0x0008
        /*0194*/ 	.byte	0x00, 0xf4, 0x21, 0x00


	//----- nvinfo : EIATTR_KPARAM_INFO
	.align		4
.L_58:
        /*0198*/ 	.byte	0x04, 0x17
        /*019a*/ 	.short	(.L_60 - .L_59)
.L_59:
        /*019c*/ 	.word	0x00000000
        /*01a0*/ 	.short	0x0000
        /*01a2*/ 	.short	0x0000
        /*01a4*/ 	.byte	0x00, 0xf4, 0x21, 0x00


	//----- nvinfo : EIATTR_SPARSE_MMA_MASK
	.align		4
.L_60:
        /*01a8*/ 	.byte	0x03, 0x50
        /*01aa*/ 	.short	0x0000


	//----- nvinfo : EIATTR_MAXREG_COUNT
	.align		4
        /*01ac*/ 	.byte	0x03, 0x1b
        /*01ae*/ 	.short	0x00ff


	//----- nvinfo : EIATTR_NUM_BARRIERS
	.align		4
        /*01b0*/ 	.byte	0x02, 0x4c
        /*01b2*/ 	.byte	0x01
	.zero		1


	//----- nvinfo : EIATTR_ANNOTATIONS
	.align		4
        /*01b4*/ 	.byte	0x04, 0x55
        /*01b6*/ 	.short	(.L_62 - .L_61)


	//   ....[0]....
.L_61:
        /*01b8*/ 	.word	0x00000001
        /*01bc*/ 	.byte	0x80, 0x05, 0x00, 0x00, 0x01, 0x00, 0x00, 0x00, 0x90, 0x05, 0x00, 0x00, 0x01, 0x00, 0x00, 0x00
        /* <DEDUP_REMOVED lines=597> */
        /*271c*/ 	.byte	0x20, 0xcb, 0x01, 0x00


	//----- nvinfo : EIATTR_MERCURY_ISA_VERSION
	.align		4
.L_62:
        /*2720*/ 	.byte	0x03, 0x5f
        /*2722*/ 	.short	0x0101


	//----- nvinfo : EIATTR_COOP_GROUP_MASK_REGIDS
	.align		4
        /*2724*/ 	.byte	0x04, 0x29
        /*2726*/ 	.short	(.L_64 - .L_63)


	//   ....[0]....
.L_63:
        /*2728*/ 	.word	0xffffffff


	//   ....[1]....
        /*272c*/ 	.word	0xffffffff


	//   ....[2]....
        /*2730*/ 	.word	0xffffffff


	//   ....[3]....
        /*2734*/ 	.word	0xffffffff


	//   ....[4]....
        /*2738*/ 	.word	0xffffffff


	//   ....[5]....
        /*273c*/ 	.word	0xffffffff


	//   ....[6]....
        /*2740*/ 	.word	0xffffffff


	//   ....[7]....
        /*2744*/ 	.word	0xffffffff


	//----- nvinfo : EIATTR_COOP_GROUP_INSTR_OFFSETS
	.align		4
.L_64:
        /*2748*/ 	.byte	0x04, 0x28
        /*274a*/ 	.short	(.L_66 - .L_65)


	//   ....[0]....
.L_65:
        /*274c*/ 	.word	0x0000c3c0


	//   ....[1]....
        /*2750*/ 	.word	0x0000c4f0


	//   ....[2]....
        /*2754*/ 	.word	0x0000c500


	//   ....[3]....
        /*2758*/ 	.word	0x0000c530


	//   ....[4]....
        /*275c*/ 	.word	0x00010070


	//   ....[5]....
        /*2760*/ 	.word	0x00010080


	//   ....[6]....
        /*2764*/ 	.word	0x000100d0


	//   ....[7]....
        /*2768*/ 	.word	0x000100f0


	//----- nvinfo : EIATTR_EXIT_INSTR_OFFSETS
	.align		4
.L_66:
        /*276c*/ 	.byte	0x04, 0x1c
        /*276e*/ 	.short	(.L_68 - .L_67)


	//   ....[0]....
.L_67:
        /*2770*/ 	.word	0x0001cb10


	//   ....[1]....
        /*2774*/ 	.word	0x0001cbd0


	//----- nvinfo : EIATTR_REQNTID
	.align		4
.L_68:
        /*2778*/ 	.byte	0x04, 0x10
        /*277a*/ 	.short	(.L_70 - .L_69)
.L_69:
        /*277c*/ 	.word	0x00000100
        /*2780*/ 	.word	0x00000001
        /*2784*/ 	.word	0x00000001


	//----- nvinfo : EIATTR_CBANK_PARAM_SIZE
	.align		4
.L_70:
        /*2788*/ 	.byte	0x03, 0x19
        /*278a*/ 	.short	0x0088


	//----- nvinfo : EIATTR_PARAM_CBANK
	.align		4
        /*278c*/ 	.byte	0x04, 0x0a
        /*278e*/ 	.short	(.L_72 - .L_71)
	.align		4
.L_71:
        /*2790*/ 	.word	index@(.nv.constant0.attn_fwd)
        /*2794*/ 	.short	0x0210
        /*2796*/ 	.short	0x0088


	//----- nvinfo : EIATTR_SW_WAR
	.align		4
.L_72:
        /*2798*/ 	.byte	0x04, 0x36
        /*279a*/ 	.short	(.L_74 - .L_73)
.L_73:
        /*279c*/ 	.word	0x00000008
.L_74:


//--------------------- .nv.callgraph             --------------------------
	.section	.nv.callgraph,"",@"SHT_CUDA_CALLGRAPH"
	.align	4
	.sectionentsize	8
	.align		4
        /*0000*/ 	.word	0x00000000
	.align		4
        /*0004*/ 	.word	0xffffffff
	.align		4
        /*0008*/ 	.word	0x00000000
	.align		4
        /*000c*/ 	.word	0xfffffffe
	.align		4
        /*0010*/ 	.word	0x00000000
	.align		4
        /*0014*/ 	.word	0xfffffffd
	.align		4
        /*0018*/ 	.word	0x00000000
	.align		4
        /*001c*/ 	.word	0xfffffffc


//--------------------- .nv.constant4             --------------------------
	.section	.nv.constant4,"a",@progbits
	.align	8
	.align		8
.nv.constant4:
        /*0000*/ 	.dword	_$_str


//--------------------- .text.attn_fwd            --------------------------
	.section	.text.attn_fwd,"ax",@progbits
	.align	128
        .global         attn_fwd
        .type           attn_fwd,@function
        .size           attn_fwd,(.L_x_3 - attn_fwd)
        .other          attn_fwd,@"STO_CUDA_ENTRY STV_DEFAULT"
attn_fwd:
.text.attn_fwd:
[----:B------:R-:W0:Y:S01]  /*0000*/  LDC R1, c[0x0][0x28] ;  /* 0x00000a00ff017b82 */ /* 0x000e220000000800 */
[----:B------:R-:W1:Y:S07]  /*0010*/  S2R R9, SR_TID.X ;  /* 0x0000000000097919 */ /* 0x000e6e0000002100 */
[----:B------:R-:W2:Y:S01]  /*0020*/  LDC R89, c[0x0][0x248] ;  /* 0x00009200ff597b82 */ /* 0x000ea20000000800 */
[----:B------:R-:W-:Y:S01]  /*0030*/  ULDC.64 UR60, c[0x0][0x208] ;  /* 0x00008200003c7ab9 */ /* 0x000fe20000000a00 */
[----:B0-----:R-:W-:Y:S01]  /*0040*/  VIADD R1, R1, 0xfffff568 ;  /* 0xfffff56801017836 */ /* 0x001fe20000000000 */
[----:B------:R-:W0:Y:S05]  /*0050*/  S2R R8, SR_CTAID.Y ;  /* 0x0000000000087919 */ /* 0x000e2a0000002600 */
[----:B------:R-:W3:Y:S01]  /*0060*/  LDC.64 R6, c[0x0][0x210] ;  /* 0x00008400ff067b82 */ /* 0x000ee20000000a00 */
[----:B-1----:R-:W-:-:S04]  /*0070*/  SHF.R.U32.HI R0, RZ, 0x7, R9 ;  /* 0x00000007ff007819 */ /* 0x002fc80000011609 */
[----:B------:R-:W-:Y:S02]  /*0080*/  SGXT.U32 R2, R0, 0x1 ;  /* 0x000000010002781a */ /* 0x000fe40000000000 */
[----:B------:R-:W1:Y:S03]  /*0090*/  S2R R0, SR_CTAID.X ;  /* 0x0000000000007919 */ /* 0x000e660000002500 */
[----:B--2---:R-:W-:Y:S02]  /*00a0*/  IMAD R4, R2, R89, RZ ;  /* 0x0000005902047224 */ /* 0x004fe400078e02ff */
[----:B------:R-:W0:Y:S02]  /*00b0*/  LDC.64 R2, c[0x0][0x240] ;  /* 0x00009000ff027b82 */ /* 0x000e240000000a00 */
[----:B------:R-:W-:-:S04]  /*00c0*/  IMAD R10, R89, 0x2, R4 ;  /* 0x00000002590a7824 */ /* 0x000fc800078e0204 */
[----:B------:R-:W-:-:S04]  /*00d0*/  IMAD R12, R89, 0x2, R10 ;  /* 0x00000002590c7824 */ /* 0x000fc800078e020a */
[----:B------:R-:W-:-:S05]  /*00e0*/  IMAD R14, R89, 0x2, R12 ;  /* 0x00000002590e7824 */ /* 0x000fca00078e020c */
[----:B------:R-:W-:-:S05]  /*00f0*/  LEA R16, R89, R14, 0x1 ;  /* 0x0000000e59107211 */ /* 0x000fca00078e08ff */
[----:B------:R-:W-:-:S04]  /*0100*/  IMAD R18, R89, 0x2, R16 ;  /* 0x0000000259127824 */ /* 0x000fc800078e0210 */
[C---:B------:R-:W-:Y:S02]  /*0110*/  IMAD R20, R89.reuse, 0x2, R18 ;  /* 0x0000000259147824 */ /* 0x040fe400078e0212 */
[----:B-1----:R-:W-:Y:S02]  /*0120*/  IMAD.SHL.U32 R5, R0, 0x80, RZ ;  /* 0x0000008000057824 */ /* 0x002fe400078e00ff */
[----:B0-----:R-:W-:Y:S02]  /*0130*/  IMAD R0, R8, R2, RZ ;  /* 0x0000000208007224 */ /* 0x001fe400078e02ff */
[----:B------:R-:W-:Y:S01]  /*0140*/  IMAD R22, R89, 0x2, R20 ;  /* 0x0000000259167824 */ /* 0x000fe200078e0214 */
[----:B------:R-:W-:Y:S01]  /*0150*/  LOP3.LUT R5, R5, 0x7f, R9, 0xf8, !PT ;  /* 0x0000007f05057812 */ /* 0x000fe200078ef809 */
[----:B------:R-:W-:-:S04]  /*0160*/  IMAD.HI R90, R0, 0x2, RZ ;  /* 0x00000002005a7827 */ /* 0x000fc800078e02ff */
[----:B------:R-:W-:Y:S02]  /*0170*/  IMAD R2, R5, R3, RZ ;  /* 0x0000000305027224 */ /* 0x000fe400078e02ff */
[----:B------:R-:W-:Y:S02]  /*0180*/  IMAD.SHL.U32 R5, R0, 0x2, RZ ;  /* 0x0000000200057824 */ /* 0x000fe400078e00ff */
[C---:B------:R-:W-:Y:S02]  /*0190*/  IMAD.SHL.U32 R3, R2.reuse, 0x2, RZ ;  /* 0x0000000202037824 */ /* 0x040fe400078e00ff */
[----:B------:R-:W-:-:S03]  /*01a0*/  IMAD.HI R2, R2, 0x2, RZ ;  /* 0x0000000202027827 */ /* 0x000fc600078e02ff */
[----:B---3--:R-:W-:Y:S01]  /*01b0*/  IADD3 R5, P0, P1, R3, R6, R5 ;  /* 0x0000000603057210 */ /* 0x008fe2000791e005 */
[----:B------:R-:W-:-:S03]  /*01c0*/  IMAD R24, R89, 0x2, R22 ;  /* 0x0000000259187824 */ /* 0x000fc600078e0216 */
[----:B------:R-:W-:Y:S02]  /*01d0*/  IADD3.X R90, R2, R7, R90, P0, P1 ;  /* 0x00000007025a7210 */ /* 0x000fe400007e245a */
[-C--:B------:R-:W-:Y:S02]  /*01e0*/  LEA R2, P0, R4, R5.reuse, 0x1 ;  /* 0x0000000504027211 */ /* 0x080fe400078008ff */
[-C--:B------:R-:W-:Y:S02]  /*01f0*/  LEA R6, P1, R10, R5.reuse, 0x1 ;  /* 0x000000050a067211 */ /* 0x080fe400078208ff */
[-C--:B------:R-:W-:Y:S02]  /*0200*/  LEA.HI.X.SX32 R3, R4, R90.reuse, 0x1, P0 ;  /* 0x0000005a04037211 */ /* 0x080fe400000f0eff */
[----:B------:R-:W-:Y:S02]  /*0210*/  LEA R8, P0, R12, R5, 0x1 ;  /* 0x000000050c087211 */ /* 0x000fe400078008ff */
[-C--:B------:R-:W-:Y:S01]  /*0220*/  LEA.HI.X.SX32 R7, R10, R90.reuse, 0x1, P1 ;  /* 0x0000005a0a077211 */ /* 0x080fe200008f0eff */
[----:B------:R0:W2:Y:S01]  /*0230*/  LDG.E.U16 R91, desc[UR60][R2.64] ;  /* 0x0000003c025b7981 */ /* 0x0000a2000c1e1500 */
[----:B------:R-:W-:-:S02]  /*0240*/  LEA.HI.X.SX32 R9, R12, R90, 0x1, P0 ;  /* 0x0000005a0c097211 */ /* 0x000fc400000f0eff */
[CC--:B------:R-:W-:Y:S01]  /*0250*/  LEA R10, P0, R14.reuse, R5.reuse, 0x1 ;  /* 0x000000050e0a7211 */ /* 0x0c0fe200078008ff */
[----:B------:R1:W3:Y:S01]  /*0260*/  LDG.E.U16 R0, desc[UR60][R6.64] ;  /* 0x0000003c06007981 */ /* 0x0002e2000c1e1500 */
[C---:B------:R-:W-:Y:S02]  /*0270*/  LEA R26, R89.reuse, R24, 0x1 ;  /* 0x00000018591a7211 */ /* 0x040fe400078e08ff */
[----:B------:R-:W-:Y:S01]  /*0280*/  LEA.HI.X.SX32 R11, R14, R90, 0x1, P0 ;  /* 0x0000005a0e0b7211 */ /* 0x000fe200000f0eff */
[----:B------:R4:W5:Y:S01]  /*0290*/  LDG.E.U16 R19, desc[UR60][R8.64] ;  /* 0x0000003c08137981 */ /* 0x000962000c1e1500 */
[-C--:B------:R-:W-:Y:S01]  /*02a0*/  LEA R12, P1, R16, R5.reuse, 0x1 ;  /* 0x00000005100c7211 */ /* 0x080fe200078208ff */
[C---:B------:R-:W-:Y:S02]  /*02b0*/  IMAD R28, R89.reuse, 0x2, R26 ;  /* 0x00000002591c7824 */ /* 0x040fe400078e021a */
[----:B------:R4:W2:Y:S01]  /*02c0*/  LDG.E.U16 R17, desc[UR60][R10.64] ;  /* 0x0000003c0a117981 */ /* 0x0008a2000c1e1500 */
[----:B0-----:R-:W-:Y:S01]  /*02d0*/  LEA R2, P0, R18, R5, 0x1 ;  /* 0x0000000512027211 */ /* 0x001fe200078008ff */
[----:B------:R-:W-:-:S03]  /*02e0*/  IMAD R30, R89, 0x2, R28 ;  /* 0x00000002591e7824 */ /* 0x000fc600078e021c */
[-C--:B------:R-:W-:Y:S01]  /*02f0*/  LEA.HI.X.SX32 R3, R18, R90.reuse, 0x1, P0 ;  /* 0x0000005a12037211 */ /* 0x080fe200000f0eff */
[C---:B------:R-:W-:Y:S01]  /*0300*/  IMAD R32, R89.reuse, 0x2, R30 ;  /* 0x0000000259207824 */ /* 0x040fe200078e021e */
[----:B-1----:R-:W-:Y:S02]  /*0310*/  LEA R6, P0, R20, R5, 0x1 ;  /* 0x0000000514067211 */ /* 0x002fe400078008ff */
[-C--:B------:R-:W-:Y:S01]  /*0320*/  LEA.HI.X.SX32 R13, R16, R90.reuse, 0x1, P1 ;  /* 0x0000005a100d7211 */ /* 0x080fe200008f0eff */
[----:B------:R-:W-:Y:S01]  /*0330*/  IMAD R34, R89, 0x2, R32 ;  /* 0x0000000259227824 */ /* 0x000fe200078e0220 */
[----:B------:R-:W-:-:S03]  /*0340*/  LEA.HI.X.SX32 R7, R20, R90, 0x1, P0 ;  /* 0x0000005a14077211 */ /* 0x000fc600000f0eff */
[----:B------:R-:W2:Y:S01]  /*0350*/  LDG.E.U16 R55, desc[UR60][R12.64] ;  /* 0x0000003c0c377981 */ /* 0x000ea2000c1e1500 */
[C---:B------:R-:W-:Y:S02]  /*0360*/  LEA R36, R89.reuse, R34, 0x1 ;  /* 0x0000002259247211 */ /* 0x040fe400078e08ff */
[-C--:B----4-:R-:W-:Y:S02]  /*0370*/  LEA R8, P0, R22, R5.reuse, 0x1 ;  /* 0x0000000516087211 */ /* 0x090fe400078008ff */
[-C--:B------:R-:W-:Y:S01]  /*0380*/  LEA R14, P1, R24, R5.reuse, 0x1 ;  /* 0x00000005180e7211 */ /* 0x080fe200078208ff */
[C---:B------:R-:W-:Y:S01]  /*0390*/  IMAD R38, R89.reuse, 0x2, R36 ;  /* 0x0000000259267824 */ /* 0x040fe200078e0224 */
[----:B------:R0:W4:Y:S04]  /*03a0*/  LDG.E.U16 R13, desc[UR60][R2.64] ;  /* 0x0000003c020d7981 */ /* 0x000128000c1e1500 */
[----:B------:R1:W4:Y:S01]  /*03b0*/  LDG.E.U16 R12, desc[UR60][R6.64] ;  /* 0x0000003c060c7981 */ /* 0x000322000c1e1500 */
[----:B------:R-:W-:Y:S01]  /*03c0*/  LEA.HI.X.SX32 R9, R22, R90, 0x1, P0 ;  /* 0x0000005a16097211 */ /* 0x000fe200000f0eff */
[----:B------:R-:W-:Y:S01]  /*03d0*/  IMAD R40, R89, 0x2, R38 ;  /* 0x0000000259287824 */ /* 0x000fe200078e0226 */
[----:B------:R-:W-:-:S03]  /*03e0*/  LEA R10, P0, R26, R5, 0x1 ;  /* 0x000000051a0a7211 */ /* 0x000fc600078008ff */
[----:B------:R1:W4:Y:S01]  /*03f0*/  LDG.E.U16 R23, desc[UR60][R8.64] ;  /* 0x0000003c08177981 */ /* 0x000322000c1e1500 */
[----:B------:R-:W-:Y:S01]  /*0400*/  LEA.HI.X.SX32 R11, R26, R90, 0x1, P0 ;  /* 0x0000005a1a0b7211 */ /* 0x000fe200000f0eff */
[----:B------:R-:W-:Y:S01]  /*0410*/  IMAD R42, R89, 0x2, R40 ;  /* 0x00000002592a7824 */ /* 0x000fe200078e0228 */
[----:B0-----:R-:W-:-:S03]  /*0420*/  LEA R2, P0, R28, R5, 0x1 ;  /* 0x000000051c027211 */ /* 0x001fc600078008ff */
[----:B------:R0:W4:Y:S01]  /*0430*/  LDG.E.U16 R21, desc[UR60][R10.64] ;  /* 0x0000003c0a157981 */ /* 0x000122000c1e1500 */
[-C--:B------:R-:W-:Y:S02]  /*0440*/  LEA.HI.X.SX32 R3, R28, R90.reuse, 0x1, P0 ;  /* 0x0000005a1c037211 */ /* 0x080fe400000f0eff */
[-C--:B-1----:R-:W-:Y:S02]  /*0450*/  LEA R6, P0, R30, R5.reuse, 0x1 ;  /* 0x000000051e067211 */ /* 0x082fe400078008ff */
[-C--:B------:R-:W-:Y:S02]  /*0460*/  LEA.HI.X.SX32 R15, R24, R90.reuse, 0x1, P1 ;  /* 0x0000005a180f7211 */ /* 0x080fe400008f0eff */
[----:B------:R-:W-:Y:S02]  /*0470*/  LEA.HI.X.SX32 R7, R30, R90, 0x1, P0 ;  /* 0x0000005a1e077211 */ /* 0x000fe400000f0eff */
[----:B------:R-:W-:Y:S02]  /*0480*/  LEA R8, P0, R34, R5, 0x1 ;  /* 0x0000000522087211 */ /* 0x000fe400078008ff */
[----:B------:R-:W-:-:S02]  /*0490*/  LEA R44, R89, R42, 0x1 ;  /* 0x0000002a592c7211 */ /* 0x000fc400078e08ff */
[----:B------:R-:W-:Y:S02]  /*04a0*/  LEA.HI.X.SX32 R9, R34, R90, 0x1, P0 ;  /* 0x0000005a22097211 */ /* 0x000fe400000f0eff */
[----:B0-----:R-:W-:Y:S01]  /*04b0*/  LEA R10, P0, R36, R5, 0x1 ;  /* 0x00000005240a7211 */ /* 0x001fe200078008ff */
[----:B------:R-:W-:-:S03]  /*04c0*/  IMAD R46, R89, 0x2, R44 ;  /* 0x00000002592e7824 */ /* 0x000fc600078e022c */
[----:B------:R-:W-:Y:S01]  /*04d0*/  LEA.HI.X.SX32 R11, R36, R90, 0x1, P0 ;  /* 0x0000005a240b7211 */ /* 0x000fe200000f0eff */
[----:B------:R-:W-:-:S05]  /*04e0*/  IMAD R48, R89, 0x2, R46 ;  /* 0x0000000259307824 */ /* 0x000fca00078e022e */
[----:B------:R-:W-:-:S05]  /*04f0*/  LEA R58, R89, R48, 0x1 ;  /* 0x00000030593a7211 */ /* 0x000fca00078e08ff */
[----:B------:R-:W-:-:S04]  /*0500*/  IMAD R60, R89, 0x2, R58 ;  /* 0x00000002593c7824 */ /* 0x000fc800078e023a */
[----:B------:R-:W-:-:S04]  /*0510*/  IMAD R4, R89, 0x2, R60 ;  /* 0x0000000259047824 */ /* 0x000fc800078e023c */
[----:B------:R-:W-:-:S04]  /*0520*/  IMAD R62, R89, 0x2, R4 ;  /* 0x00000002593e7824 */ /* 0x000fc800078e0204 */
[----:B------:R-:W-:-:S05]  /*0530*/  IMAD R64, R89, 0x2, R62 ;  /* 0x0000000259407824 */ /* 0x000fca00078e023e */
[----:B------:R-:W-:-:S05]  /*0540*/  LEA R66, R89, R64, 0x1 ;  /* 0x0000004059427211 */ /* 0x000fca00078e08ff */
[----:B------:R-:W-:-:S04]  /*0550*/  IMAD R68, R89, 0x2, R66 ;  /* 0x0000000259447824 */ /* 0x000fc800078e0242 */
[----:B------:R-:W-:-:S04]  /*0560*/  IMAD R16, R89, 0x2, R68 ;  /* 0x0000000259107824 */ /* 0x000fc800078e0244 */
[----:B------:R-:W-:Y:S01]  /*0570*/  IMAD R18, R89, 0x2, R16 ;  /* 0x0000000259127824 */ /* 0x000fe200078e0210 */
[----:B---3--:R0:W-:Y:S04]  /*0580*/  STL [R1+0x2c], R0 ;  /* 0x00002c0001007387 */ /* 0x0081e80000100800 */
[----:B-----5:R1:W-:Y:S04]  /*0590*/  STL [R1+0x28], R19 ;  /* 0x0000281301007387 */ /* 0x0203e80000100800 */
[----:B--2---:R2:W-:Y:S04]  /*05a0*/  STL [R1+0x24], R17 ;  /* 0x0000241101007387 */ /* 0x0045e80000100800 */
[----:B0-----:R-:W3:Y:S04]  /*05b0*/  LDG.E.U16 R0, desc[UR60][R14.64] ;  /* 0x0000003c0e007981 */ /* 0x001ee8000c1e1500 */
[----:B-1----:R0:W5:Y:S04]  /*05c0*/  LDG.E.U16 R19, desc[UR60][R2.64] ;  /* 0x0000003c02137981 */ /* 0x002168000c1e1500 */
[----:B--2---:R1:W2:Y:S04]  /*05d0*/  LDG.E.U16 R17, desc[UR60][R6.64] ;  /* 0x0000003c06117981 */ /* 0x0042a8000c1e1500 */
[----:B------:R1:W3:Y:S04]  /*05e0*/  LDG.E.U16 R15, desc[UR60][R8.64] ;  /* 0x0000003c080f7981 */ /* 0x0002e8000c1e1500 */
[----:B------:R1:W3:Y:S01]  /*05f0*/  LDG.E.U16 R14, desc[UR60][R10.64] ;  /* 0x0000003c0a0e7981 */ /* 0x0002e2000c1e1500 */
[----:B0-----:R-:W-:-:S04]  /*0600*/  LEA R2, P0, R38, R5, 0x1 ;  /* 0x0000000526027211 */ /* 0x001fc800078008ff */
[----:B------:R-:W-:-:S06]  /*0610*/  LEA.HI.X.SX32 R3, R38, R90, 0x1, P0 ;  /* 0x0000005a26037211 */ /* 0x000fcc00000f0eff */
[----:B------:R-:W3:Y:S01]  /*0620*/  LDG.E.U16 R3, desc[UR60][R2.64] ;  /* 0x0000003c02037981 */ /* 0x000ee2000c1e1500 */
[----:B------:R-:W-:-:S05]  /*0630*/  IMAD R70, R89, 0x2, R18 ;  /* 0x0000000259467824 */ /* 0x000fca00078e0212 */
[----:B------:R-:W-:-:S05]  /*0640*/  LEA R54, R89, R70, 0x1 ;  /* 0x0000004659367211 */ /* 0x000fca00078e08ff */
[----:B------:R-:W-:-:S04]  /*0650*/  IMAD R20, R89, 0x2, R54 ;  /* 0x0000000259147824 */ /* 0x000fc800078e0236 */
[----:B------:R-:W-:-:S04]  /*0660*/  IMAD R22, R89, 0x2, R20 ;  /* 0x0000000259167824 */ /* 0x000fc800078e0214 */
[----:B------:R-:W-:-:S04]  /*0670*/  IMAD R24, R89, 0x2, R22 ;  /* 0x0000000259187824 */ /* 0x000fc800078e0216 */
[----:B------:R-:W-:-:S05]  /*0680*/  IMAD R73, R89, 0x2, R24 ;  /* 0x0000000259497824 */ /* 0x000fca00078e0218 */
[----:B------:R-:W-:-:S05]  /*0690*/  LEA R26, R89, R73, 0x1 ;  /* 0x00000049591a7211 */ /* 0x000fca00078e08ff */
[----:B------:R-:W-:Y:S01]  /*06a0*/  IMAD R28, R89, 0x2, R26 ;  /* 0x00000002591c7824 */ /* 0x000fe200078e021a */
[----:B------:R-:W-:-:S03]  /*06b0*/  LEA R56, P1, R32, R5, 0x1 ;  /* 0x0000000520387211 */ /* 0x000fc600078208ff */
[----:B------:R-:W-:Y:S01]  /*06c0*/  IMAD R30, R89, 0x2, R28 ;  /* 0x00000002591e7824 */ /* 0x000fe200078e021c */
[----:B------:R-:W-:-:S03]  /*06d0*/  LEA.HI.X.SX32 R57, R32, R90, 0x1, P1 ;  /* 0x0000005a20397211 */ /* 0x000fc600008f0eff */
[C---:B------:R-:W-:Y:S01]  /*06e0*/  IMAD R50, R89.reuse, 0x2, R30 ;  /* 0x0000000259327824 */ /* 0x040fe200078e021e */
[----:B----4-:R-:W-:Y:S03]  /*06f0*/  STL [R1+0x20], R13 ;  /* 0x0000200d01007387 */ /* 0x010fe60000100800 */
[C---:B------:R-:W-:Y:S01]  /*0700*/  IMAD R32, R89.reuse, 0x2, R50 ;  /* 0x0000000259207824 */ /* 0x040fe200078e0232 */
[----:B-1----:R-:W-:Y:S01]  /*0710*/  LEA R6, P0, R42, R5, 0x1 ;  /* 0x000000052a067211 */ /* 0x002fe200078008ff */
[----:B------:R-:W4:Y:S03]  /*0720*/  LDG.E.U16 R56, desc[UR60][R56.64] ;  /* 0x0000003c38387981 */ /* 0x000f26000c1e1500 */
[----:B------:R-:W-:-:S05]  /*0730*/  LEA R34, R89, R32, 0x1 ;  /* 0x0000002059227211 */ /* 0x000fca00078e08ff */
[C---:B------:R-:W-:Y:S01]  /*0740*/  IMAD R36, R89.reuse, 0x2, R34 ;  /* 0x0000000259247824 */ /* 0x040fe200078e0222 */
[----:B------:R0:W-:Y:S03]  /*0750*/  STL [R1+0x1c], R12 ;  /* 0x00001c0c01007387 */ /* 0x0001e60000100800 */
[----:B------:R-:W-:-:S04]  /*0760*/  IMAD R51, R89, 0x2, R36 ;  /* 0x0000000259337824 */ /* 0x000fc800078e0224 */
[----:B------:R-:W-:Y:S01]  /*0770*/  IMAD R38, R89, 0x2, R51 ;  /* 0x0000000259267824 */ /* 0x000fe200078e0233 */
[----:B0-----:R-:W-:-:S04]  /*0780*/  LEA R12, P1, R40, R5, 0x1 ;  /* 0x00000005280c7211 */ /* 0x001fc800078208ff */
[-C--:B------:R-:W-:Y:S01]  /*0790*/  LEA.HI.X.SX32 R13, R40, R90.reuse, 0x1, P1 ;  /* 0x0000005a280d7211 */ /* 0x080fe200008f0eff */
[----:B------:R-:W-:Y:S01]  /*07a0*/  IMAD R40, R89, 0x2, R38 ;  /* 0x0000000259287824 */ /* 0x000fe200078e0226 */
[----:B------:R-:W-:-:S03]  /*07b0*/  LEA.HI.X.SX32 R7, R42, R90, 0x1, P0 ;  /* 0x0000005a2a077211 */ /* 0x000fc600000f0eff */
[----:B------:R0:W4:Y:S01]  /*07c0*/  LDG.E.U16 R72, desc[UR60][R12.64] ;  /* 0x0000003c0c487981 */ /* 0x000122000c1e1500 */
[C---:B------:R-:W-:Y:S02]  /*07d0*/  LEA R76, R89.reuse, R40, 0x1 ;  /* 0x00000028594c7211 */ /* 0x040fe400078e08ff */
[----:B------:R-:W-:Y:S01]  /*07e0*/  LEA R8, P0, R44, R5, 0x1 ;  /* 0x000000052c087211 */ /* 0x000fe200078008ff */
[----:B------:R1:W4:Y:S02]  /*07f0*/  LDG.E.U16 R252, desc[UR60][R6.64] ;  /* 0x0000003c06fc7981 */ /* 0x000324000c1e1500 */
[----:B------:R-:W-:-:S04]  /*0800*/  IMAD R52, R89, 0x2, R76 ;  /* 0x0000000259347824 */ /* 0x000fc800078e024c */
[----:B------:R-:W-:Y:S01]  /*0810*/  IMAD R78, R89, 0x2, R52 ;  /* 0x00000002594e7824 */ /* 0x000fe200078e0234 */
[----:B------:R-:W-:-:S03]  /*0820*/  LEA.HI.X.SX32 R9, R44, R90, 0x1, P0 ;  /* 0x0000005a2c097211 */ /* 0x000fc600000f0eff */
[C---:B------:R-:W-:Y:S01]  /*0830*/  IMAD R80, R89.reuse, 0x2, R78 ;  /* 0x0000000259507824 */ /* 0x040fe200078e024e */
[CC--:B------:R-:W-:Y:S01]  /*0840*/  LEA R10, P0, R46.reuse, R5.reuse, 0x1 ;  /* 0x000000052e0a7211 */ /* 0x0c0fe200078008ff */
[----:B------:R1:W4:Y:S02]  /*0850*/  LDG.E.U16 R251, desc[UR60][R8.64] ;  /* 0x0000003c08fb7981 */ /* 0x000324000c1e1500 */
[C---:B------:R-:W-:Y:S01]  /*0860*/  IMAD R82, R89.reuse, 0x2, R80 ;  /* 0x0000000259527824 */ /* 0x040fe200078e0250 */
[----:B------:R-:W-:Y:S02]  /*0870*/  LEA.HI.X.SX32 R11, R46, R90, 0x1, P0 ;  /* 0x0000005a2e0b7211 */ /* 0x000fe400000f0eff */
[C---:B0-----:R-:W-:Y:S02]  /*0880*/  LEA R12, P0, R58.reuse, R5, 0x1 ;  /* 0x000000053a0c7211 */ /* 0x041fe400078008ff */
[----:B------:R-:W-:Y:S01]  /*0890*/  LEA R2, R89, R82, 0x1 ;  /* 0x0000005259027211 */ /* 0x000fe200078e08ff */
[----:B------:R-:W-:Y:S01]  /*08a0*/  STL [R1+0x18], R23 ;  /* 0x0000181701007387 */ /* 0x000fe20000100800 */
[----:B------:R-:W-:-:S02]  /*08b0*/  LEA.HI.X.SX32 R13, R58, R90, 0x1, P0 ;  /* 0x0000005a3a0d7211 */ /* 0x000fc400000f0eff */
[-C--:B-1----:R-:W-:Y:S01]  /*08c0*/  LEA R6, P0, R60, R5.reuse, 0x1 ;  /* 0x000000053c067211 */ /* 0x082fe200078008ff */
[C---:B------:R-:W-:Y:S01]  /*08d0*/  IMAD R58, R89.reuse, 0x2, R2 ;  /* 0x00000002593a7824 */ /* 0x040fe200078e0202 */
[-C--:B------:R-:W-:Y:S01]  /*08e0*/  LEA R74, P1, R48, R5.reuse, 0x1 ;  /* 0x00000005304a7211 */ /* 0x080fe200078208ff */
[----:B------:R-:W-:Y:S01]  /*08f0*/  STL [R1+0x14], R21 ;  /* 0x0000141501007387 */ /* 0x000fe20000100800 */
[-C--:B------:R-:W-:Y:S01]  /*0900*/  LEA.HI.X.SX32 R7, R60, R90.reuse, 0x1, P0 ;  /* 0x0000005a3c077211 */ /* 0x080fe200000f0eff */
[C---:B------:R-:W-:Y:S01]  /*0910*/  IMAD R60, R89.reuse, 0x2, R58 ;  /* 0x00000002593c7824 */ /* 0x040fe200078e023a */
[CC--:B------:R-:W-:Y:S01]  /*0920*/  LEA R8, P0, R4.reuse, R5.reuse, 0x1 ;  /* 0x0000000504087211 */ /* 0x0c0fe200078008ff */
[----:B------:R0:W4:Y:S03]  /*0930*/  LDG.E.U16 R250, desc[UR60][R10.64] ;  /* 0x0000003c0afa7981 */ /* 0x000126000c1e1500 */
[-C--:B------:R-:W-:Y:S01]  /*0940*/  LEA.HI.X.SX32 R9, R4, R90.reuse, 0x1, P0 ;  /* 0x0000005a04097211 */ /* 0x080fe200000f0eff */
[C---:B------:R-:W-:Y:S01]  /*0950*/  IMAD R4, R89.reuse, 0x2, R60 ;  /* 0x0000000259047824 */ /* 0x040fe200078e023c */
[-C--:B------:R-:W-:Y:S01]  /*0960*/  LEA.HI.X.SX32 R75, R48, R90.reuse, 0x1, P1 ;  /* 0x0000005a304b7211 */ /* 0x080fe200008f0eff */
[----:B------:R-:W4:Y:S02]  /*0970*/  LDG.E.U16 R249, desc[UR60][R12.64] ;  /* 0x0000003c0cf97981 */ /* 0x000f24000c1e1500 */
[C---:B------:R-:W-:Y:S01]  /*0980*/  IMAD R46, R89.reuse, 0x2, R4 ;  /* 0x00000002592e7824 */ /* 0x040fe200078e0204 */
[C---:B0-----:R-:W-:Y:S01]  /*0990*/  LEA R10, P1, R62.reuse, R5, 0x1 ;  /* 0x000000053e0a7211 */ /* 0x041fe200078208ff */
[----:B------:R-:W4:Y:S03]  /*09a0*/  LDG.E.U16 R247, desc[UR60][R8.64] ;  /* 0x0000003c08f77981 */ /* 0x000f26000c1e1500 */
[----:B------:R-:W-:Y:S01]  /*09b0*/  LEA.HI.X.SX32 R11, R62, R90, 0x1, P1 ;  /* 0x0000005a3e0b7211 */ /* 0x000fe200008f0eff */
[----:B------:R0:W4:Y:S01]  /*09c0*/  LDG.E.U16 R248, desc[UR60][R6.64] ;  /* 0x0000003c06f87981 */ /* 0x000122000c1e1500 */
[----:B------:R-:W-:-:S03]  /*09d0*/  LEA R62, R89, R46, 0x1 ;  /* 0x0000002e593e7211 */ /* 0x000fc600078e08ff */
[----:B------:R-:W4:Y:S01]  /*09e0*/  LDG.E.U16 R74, desc[UR60][R74.64] ;  /* 0x0000003c4a4a7981 */ /* 0x000f22000c1e1500 */
[----:B0-----:R-:W-:-:S03]  /*09f0*/  LEA R6, P1, R16, R5, 0x1 ;  /* 0x0000000510067211 */ /* 0x001fc600078208ff */
[----:B------:R0:W4:Y:S01]  /*0a00*/  LDG.E.U16 R75, desc[UR60][R10.64] ;  /* 0x0000003c0a4b7981 */ /* 0x000122000c1e1500 */
[----:B------:R-:W-:-:S06]  /*0a10*/  LEA.HI.X.SX32 R7, R16, R90, 0x1, P1 ;  /* 0x0000005a10077211 */ /* 0x000fcc00008f0eff */
[----:B------:R-:W4:Y:S04]  /*0a20*/  LDG.E.U16 R7, desc[UR60][R6.64] ;  /* 0x0000003c06077981 */ /* 0x000f28000c1e1500 */
[----:B-----5:R-:W-:Y:S04]  /*0a30*/  STL [R1+0x10], R19 ;  /* 0x0000101301007387 */ /* 0x020fe80000100800 */
[----:B--2---:R-:W-:Y:S04]  /*0a40*/  STL [R1+0xc], R17 ;  /* 0x00000c1101007387 */ /* 0x004fe80000100800 */
[----:B---3--:R-:W-:Y:S04]  /*0a50*/  STL [R1+0x8], R15 ;  /* 0x0000080f01007387 */ /* 0x008fe80000100800 */
[----:B------:R1:W-:Y:S02]  /*0a60*/  STL [R1+0x4], R14 ;  /* 0x0000040e01007387 */ /* 0x0003e40000100800 */
[----:B-1----:R-:W-:-:S04]  /*0a70*/  LEA R14, P0, R64, R5, 0x1 ;  /* 0x00000005400e7211 */ /* 0x002fc800078008ff */
[----:B------:R-:W-:Y:S01]  /*0a80*/  LEA.HI.X.SX32 R15, R64, R90, 0x1, P0 ;  /* 0x0000005a400f7211 */ /* 0x000fe200000f0eff */
[----:B------:R-:W-:Y:S01]  /*0a90*/  IMAD R64, R89, 0x2, R62 ;  /* 0x0000000259407824 */ /* 0x000fe200078e023e */
[----:B------:R-:W-:-:S03]  /*0aa0*/  LEA R244, P0, R66, R5, 0x1 ;  /* 0x0000000542f47211 */ /* 0x000fc600078008ff */
[----:B------:R1:W2:Y:S01]  /*0ab0*/  LDG.E.U16 R246, desc[UR60][R14.64] ;  /* 0x0000003c0ef67981 */ /* 0x0002a2000c1e1500 */
[----:B------:R-:W-:Y:S01]  /*0ac0*/  LEA.HI.X.SX32 R245, R66, R90, 0x1, P0 ;  /* 0x0000005a42f57211 */ /* 0x000fe200000f0eff */
[----:B------:R-:W-:Y:S01]  /*0ad0*/  IMAD R66, R89, 0x2, R64 ;  /* 0x0000000259427824 */ /* 0x000fe200078e0240 */
[----:B------:R-:W-:-:S03]  /*0ae0*/  LEA R12, P0, R68, R5, 0x1 ;  /* 0x00000005440c7211 */ /* 0x000fc600078008ff */
[C---:B------:R-:W-:Y:S01]  /*0af0*/  IMAD R47, R89.reuse, 0x2, R66 ;  /* 0x00000002592f7824 */ /* 0x040fe200078e0242 */
[----:B------:R-:W-:Y:S01]  /*0b00*/  LEA.HI.X.SX32 R13, R68, R90, 0x1, P0 ;  /* 0x0000005a440d7211 */ /* 0x000fe200000f0eff */
[----:B------:R3:W-:Y:S02]  /*0b10*/  STL [R1], R3 ;  /* 0x0000000301007387 */ /* 0x0007e40000100800 */
[C---:B------:R-:W-:Y:S01]  /*0b20*/  IMAD R68, R89.reuse, 0x2, R47 ;  /* 0x0000000259447824 */ /* 0x040fe200078e022f */
[C---:B------:R-:W-:Y:S01]  /*0b30*/  LEA R8, P0, R18.reuse, R5, 0x1 ;  /* 0x0000000512087211 */ /* 0x040fe200078008ff */
[----:B------:R5:W2:Y:S03]  /*0b40*/  LDG.E.U16 R243, desc[UR60][R12.64] ;  /* 0x0000003c0cf37981 */ /* 0x000aa6000c1e1500 */
[----:B------:R-:W-:Y:S01]  /*0b50*/  LEA R84, R89, R68, 0x1 ;  /* 0x0000004459547211 */ /* 0x000fe200078e08ff */
[----:B------:R-:W4:Y:S01]  /*0b60*/  S2R R186, SR_CgaCtaId ;  /* 0x0000000000ba7919 */ /* 0x000f220000008800 */
[----:B------:R-:W-:-:S03]  /*0b70*/  LEA.HI.X.SX32 R9, R18, R90, 0x1, P0 ;  /* 0x0000005a12097211 */ /* 0x000fc600000f0eff */
[C---:B------:R-:W-:Y:S01]  /*0b80*/  IMAD R86, R89.reuse, 0x2, R84 ;  /* 0x0000000259567824 */ /* 0x040fe200078e0254 */
[-C--:B0-----:R-:W-:Y:S01]  /*0b90*/  LEA R10, P0, R70, R5.reuse, 0x1 ;  /* 0x00000005460a7211 */ /* 0x081fe200078008ff */
[----:B------:R0:W2:Y:S01]  /*0ba0*/  LDG.E.U16 R242, desc[UR60][R8.64] ;  /* 0x0000003c08f27981 */ /* 0x0000a2000c1e1500 */
[-C--:B-1----:R-:W-:Y:S01]  /*0bb0*/  LEA R14, P1, R20, R5.reuse, 0x1 ;  /* 0x00000005140e7211 */ /* 0x082fe200078208ff */
[C---:B------:R-:W-:Y:S01]  /*0bc0*/  IMAD R48, R89.reuse, 0x2, R86 ;  /* 0x0000000259307824 */ /* 0x040fe200078e0256 */
[-C--:B------:R-:W-:Y:S01]  /*0bd0*/  LEA.HI.X.SX32 R11, R70, R90.reuse, 0x1, P0 ;  /* 0x0000005a460b7211 */ /* 0x080fe200000f0eff */
[----:B------:R-:W2:Y:S01]  /*0be0*/  LDG.E.U16 R244, desc[UR60][R244.64] ;  /* 0x0000003cf4f47981 */ /* 0x000ea2000c1e1500 */
[-C--:B------:R-:W-:Y:S01]  /*0bf0*/  LEA.HI.X.SX32 R15, R20, R90.reuse, 0x1, P1 ;  /* 0x0000005a140f7211 */ /* 0x080fe200008f0eff */
[C---:B------:R-:W-:Y:S01]  /*0c00*/  IMAD R20, R89.reuse, 0x2, R48 ;  /* 0x0000000259147824 */ /* 0x040fe200078e0230 */
[CC--:B-----5:R-:W-:Y:S01]  /*0c10*/  LEA R12, P0, R22.reuse, R5.reuse, 0x1 ;  /* 0x00000005160c7211 */ /* 0x0e0fe200078008ff */
[----:B------:R-:W5:Y:S03]  /*0c20*/  LDG.E.U16 R241, desc[UR60][R10.64] ;  /* 0x0000003c0af17981 */ /* 0x000f66000c1e1500 */
[----:B------:R-:W-:Y:S01]  /*0c30*/  LEA.HI.X.SX32 R13, R22, R90, 0x1, P0 ;  /* 0x0000005a160d7211 */ /* 0x000fe200000f0eff */
[C---:B------:R-:W-:Y:S01]  /*0c40*/  IMAD R22, R89.reuse, 0x2, R20 ;  /* 0x0000000259167824 */ /* 0x040fe200078e0214 */
[-C--:B------:R-:W-:Y:S01]  /*0c50*/  LEA R16, P0, R24, R5.reuse, 0x1 ;  /* 0x0000000518107211 */ /* 0x080fe200078008ff */
[----:B---3--:R1:W3:Y:S03]  /*0c60*/  LDG.E.U16 R3, desc[UR60][R14.64] ;  /* 0x0000003c0e037981 */ /* 0x0082e6000c1e1500 */
[----:B------:R-:W-:Y:S01]  /*0c70*/  LEA R70, R89, R22, 0x1 ;  /* 0x0000001659467211 */ /* 0x000fe200078e08ff */
[----:B------:R1:W5:Y:S01]  /*0c80*/  LDG.E.U16 R240, desc[UR60][R12.64] ;  /* 0x0000003c0cf07981 */ /* 0x000362000c1e1500 */
[----:B------:R-:W-:-:S03]  /*0c90*/  LEA R18, P1, R26, R5, 0x1 ;  /* 0x000000051a127211 */ /* 0x000fc600078208ff */
[----:B------:R-:W-:Y:S01]  /*0ca0*/  IMAD R49, R89, 0x2, R70 ;  /* 0x0000000259317824 */ /* 0x000fe200078e0246 */
[----:B------:R-:W-:-:S03]  /*0cb0*/  LEA.HI.X.SX32 R17, R24, R90, 0x1, P0 ;  /* 0x0000005a18117211 */ /* 0x000fc600000f0eff */
[C---:B------:R-:W-:Y:S01]  /*0cc0*/  IMAD R24, R89.reuse, 0x2, R49 ;  /* 0x0000000259187824 */ /* 0x040fe200078e0231 */
[-C--:B------:R-:W-:Y:S01]  /*0cd0*/  LEA.HI.X.SX32 R19, R26, R90.reuse, 0x1, P1 ;  /* 0x0000005a1a137211 */ /* 0x080fe200008f0eff */
[----:B------:R1:W5:Y:S01]  /*0ce0*/  LDG.E.U16 R239, desc[UR60][R16.64] ;  /* 0x0000003c10ef7981 */ /* 0x000362000c1e1500 */
[-C--:B0-----:R-:W-:Y:S01]  /*0cf0*/  LEA R8, P0, R28, R5.reuse, 0x1 ;  /* 0x000000051c087211 */ /* 0x081fe200078008ff */
[C---:B------:R-:W-:Y:S01]  /*0d00*/  IMAD R26, R89.reuse, 0x2, R24 ;  /* 0x00000002591a7824 */ /* 0x040fe200078e0218 */
[-C--:B-1----:R-:W-:Y:S01]  /*0d10*/  LEA R14, P1, R32, R5.reuse, 0x1 ;  /* 0x00000005200e7211 */ /* 0x082fe200078208ff */
[----:B------:R-:W2:Y:S01]  /*0d20*/  LDG.E.U16 R53, desc[UR60][R18.64] ;  /* 0x0000003c12357981 */ /* 0x000ea2000c1e1500 */
[-C--:B------:R-:W-:Y:S01]  /*0d30*/  LEA.HI.X.SX32 R9, R28, R90.reuse, 0x1, P0 ;  /* 0x0000005a1c097211 */ /* 0x080fe200000f0eff */
[C---:B------:R-:W-:Y:S01]  /*0d40*/  IMAD R28, R89.reuse, 0x2, R26 ;  /* 0x00000002591c7824 */ /* 0x040fe200078e021a */
[----:B------:R-:W-:Y:S02]  /*0d50*/  LEA R10, P0, R30, R5, 0x1 ;  /* 0x000000051e0a7211 */ /* 0x000fe400078008ff */
[----:B------:R-:W-:Y:S01]  /*0d60*/  LEA.HI.X.SX32 R15, R32, R90, 0x1, P1 ;  /* 0x0000005a200f7211 */ /* 0x000fe200008f0eff */
[----:B------:R0:W5:Y:S01]  /*0d70*/  LDG.E.U16 R238, desc[UR60][R8.64] ;  /* 0x0000003c08ee7981 */ /* 0x000162000c1e1500 */
[----:B------:R-:W-:-:S02]  /*0d80*/  LEA R42, R89, R28, 0x1 ;  /* 0x0000001c592a7211 */ /* 0x000fc400078e08ff */
[-C--:B------:R-:W-:Y:S01]  /*0d90*/  LEA.HI.X.SX32 R11, R30, R90.reuse, 0x1, P0 ;  /* 0x0000005a1e0b7211 */ /* 0x080fe200000f0eff */
[----:B------:R-:W5:Y:S02]  /*0da0*/  LDG.E.U16 R59, desc[UR60][R14.64] ;  /* 0x0000003c0e3b7981 */ /* 0x000f64000c1e1500 */
[C---:B------:R-:W-:Y:S01]  /*0db0*/  IMAD R30, R89.reuse, 0x2, R42 ;  /* 0x00000002591e7824 */ /* 0x040fe200078e022a */
[C---:B------:R-:W-:Y:S01]  /*0dc0*/  LEA R12, P0, R34.reuse, R5, 0x1 ;  /* 0x00000005220c7211 */ /* 0x040fe200078008ff */
[----:B------:R1:W5:Y:S02]  /*0dd0*/  LDG.E.U16 R237, desc[UR60][R10.64] ;  /* 0x0000003c0aed7981 */ /* 0x000364000c1e1500 */
[----:B------:R-:W-:Y:S01]  /*0de0*/  IMAD R32, R89, 0x2, R30 ;  /* 0x0000000259207824 */ /* 0x000fe200078e021e */
[----:B------:R-:W-:-:S03]  /*0df0*/  LEA.HI.X.SX32 R13, R34, R90, 0x1, P0 ;  /* 0x0000005a220d7211 */ /* 0x000fc600000f0eff */
[C---:B------:R-:W-:Y:S01]  /*0e00*/  IMAD R88, R89.reuse, 0x2, R32 ;  /* 0x0000000259587824 */ /* 0x040fe200078e0220 */
[C---:B------:R-:W-:Y:S01]  /*0e10*/  LEA R16, P0, R36.reuse, R5, 0x1 ;  /* 0x0000000524107211 */ /* 0x040fe200078008ff */
[----:B------:R1:W5:Y:S02]  /*0e20*/  LDG.E.U16 R236, desc[UR60][R12.64] ;  /* 0x0000003c0cec7981 */ /* 0x000364000c1e1500 */
[----:B------:R-:W-:Y:S01]  /*0e30*/  IMAD R43, R89, 0x2, R88 ;  /* 0x00000002592b7824 */ /* 0x000fe200078e0258 */
[----:B------:R-:W-:-:S04]  /*0e40*/  LEA.HI.X.SX32 R17, R36, R90, 0x1, P0 ;  /* 0x0000005a24117211 */ /* 0x000fc800000f0eff */
[----:B------:R-:W-:Y:S01]  /*0e50*/  LEA R36, R89, R43, 0x1 ;  /* 0x0000002b59247211 */ /* 0x000fe200078e08ff */
[----:B------:R1:W5:Y:S01]  /*0e60*/  LDG.E.U16 R235, desc[UR60][R16.64] ;  /* 0x0000003c10eb7981 */ /* 0x000362000c1e1500 */
[----:B0-----:R-:W-:-:S03]  /*0e70*/  LEA R8, P0, R40, R5, 0x1 ;  /* 0x0000000528087211 */ /* 0x001fc600078008ff */
[----:B------:R-:W-:Y:S01]  /*0e80*/  IMAD R94, R89, 0x2, R36 ;  /* 0x00000002595e7824 */ /* 0x000fe200078e0224 */
[----:B------:R-:W-:-:S03]  /*0e90*/  LEA.HI.X.SX32 R9, R40, R90, 0x1, P0 ;  /* 0x0000005a28097211 */ /* 0x000fc600000f0eff */
[C---:B------:R-:W-:Y:S01]  /*0ea0*/  IMAD R96, R89.reuse, 0x2, R94 ;  /* 0x0000000259607824 */ /* 0x040fe200078e025e */
[-C--:B------:R-:W-:Y:S01]  /*0eb0*/  LEA R18, P1, R38, R5.reuse, 0x1 ;  /* 0x0000000526127211 */ /* 0x080fe200078208ff */
[----:B------:R0:W5:Y:S01]  /*0ec0*/  LDG.E.U16 R234, desc[UR60][R8.64] ;  /* 0x0000003c08ea7981 */ /* 0x000162000c1e1500 */
[-C--:B-1----:R-:W-:Y:S01]  /*0ed0*/  LEA R10, P0, R76, R5.reuse, 0x1 ;  /* 0x000000054c0a7211 */ /* 0x082fe200078008ff */
[C---:B------:R-:W-:Y:S01]  /*0ee0*/  IMAD R44, R89.reuse, 0x2, R96 ;  /* 0x00000002592c7824 */ /* 0x040fe200078e0260 */
[-C--:B------:R-:W-:Y:S02]  /*0ef0*/  LEA.HI.X.SX32 R19, R38, R90.reuse, 0x1, P1 ;  /* 0x0000005a26137211 */ /* 0x080fe400008f0eff */
[----:B------:R-:W-:Y:S01]  /*0f00*/  LEA.HI.X.SX32 R11, R76, R90, 0x1, P0 ;  /* 0x0000005a4c0b7211 */ /* 0x000fe200000f0eff */
[----:B------:R-:W-:Y:S01]  /*0f10*/  IMAD R76, R89, 0x2, R44 ;  /* 0x00000002594c7824 */ /* 0x000fe200078e022c */
[-C--:B------:R-:W-:Y:S01]  /*0f20*/  LEA R14, P1, R78, R5.reuse, 0x1 ;  /* 0x000000054e0e7211 */ /* 0x080fe200078208ff */
[----:B------:R-:W5:Y:S01]  /*0f30*/  LDG.E.U16 R6, desc[UR60][R18.64] ;  /* 0x0000003c12067981 */ /* 0x000f62000c1e1500 */
[----:B------:R-:W-:-:S02]  /*0f40*/  LEA R12, P0, R80, R5, 0x1 ;  /* 0x00000005500c7211 */ /* 0x000fc400078008ff */
[----:B------:R-:W-:Y:S01]  /*0f50*/  LEA.HI.X.SX32 R15, R78, R90, 0x1, P1 ;  /* 0x0000005a4e0f7211 */ /* 0x000fe200008f0eff */
[----:B------:R1:W5:Y:S01]  /*0f60*/  LDG.E.U16 R233, desc[UR60][R10.64] ;  /* 0x0000003c0ae97981 */ /* 0x000362000c1e1500 */
[C---:B------:R-:W-:Y:S02]  /*0f70*/  LEA R78, R89.reuse, R76, 0x1 ;  /* 0x0000004c594e7211 */ /* 0x040fe400078e08ff */
[-C--:B------:R-:W-:Y:S01]  /*0f80*/  LEA.HI.X.SX32 R13, R80, R90.reuse, 0x1, P0 ;  /* 0x0000005a500d7211 */ /* 0x080fe200000f0eff */
[----:B------:R1:W5:Y:S02]  /*0f90*/  LDG.E.U16 R57, desc[UR60][R14.64] ;  /* 0x0000003c0e397981 */ /* 0x000364000c1e1500 */
[C---:B------:R-:W-:Y:S01]  /*0fa0*/  IMAD R80, R89.reuse, 0x2, R78 ;  /* 0x0000000259507824 */ /* 0x040fe200078e024e */
[C---:B------:R-:W-:Y:S01]  /*0fb0*/  LEA R16, P0, R82.reuse, R5, 0x1 ;  /* 0x0000000552107211 */ /* 0x040fe200078008ff */
[----:B------:R1:W5:Y:S02]  /*0fc0*/  LDG.E.U16 R232, desc[UR60][R12.64] ;  /* 0x0000003c0ce87981 */ /* 0x000364000c1e1500 */
[----:B------:R-:W-:Y:S01]  /*0fd0*/  IMAD R45, R89, 0x2, R80 ;  /* 0x00000002592d7824 */ /* 0x000fe200078e0250 */
[----:B------:R-:W-:-:S02]  /*0fe0*/  LEA.HI.X.SX32 R17, R82, R90, 0x1, P0 ;  /* 0x0000005a52117211 */ /* 0x000fc400000f0eff */
[-C--:B0-----:R-:W-:Y:S01]  /*0ff0*/  LEA R8, P0, R60, R5.reuse, 0x1 ;  /* 0x000000053c087211 */ /* 0x081fe200078008ff */
[C---:B------:R-:W-:Y:S01]  /*1000*/  IMAD R82, R89.reuse, 0x2, R45 ;  /* 0x0000000259527824 */ /* 0x040fe200078e022d */
[-C--:B------:R-:W-:Y:S01]  /*1010*/  LEA R92, P1, R58, R5.reuse, 0x1 ;  /* 0x000000053a5c7211 */ /* 0x080fe200078208ff */
[----:B------:R0:W5:Y:S01]  /*1020*/  LDG.E.U16 R231, desc[UR60][R16.64] ;  /* 0x0000003c10e77981 */ /* 0x000162000c1e1500 */
[-C--:B------:R-:W-:Y:S01]  /*1030*/  LEA.HI.X.SX32 R9, R60, R90.reuse, 0x1, P0 ;  /* 0x0000005a3c097211 */ /* 0x080fe200000f0eff */
[C---:B------:R-:W-:Y:S01]  /*1040*/  IMAD R60, R89.reuse, 0x2, R82 ;  /* 0x00000002593c7824 */ /* 0x040fe200078e0252 */
[----:B------:R-:W-:Y:S02]  /*1050*/  LEA.HI.X.SX32 R93, R58, R90, 0x1, P1 ;  /* 0x0000005a3a5d7211 */ /* 0x000fe400008f0eff */
[----:B-1----:R-:W-:Y:S01]  /*1060*/  LEA R10, P0, R4, R5, 0x1 ;  /* 0x00000005040a7211 */ /* 0x002fe200078008ff */
[----:B------:R1:W5:Y:S01]  /*1070*/  LDG.E.U16 R230, desc[UR60][R8.64] ;  /* 0x0000003c08e67981 */ /* 0x000362000c1e1500 */
[----:B------:R-:W-:-:S02]  /*1080*/  LEA R98, R89, R60, 0x1 ;  /* 0x0000003c59627211 */ /* 0x000fc400078e08ff */
[-C--:B------:R-:W-:Y:S01]  /*1090*/  LEA R14, P1, R62, R5.reuse, 0x1 ;  /* 0x000000053e0e7211 */ /* 0x080fe200078208ff */
[----:B------:R-:W5:Y:S02]  /*10a0*/  LDG.E.U16 R92, desc[UR60][R92.64] ;  /* 0x0000003c5c5c7981 */ /* 0x000f64000c1e1500 */
[C---:B------:R-:W-:Y:S01]  /*10b0*/  IMAD R38, R89.reuse, 0x2, R98 ;  /* 0x0000000259267824 */ /* 0x040fe200078e0262 */
[-C--:B------:R-:W-:Y:S02]  /*10c0*/  LEA.HI.X.SX32 R11, R4, R90.reuse, 0x1, P0 ;  /* 0x0000005a040b7211 */ /* 0x080fe400000f0eff */
[-C--:B------:R-:W-:Y:S01]  /*10d0*/  LEA.HI.X.SX32 R15, R62, R90.reuse, 0x1, P1 ;  /* 0x0000005a3e0f7211 */ /* 0x080fe200008f0eff */
[C---:B------:R-:W-:Y:S01]  /*10e0*/  IMAD R62, R89.reuse, 0x2, R38 ;  /* 0x00000002593e7824 */ /* 0x040fe200078e0226 */
[CC--:B------:R-:W-:Y:S01]  /*10f0*/  LEA R12, P0, R64.reuse, R5.reuse, 0x1 ;  /* 0x00000005400c7211 */ /* 0x0c0fe200078008ff */
[----:B------:R-:W5:Y:S03]  /*1100*/  LDG.E.U16 R229, desc[UR60][R10.64] ;  /* 0x0000003c0ae57981 */ /* 0x000f66000c1e1500 */
[----:B------:R-:W-:Y:S01]  /*1110*/  LEA.HI.X.SX32 R13, R64, R90, 0x1, P0 ;  /* 0x0000005a400d7211 */ /* 0x000fe200000f0eff */
[C---:B------:R-:W-:Y:S01]  /*1120*/  IMAD R64, R89.reuse, 0x2, R62 ;  /* 0x0000000259407824 */ /* 0x040fe200078e023e */
[-C--:B------:R-:W-:Y:S01]  /*1130*/  LEA R18, P1, R68, R5.reuse, 0x1 ;  /* 0x0000000544127211 */ /* 0x080fe200078208ff */
[----:B------:R4:W5:Y:S02]  /*1140*/  LDG.E.U16 R58, desc[UR60][R14.64] ;  /* 0x0000003c0e3a7981 */ /* 0x000964000c1e1500 */
[C---:B------:R-:W-:Y:S01]  /*1150*/  IMAD R100, R89.reuse, 0x2, R64 ;  /* 0x0000000259647824 */ /* 0x040fe200078e0240 */
[----:B0-----:R-:W-:Y:S01]  /*1160*/  LEA R16, P0, R66, R5, 0x1 ;  /* 0x0000000542107211 */ /* 0x001fe200078008ff */
[----:B------:R0:W5:Y:S03]  /*1170*/  LDG.E.U16 R228, desc[UR60][R12.64] ;  /* 0x0000003c0ce47981 */ /* 0x000166000c1e1500 */
[----:B------:R-:W-:-:S02]  /*1180*/  LEA R39, R89, R100, 0x1 ;  /* 0x0000006459277211 */ /* 0x000fc400078e08ff */
[----:B------:R-:W-:-:S03]  /*1190*/  LEA.HI.X.SX32 R17, R66, R90, 0x1, P0 ;  /* 0x0000005a42117211 */ /* 0x000fc600000f0eff */
[C---:B------:R-:W-:Y:S01]  /*11a0*/  IMAD R66, R89.reuse, 0x2, R39 ;  /* 0x0000000259427824 */ /* 0x040fe200078e0227 */
[-C--:B------:R-:W-:Y:S01]  /*11b0*/  LEA.HI.X.SX32 R19, R68, R90.reuse, 0x1, P1 ;  /* 0x0000005a44137211 */ /* 0x080fe200008f0eff */
[----:B------:R0:W5:Y:S01]  /*11c0*/  LDG.E.U16 R227, desc[UR60][R16.64] ;  /* 0x0000003c10e37981 */ /* 0x000162000c1e1500 */
[-C--:B-1----:R-:W-:Y:S01]  /*11d0*/  LEA R8, P0, R84, R5.reuse, 0x1 ;  /* 0x0000000554087211 */ /* 0x082fe200078008ff */
[C---:B------:R-:W-:Y:S01]  /*11e0*/  IMAD R68, R89.reuse, 0x2, R66 ;  /* 0x0000000259447824 */ /* 0x040fe200078e0242 */
[-C--:B----4-:R-:W-:Y:S01]  /*11f0*/  LEA R14, P1, R20, R5.reuse, 0x1 ;  /* 0x00000005140e7211 */ /* 0x090fe200078208ff */
[----:B------:R1:W4:Y:S01]  /*1200*/  LDG.E.U16 R4, desc[UR60][R18.64] ;  /* 0x0000003c12047981 */ /* 0x000322000c1e1500 */
[----:B------:R-:W-:Y:S01]  /*1210*/  LEA.HI.X.SX32 R9, R84, R90, 0x1, P0 ;  /* 0x0000005a54097211 */ /* 0x000fe200000f0eff */
[----:B------:R-:W-:Y:S01]  /*1220*/  IMAD R84, R89, 0x2, R68 ;  /* 0x0000000259547824 */ /* 0x000fe200078e0244 */
[----:B------:R-:W-:-:S03]  /*1230*/  LEA R10, P0, R86, R5, 0x1 ;  /* 0x00000005560a7211 */ /* 0x000fc600078008ff */
[C---:B------:R-:W-:Y:S01]  /*1240*/  IMAD R40, R89.reuse, 0x2, R84 ;  /* 0x0000000259287824 */ /* 0x040fe200078e0254 */
[----:B------:R-:W-:Y:S01]  /*1250*/  LEA.HI.X.SX32 R11, R86, R90, 0x1, P0 ;  /* 0x0000005a560b7211 */ /* 0x000fe200000f0eff */
[----:B------:R1:W4:Y:S03]  /*1260*/  LDG.E.U16 R226, desc[UR60][R8.64] ;  /* 0x0000003c08e27981 */ /* 0x000326000c1e1500 */
[----:B------:R-:W-:Y:S01]  /*1270*/  LEA R86, R89, R40, 0x1 ;  /* 0x0000002859567211 */ /* 0x000fe200078e08ff */
[----:B------:R1:W4:Y:S01]  /*1280*/  LDG.E.U16 R225, desc[UR60][R10.64] ;  /* 0x0000003c0ae17981 */ /* 0x000322000c1e1500 */
[----:B0-----:R-:W-:-:S03]  /*1290*/  LEA R12, P0, R22, R5, 0x1 ;  /* 0x00000005160c7211 */ /* 0x001fc600078008ff */
[----:B------:R-:W-:Y:S01]  /*12a0*/  IMAD R102, R89, 0x2, R86 ;  /* 0x0000000259667824 */ /* 0x000fe200078e0256 */
[----:B------:R-:W-:-:S03]  /*12b0*/  LEA.HI.X.SX32 R15, R20, R90, 0x1, P1 ;  /* 0x0000005a140f7211 */ /* 0x000fc600008f0eff */
[C---:B------:R-:W-:Y:S01]  /*12c0*/  IMAD R104, R89.reuse, 0x2, R102 ;  /* 0x0000000259687824 */ /* 0x040fe200078e0266 */
[-C--:B------:R-:W-:Y:S01]  /*12d0*/  LEA.HI.X.SX32 R13, R22, R90.reuse, 0x1, P0 ;  /* 0x0000005a160d7211 */ /* 0x080fe200000f0eff */
[----:B------:R-:W4:Y:S01]  /*12e0*/  LDG.E.U16 R93, desc[UR60][R14.64] ;  /* 0x0000003c0e5d7981 */ /* 0x000f22000c1e1500 */
[-C--:B------:R-:W-:Y:S01]  /*12f0*/  LEA R16, P0, R70, R5.reuse, 0x1 ;  /* 0x0000000546107211 */ /* 0x080fe200078008ff */
[C---:B------:R-:W-:Y:S01]  /*1300*/  IMAD R41, R89.reuse, 0x2, R104 ;  /* 0x0000000259297824 */ /* 0x040fe200078e0268 */
[-C--:B-1----:R-:W-:Y:S01]  /*1310*/  LEA R18, P1, R24, R5.reuse, 0x1 ;  /* 0x0000000518127211 */ /* 0x082fe200078208ff */
[----:B------:R0:W4:Y:S01]  /*1320*/  LDG.E.U16 R224, desc[UR60][R12.64] ;  /* 0x0000003c0ce07981 */ /* 0x000122000c1e1500 */
[-C--:B------:R-:W-:Y:S02]  /*1330*/  LEA.HI.X.SX32 R17, R70, R90.reuse, 0x1, P0 ;  /* 0x0000005a46117211 */ /* 0x080fe400000f0eff */
[-C--:B------:R-:W-:Y:S01]  /*1340*/  LEA.HI.X.SX32 R19, R24, R90.reuse, 0x1, P1 ;  /* 0x0000005a18137211 */ /* 0x080fe200008f0eff */
[C---:B------:R-:W-:Y:S01]  /*1350*/  IMAD R24, R89.reuse, 0x2, R41 ;  /* 0x0000000259187824 */ /* 0x040fe200078e0229 */
[C---:B------:R-:W-:Y:S01]  /*1360*/  LEA R8, P0, R26.reuse, R5, 0x1 ;  /* 0x000000051a087211 */ /* 0x040fe200078008ff */
[----:B------:R1:W4:Y:S03]  /*1370*/  LDG.E.U16 R223, desc[UR60][R16.64] ;  /* 0x0000003c10df7981 */ /* 0x000326000c1e1500 */
[----:B------:R-:W-:Y:S01]  /*1380*/  LEA.HI.X.SX32 R9, R26, R90, 0x1, P0 ;  /* 0x0000005a1a097211 */ /* 0x000fe200000f0eff */
[----:B------:R1:W4:Y:S01]  /*1390*/  LDG.E.U16 R123, desc[UR60][R18.64] ;  /* 0x0000003c127b7981 */ /* 0x000322000c1e1500 */
[----:B------:R-:W-:-:S02]  /*13a0*/  LEA R26, R89, R24, 0x1 ;  /* 0x00000018591a7211 */ /* 0x000fc400078e08ff */
[C---:B------:R-:W-:Y:S01]  /*13b0*/  LEA R10, P0, R28.reuse, R5, 0x1 ;  /* 0x000000051c0a7211 */ /* 0x040fe200078008ff */
[----:B------:R1:W4:Y:S02]  /*13c0*/  LDG.E.U16 R222, desc[UR60][R8.64] ;  /* 0x0000003c08de7981 */ /* 0x000324000c1e1500 */
[----:B------:R-:W-:Y:S01]  /*13d0*/  IMAD R70, R89, 0x2, R26 ;  /* 0x0000000259467824 */ /* 0x000fe200078e021a */
[----:B------:R-:W-:-:S03]  /*13e0*/  LEA.HI.X.SX32 R11, R28, R90, 0x1, P0 ;  /* 0x0000005a1c0b7211 */ /* 0x000fc600000f0eff */
[C---:B------:R-:W-:Y:S01]  /*13f0*/  IMAD R34, R89.reuse, 0x2, R70 ;  /* 0x0000000259227824 */ /* 0x040fe200078e0246 */
[----:B0-----:R-:W-:Y:S01]  /*1400*/  LEA R12, P0, R32, R5, 0x1 ;  /* 0x00000005200c7211 */ /* 0x001fe200078008ff */
[----:B------:R-:W4:Y:S02]  /*1410*/  LDG.E.U16 R221, desc[UR60][R10.64] ;  /* 0x0000003c0add7981 */ /* 0x000f24000c1e1500 */
[----:B------:R-:W-:-:S04]  /*1420*/  IMAD R28, R89, 0x2, R34 ;  /* 0x00000002591c7824 */ /* 0x000fc800078e0222 */
[----:B------:R-:W-:Y:S01]  /*1430*/  IMAD R106, R89, 0x2, R28 ;  /* 0x00000002596a7824 */ /* 0x000fe200078e021c */
[----:B------:R-:W-:-:S04]  /*1440*/  LEA.HI.X.SX32 R13, R32, R90, 0x1, P0 ;  /* 0x0000005a200d7211 */ /* 0x000fc800000f0eff */
[----:B------:R-:W-:Y:S01]  /*1450*/  LEA R108, R89, R106, 0x1 ;  /* 0x0000006a596c7211 */ /* 0x000fe200078e08ff */
[----:B------:R-:W4:Y:S01]  /*1460*/  LDG.E.U16 R220, desc[UR60][R12.64] ;  /* 0x0000003c0cdc7981 */ /* 0x000f22000c1e1500 */
[----:B-1----:R-:W-:-:S03]  /*1470*/  LEA R16, P0, R88, R5, 0x1 ;  /* 0x0000000558107211 */ /* 0x002fc600078008ff */
[C---:B------:R-:W-:Y:S01]  /*1480*/  IMAD R35, R89.reuse, 0x2, R108 ;  /* 0x0000000259237824 */ /* 0x040fe200078e026c */
[-C--:B------:R-:W-:Y:S02]  /*1490*/  LEA.HI.X.SX32 R17, R88, R90.reuse, 0x1, P0 ;  /* 0x0000005a58117211 */ /* 0x080fe400000f0eff */
[-C--:B------:R-:W-:Y:S01]  /*14a0*/  LEA R20, P0, R94, R5.reuse, 0x1 ;  /* 0x000000055e147211 */ /* 0x080fe200078008ff */
[C---:B------:R-:W-:Y:S01]  /*14b0*/  IMAD R88, R89.reuse, 0x2, R35 ;  /* 0x0000000259587824 */ /* 0x040fe200078e0223 */
[-C--:B------:R-:W-:Y:S01]  /*14c0*/  LEA R14, P1, R30, R5.reuse, 0x1 ;  /* 0x000000051e0e7211 */ /* 0x080fe200078208ff */
[----:B------:R-:W4:Y:S01]  /*14d0*/  LDG.E.U16 R219, desc[UR60][R16.64] ;  /* 0x0000003c10db7981 */ /* 0x000f22000c1e1500 */
[-C--:B------:R-:W-:Y:S01]  /*14e0*/  LEA.HI.X.SX32 R21, R94, R90.reuse, 0x1, P0 ;  /* 0x0000005a5e157211 */ /* 0x080fe200000f0eff */
[C---:B------:R-:W-:Y:S01]  /*14f0*/  IMAD R94, R89.reuse, 0x2, R88 ;  /* 0x00000002595e7824 */ /* 0x040fe200078e0258 */
[-C--:B------:R-:W-:Y:S02]  /*1500*/  LEA.HI.X.SX32 R15, R30, R90.reuse, 0x1, P1 ;  /* 0x0000005a1e0f7211 */ /* 0x080fe400008f0eff */
[-C--:B------:R-:W-:Y:S01]  /*1510*/  LEA R18, P1, R36, R5.reuse, 0x1 ;  /* 0x0000000524127211 */ /* 0x080fe200078208ff */
[----:B------:R-:W-:Y:S01]  /*1520*/  IMAD R110, R89, 0x2, R94 ;  /* 0x00000002596e7824 */ /* 0x000fe200078e025e */
[----:B------:R-:W-:Y:S01]  /*1530*/  LEA R22, P0, R96, R5, 0x1 ;  /* 0x0000000560167211 */ /* 0x000fe200078008ff */
[----:B------:R0:W4:Y:S01]  /*1540*/  LDG.E.U16 R122, desc[UR60][R14.64] ;  /* 0x0000003c0e7a7981 */ /* 0x000122000c1e1500 */
[----:B------:R-:W-:-:S02]  /*1550*/  LEA.HI.X.SX32 R19, R36, R90, 0x1, P1 ;  /* 0x0000005a24137211 */ /* 0x000fc400008f0eff */
[C---:B------:R-:W-:Y:S01]  /*1560*/  LEA R36, R89.reuse, R110, 0x1 ;  /* 0x0000006e59247211 */ /* 0x040fe200078e08ff */
[----:B------:R-:W4:Y:S01]  /*1570*/  LDG.E.U16 R218, desc[UR60][R20.64] ;  /* 0x0000003c14da7981 */ /* 0x000f22000c1e1500 */
[-C--:B------:R-:W-:Y:S02]  /*1580*/  LEA.HI.X.SX32 R23, R96, R90.reuse, 0x1, P0 ;  /* 0x0000005a60177211 */ /* 0x080fe400000f0eff */
[CC--:B------:R-:W-:Y:S01]  /*1590*/  LEA R8, P0, R78.reuse, R5.reuse, 0x1 ;  /* 0x000000054e087211 */ /* 0x0c0fe200078008ff */
[C---:B------:R-:W-:Y:S01]  /*15a0*/  IMAD R112, R89.reuse, 0x2, R36 ;  /* 0x0000000259707824 */ /* 0x040fe200078e0224 */
[----:B------:R1:W4:Y:S02]  /*15b0*/  LDG.E.U16 R121, desc[UR60][R18.64] ;  /* 0x0000003c12797981 */ /* 0x000324000c1e1500 */
[----:B------:R-:W-:Y:S01]  /*15c0*/  LEA.HI.X.SX32 R9, R78, R90, 0x1, P0 ;  /* 0x0000005a4e097211 */ /* 0x000fe200000f0eff */
[C---:B------:R-:W-:Y:S01]  /*15d0*/  IMAD R78, R89.reuse, 0x2, R112 ;  /* 0x00000002594e7824 */ /* 0x040fe200078e0270 */
[----:B------:R1:W4:Y:S03]  /*15e0*/  LDG.E.U16 R217, desc[UR60][R22.64] ;  /* 0x0000003c16d97981 */ /* 0x000326000c1e1500 */
[C---:B------:R-:W-:Y:S01]  /*15f0*/  IMAD R124, R89.reuse, 0x2, R78 ;  /* 0x00000002597c7824 */ /* 0x040fe200078e024e */
[-C--:B0-----:R-:W-:Y:S01]  /*1600*/  LEA R14, P1, R76, R5.reuse, 0x1 ;  /* 0x000000054c0e7211 */ /* 0x081fe200078208ff */
[----:B------:R0:W4:Y:S01]  /*1610*/  LDG.E.U16 R216, desc[UR60][R8.64] ;  /* 0x0000003c08d87981 */ /* 0x000122000c1e1500 */
[----:B-1----:R-:W-:Y:S01]  /*1620*/  LEA R18, P0, R80, R5, 0x1 ;  /* 0x0000000550127211 */ /* 0x002fe200078008ff */
[----:B------:R-:W-:-:S03]  /*1630*/  IMAD R37, R89, 0x2, R124 ;  /* 0x0000000259257824 */ /* 0x000fc600078e027c */
[-C--:B------:R-:W-:Y:S02]  /*1640*/  LEA.HI.X.SX32 R19, R80, R90.reuse, 0x1, P0 ;  /* 0x0000005a50137211 */ /* 0x080fe400000f0eff */
[C---:B------:R-:W-:Y:S02]  /*1650*/  LEA R12, P0, R60.reuse, R5, 0x1 ;  /* 0x000000053c0c7211 */ /* 0x040fe400078008ff */
[----:B------:R-:W-:Y:S01]  /*1660*/  LEA R22, R89, R37, 0x1 ;  /* 0x0000002559167211 */ /* 0x000fe200078e08ff */
[----:B------:R-:W4:Y:S01]  /*1670*/  LDG.E.U16 R215, desc[UR60][R18.64] ;  /* 0x0000003c12d77981 */ /* 0x000f22000c1e1500 */
[----:B------:R-:W-:-:S03]  /*1680*/  LEA.HI.X.SX32 R13, R60, R90, 0x1, P0 ;  /* 0x0000005a3c0d7211 */ /* 0x000fc600000f0eff */
[C---:B------:R-:W-:Y:S01]  /*1690*/  IMAD R60, R89.reuse, 0x2, R22 ;  /* 0x00000002593c7824 */ /* 0x040fe200078e0216 */
[-C--:B------:R-:W-:Y:S01]  /*16a0*/  LEA.HI.X.SX32 R15, R76, R90.reuse, 0x1, P1 ;  /* 0x0000005a4c0f7211 */ /* 0x080fe200008f0eff */
[----:B------:R-:W4:Y:S02]  /*16b0*/  LDG.E.U16 R214, desc[UR60][R12.64] ;  /* 0x0000003c0cd67981 */ /* 0x000f24000c1e1500 */
[C---:B------:R-:W-:Y:S01]  /*16c0*/  IMAD R80, R89.reuse, 0x2, R60 ;  /* 0x0000000259507824 */ /* 0x040fe200078e023c */
[-C--:B------:R-:W-:Y:S01]  /*16d0*/  LEA R10, P1, R82, R5.reuse, 0x1 ;  /* 0x00000005520a7211 */ /* 0x080fe200078208ff */
[----:B------:R1:W4:Y:S01]  /*16e0*/  LDG.E.U16 R120, desc[UR60][R14.64] ;  /* 0x0000003c0e787981 */ /* 0x000322000c1e1500 */
[-C--:B------:R-:W-:Y:S01]  /*16f0*/  LEA R16, P0, R98, R5.reuse, 0x1 ;  /* 0x0000000562107211 */ /* 0x080fe200078008ff */
[C---:B------:R-:W-:Y:S01]  /*1700*/  IMAD R30, R89.reuse, 0x2, R80 ;  /* 0x00000002591e7824 */ /* 0x040fe200078e0250 */
[-C--:B------:R-:W-:Y:S02]  /*1710*/  LEA.HI.X.SX32 R11, R82, R90.reuse, 0x1, P1 ;  /* 0x0000005a520b7211 */ /* 0x080fe400008f0eff */
[-C--:B------:R-:W-:Y:S01]  /*1720*/  LEA.HI.X.SX32 R17, R98, R90.reuse, 0x1, P0 ;  /* 0x0000005a62117211 */ /* 0x080fe200000f0eff */
[C---:B------:R-:W-:Y:S01]  /*1730*/  IMAD R82, R89.reuse, 0x2, R30 ;  /* 0x0000000259527824 */ /* 0x040fe200078e021e */
[C---:B0-----:R-:W-:Y:S01]  /*1740*/  LEA R8, P0, R64.reuse, R5, 0x1 ;  /* 0x0000000540087211 */ /* 0x041fe200078008ff */
[----:B------:R0:W4:Y:S03]  /*1750*/  LDG.E.U16 R119, desc[UR60][R10.64] ;  /* 0x0000003c0a777981 */ /* 0x000126000c1e1500 */
[----:B------:R-:W-:Y:S01]  /*1760*/  LEA.HI.X.SX32 R9, R64, R90, 0x1, P0 ;  /* 0x0000005a40097211 */ /* 0x000fe200000f0eff */
[----:B------:R0:W4:Y:S01]  /*1770*/  LDG.E.U16 R213, desc[UR60][R16.64] ;  /* 0x0000003c10d57981 */ /* 0x000122000c1e1500 */
[----:B------:R-:W-:-:S02]  /*1780*/  LEA R64, R89, R82, 0x1 ;  /* 0x0000005259407211 */ /* 0x000fc400078e08ff */
[CC--:B-1----:R-:W-:Y:S01]  /*1790*/  LEA R14, P1, R62.reuse, R5.reuse, 0x1 ;  /* 0x000000053e0e7211 */ /* 0x0c2fe200078208ff */
[----:B------:R1:W4:Y:S02]  /*17a0*/  LDG.E.U16 R212, desc[UR60][R8.64] ;  /* 0x0000003c08d47981 */ /* 0x000324000c1e1500 */
[C---:B------:R-:W-:Y:S01]  /*17b0*/  IMAD R98, R89.reuse, 0x2, R64 ;  /* 0x0000000259627824 */ /* 0x040fe200078e0240 */
[-C--:B------:R-:W-:Y:S02]  /*17c0*/  LEA.HI.X.SX32 R15, R62, R90.reuse, 0x1, P1 ;  /* 0x0000005a3e0f7211 */ /* 0x080fe400008f0eff */
[-C--:B0-----:R-:W-:Y:S01]  /*17d0*/  LEA R10, P1, R66, R5.reuse, 0x1 ;  /* 0x00000005420a7211 */ /* 0x081fe200078208ff */
[C---:B------:R-:W-:Y:S01]  /*17e0*/  IMAD R31, R89.reuse, 0x2, R98 ;  /* 0x00000002591f7824 */ /* 0x040fe200078e0262 */
[----:B------:R-:W-:Y:S01]  /*17f0*/  LEA R18, P0, R100, R5, 0x1 ;  /* 0x0000000564127211 */ /* 0x000fe200078008ff */
[----:B------:R0:W4:Y:S01]  /*1800*/  LDG.E.U16 R118, desc[UR60][R14.64] ;  /* 0x0000003c0e767981 */ /* 0x000122000c1e1500 */
[----:B------:R-:W-:Y:S01]  /*1810*/  LEA.HI.X.SX32 R11, R66, R90, 0x1, P1 ;  /* 0x0000005a420b7211 */ /* 0x000fe200008f0eff */
[----:B------:R-:W-:-:S04]  /*1820*/  IMAD R66, R89, 0x2, R31 ;  /* 0x0000000259427824 */ /* 0x000fc800078e021f */
[C---:B------:R-:W-:Y:S01]  /*1830*/  IMAD R126, R89.reuse, 0x2, R66 ;  /* 0x00000002597e7824 */ /* 0x040fe200078e0242 */
[----:B------:R-:W-:Y:S01]  /*1840*/  LEA.HI.X.SX32 R19, R100, R90, 0x1, P0 ;  /* 0x0000005a64137211 */ /* 0x000fe200000f0eff */
[----:B------:R-:W4:Y:S03]  /*1850*/  LDG.E.U16 R117, desc[UR60][R10.64] ;  /* 0x0000003c0a757981 */ /* 0x000f26000c1e1500 */
[----:B------:R-:W-:Y:S01]  /*1860*/  LEA R128, R89, R126, 0x1 ;  /* 0x0000007e59807211 */ /* 0x000fe200078e08ff */
[----:B------:R-:W4:Y:S01]  /*1870*/  LDG.E.U16 R211, desc[UR60][R18.64] ;  /* 0x0000003c12d37981 */ /* 0x000f22000c1e1500 */
[----:B------:R-:W-:-:S03]  /*1880*/  LEA R12, P0, R68, R5, 0x1 ;  /* 0x00000005440c7211 */ /* 0x000fc600078008ff */
[----:B------:R-:W-:Y:S01]  /*1890*/  IMAD R32, R89, 0x2, R128 ;  /* 0x0000000259207824 */ /* 0x000fe200078e0280 */
[----:B------:R-:W-:-:S03]  /*18a0*/  LEA.HI.X.SX32 R13, R68, R90, 0x1, P0 ;  /* 0x0000005a440d7211 */ /* 0x000fc600000f0eff */
[C---:B------:R-:W-:Y:S01]  /*18b0*/  IMAD R130, R89.reuse, 0x2, R32 ;  /* 0x0000000259827824 */ /* 0x040fe200078e0220 */
[CC--:B------:R-:W-:Y:S01]  /*18c0*/  LEA R16, P0, R84.reuse, R5.reuse, 0x1 ;  /* 0x0000000554107211 */ /* 0x0c0fe200078008ff */
[----:B------:R3:W4:Y:S02]  /*18d0*/  LDG.E.U16 R210, desc[UR60][R12.64] ;  /* 0x0000003c0cd27981 */ /* 0x000724000c1e1500 */
[C---:B------:R-:W-:Y:S01]  /*18e0*/  IMAD R132, R89.reuse, 0x2, R130 ;  /* 0x0000000259847824 */ /* 0x040fe200078e0282 */
[-C--:B------:R-:W-:Y:S02]  /*18f0*/  LEA.HI.X.SX32 R17, R84, R90.reuse, 0x1, P0 ;  /* 0x0000005a54117211 */ /* 0x080fe400000f0eff */
[-C--:B-1----:R-:W-:Y:S01]  /*1900*/  LEA R8, P0, R102, R5.reuse, 0x1 ;  /* 0x0000000566087211 */ /* 0x082fe200078008ff */
[----:B------:R-:W-:Y:S01]  /*1910*/  IMAD R134, R89, 0x2, R132 ;  /* 0x0000000259867824 */ /* 0x000fe200078e0284 */
[----:B0-----:R-:W-:Y:S01]  /*1920*/  LEA R14, P1, R86, R5, 0x1 ;  /* 0x00000005560e7211 */ /* 0x001fe200078208ff */
[----:B------:R-:W4:Y:S01]  /*1930*/  LDG.E.U16 R209, desc[UR60][R16.64] ;  /* 0x0000003c10d17981 */ /* 0x000f22000c1e1500 */
[----:B------:R-:W-:-:S02]  /*1940*/  LEA.HI.X.SX32 R9, R102, R90, 0x1, P0 ;  /* 0x0000005a66097211 */ /* 0x000fc400000f0eff */
[C---:B------:R-:W-:Y:S02]  /*1950*/  LEA R20, P0, R104.reuse, R5, 0x1 ;  /* 0x0000000568147211 */ /* 0x040fe400078008ff */
[----:B------:R-:W-:Y:S01]  /*1960*/  LEA R33, R89, R134, 0x1 ;  /* 0x0000008659217211 */ /* 0x000fe200078e08ff */
[----:B------:R-:W4:Y:S01]  /*1970*/  LDG.E.U16 R208, desc[UR60][R8.64] ;  /* 0x0000003c08d07981 */ /* 0x000f22000c1e1500 */
[----:B------:R-:W-:-:S03]  /*1980*/  LEA.HI.X.SX32 R21, R104, R90, 0x1, P0 ;  /* 0x0000005a68157211 */ /* 0x000fc600000f0eff */
[C---:B------:R-:W-:Y:S01]  /*1990*/  IMAD R104, R89.reuse, 0x2, R33 ;  /* 0x0000000259687824 */ /* 0x040fe200078e0221 */
[----:B---3--:R-:W-:Y:S01]  /*19a0*/  LEA R12, P0, R26, R5, 0x1 ;  /* 0x000000051a0c7211 */ /* 0x008fe200078008ff */
[----:B------:R-:W3:Y:S02]  /*19b0*/  LDG.E.U16 R207, desc[UR60][R20.64] ;  /* 0x0000003c14cf7981 */ /* 0x000ee4000c1e1500 */
[----:B------:R-:W-:Y:S01]  /*19c0*/  IMAD R136, R89, 0x2, R104 ;  /* 0x0000000259887824 */ /* 0x000fe200078e0268 */
[----:B------:R-:W-:-:S03]  /*19d0*/  LEA.HI.X.SX32 R15, R86, R90, 0x1, P1 ;  /* 0x0000005a560f7211 */ /* 0x000fc600008f0eff */
[C---:B------:R-:W-:Y:S01]  /*19e0*/  IMAD R138, R89.reuse, 0x2, R136 ;  /* 0x00000002598a7824 */ /* 0x040fe200078e0288 */
[-C--:B------:R-:W-:Y:S01]  /*19f0*/  LEA.HI.X.SX32 R13, R26, R90.reuse, 0x1, P0 ;  /* 0x0000005a1a0d7211 */ /* 0x080fe200000f0eff */
[----:B------:R0:W3:Y:S01]  /*1a00*/  LDG.E.U16 R116, desc[UR60][R14.64] ;  /* 0x0000003c0e747981 */ /* 0x0000e2000c1e1500 */
[-C--:B------:R-:W-:Y:S01]  /*1a10*/  LEA R18, P0, R70, R5.reuse, 0x1 ;  /* 0x0000000546127211 */ /* 0x080fe200078008ff */
[C---:B------:R-:W-:Y:S01]  /*1a20*/  IMAD R26, R89.reuse, 0x2, R138 ;  /* 0x00000002591a7824 */ /* 0x040fe200078e028a */
[-C--:B------:R-:W-:Y:S01]  /*1a30*/  LEA R10, P1, R24, R5.reuse, 0x1 ;  /* 0x00000005180a7211 */ /* 0x080fe200078208ff */
[----:B------:R-:W3:Y:S01]  /*1a40*/  LDG.E.U16 R206, desc[UR60][R12.64] ;  /* 0x0000003c0cce7981 */ /* 0x000ee2000c1e1500 */
[----:B------:R-:W-:Y:S02]  /*1a50*/  LEA.HI.X.SX32 R19, R70, R90, 0x1, P0 ;  /* 0x0000005a46137211 */ /* 0x000fe400000f0eff */
[C---:B------:R-:W-:Y:S02]  /*1a60*/  LEA R140, R89.reuse, R26, 0x1 ;  /* 0x0000001a598c7211 */ /* 0x040fe400078e08ff */
[C---:B0-----:R-:W-:Y:S01]  /*1a70*/  LEA R14, P0, R106.reuse, R5, 0x1 ;  /* 0x000000056a0e7211 */ /* 0x041fe200078008ff */
[----:B------:R-:W3:Y:S03]  /*1a80*/  LDG.E.U16 R205, desc[UR60][R18.64] ;  /* 0x0000003c12cd7981 */ /* 0x000ee6000c1e1500 */
[----:B------:R-:W-:Y:S01]  /*1a90*/  LEA.HI.X.SX32 R15, R106, R90, 0x1, P0 ;  /* 0x0000005a6a0f7211 */ /* 0x000fe200000f0eff */
[----:B------:R-:W-:-:S04]  /*1aa0*/  IMAD R106, R89, 0x2, R140 ;  /* 0x00000002596a7824 */ /* 0x000fc800078e028c */
[C---:B------:R-:W-:Y:S01]  /*1ab0*/  IMAD R62, R89.reuse, 0x2, R106 ;  /* 0x00000002593e7824 */ /* 0x040fe200078e026a */
[----:B------:R-:W-:Y:S01]  /*1ac0*/  LEA.HI.X.SX32 R11, R24, R90, 0x1, P1 ;  /* 0x0000005a180b7211 */ /* 0x000fe200008f0eff */
[----:B------:R-:W3:Y:S02]  /*1ad0*/  LDG.E.U16 R204, desc[UR60][R14.64] ;  /* 0x0000003c0ecc7981 */ /* 0x000ee4000c1e1500 */
[C---:B------:R-:W-:Y:S02]  /*1ae0*/  IMAD R27, R89.reuse, 0x2, R62 ;  /* 0x00000002591b7824 */ /* 0x040fe400078e023e */
[----:B------:R0:W3:Y:S02]  /*1af0*/  LDG.E.U16 R115, desc[UR60][R10.64] ;  /* 0x0000003c0a737981 */ /* 0x0000e4000c1e1500 */
[----:B------:R-:W-:Y:S01]  /*1b00*/  IMAD R76, R89, 0x2, R27 ;  /* 0x00000002594c7824 */ /* 0x000fe200078e021b */
[----:B------:R-:W-:-:S04]  /*1b10*/  LEA R16, P1, R28, R5, 0x1 ;  /* 0x000000051c107211 */ /* 0x000fc800078208ff */
[----:B------:R-:W-:Y:S02]  /*1b20*/  LEA R96, R89, R76, 0x1 ;  /* 0x0000004c59607211 */ /* 0x000fe400078e08ff */
[----:B0-----:R-:W-:-:S04]  /*1b30*/  LEA R10, P0, R108, R5, 0x1 ;  /* 0x000000056c0a7211 */ /* 0x001fc800078008ff */
[-C--:B------:R-:W-:Y:S02]  /*1b40*/  LEA.HI.X.SX32 R11, R108, R90.reuse, 0x1, P0 ;  /* 0x0000005a6c0b7211 */ /* 0x080fe400000f0eff */
[CC--:B------:R-:W-:Y:S01]  /*1b50*/  LEA R12, P0, R94.reuse, R5.reuse, 0x1 ;  /* 0x000000055e0c7211 */ /* 0x0c0fe200078008ff */
[C---:B------:R-:W-:Y:S02]  /*1b60*/  IMAD R20, R89.reuse, 0x2, R96 ;  /* 0x0000000259147824 */ /* 0x040fe400078e0260 */
[----:B------:R0:W3:Y:S01]  /*1b70*/  LDG.E.U16 R203, desc[UR60][R10.64] ;  /* 0x0000003c0acb7981 */ /* 0x0000e2000c1e1500 */
[-C--:B------:R-:W-:Y:S02]  /*1b80*/  LEA.HI.X.SX32 R13, R94, R90.reuse, 0x1, P0 ;  /* 0x0000005a5e0d7211 */ /* 0x080fe400000f0eff */
[-C--:B------:R-:W-:Y:S01]  /*1b90*/  LEA.HI.X.SX32 R17, R28, R90.reuse, 0x1, P1 ;  /* 0x0000005a1c117211 */ /* 0x080fe200008f0eff */
[C---:B------:R-:W-:Y:S02]  /*1ba0*/  IMAD R28, R89.reuse, 0x2, R20 ;  /* 0x00000002591c7824 */ /* 0x040fe400078e0214 */
[----:B------:R1:W3:Y:S01]  /*1bb0*/  LDG.E.U16 R202, desc[UR60][R12.64] ;  /* 0x0000003c0cca7981 */ /* 0x0002e2000c1e1500 */
[-C--:B0-----:R-:W-:Y:S01]  /*1bc0*/  LEA R10, P0, R110, R5.reuse, 0x1 ;  /* 0x000000056e0a7211 */ /* 0x081fe200078008ff */
[----:B------:R-:W-:Y:S01]  /*1bd0*/  IMAD R70, R89, 0x2, R28 ;  /* 0x0000000259467824 */ /* 0x000fe200078e021c */
[----:B------:R-:W-:Y:S01]  /*1be0*/  LEA R8, P1, R88, R5, 0x1 ;  /* 0x0000000558087211 */ /* 0x000fe200078208ff */
[----:B------:R-:W3:Y:S01]  /*1bf0*/  LDG.E.U16 R114, desc[UR60][R16.64] ;  /* 0x0000003c10727981 */ /* 0x000ee2000c1e1500 */
[----:B------:R-:W-:-:S02]  /*1c00*/  LEA.HI.X.SX32 R11, R110, R90, 0x1, P0 ;  /* 0x0000005a6e0b7211 */ /* 0x000fc400000f0eff */
[-C--:B-1----:R-:W-:Y:S02]  /*1c10*/  LEA R12, P0, R78, R5.reuse, 0x1 ;  /* 0x000000054e0c7211 */ /* 0x082fe400078008ff */
[-C--:B------:R-:W-:Y:S01]  /*1c20*/  LEA.HI.X.SX32 R9, R88, R90.reuse, 0x1, P1 ;  /* 0x0000005a58097211 */ /* 0x080fe200008f0eff */
[----:B------:R0:W3:Y:S01]  /*1c30*/  LDG.E.U16 R201, desc[UR60][R10.64] ;  /* 0x0000003c0ac97981 */ /* 0x0000e2000c1e1500 */
[----:B------:R-:W-:Y:S01]  /*1c40*/  LEA.HI.X.SX32 R13, R78, R90, 0x1, P0 ;  /* 0x0000005a4e0d7211 */ /* 0x000fe200000f0eff */
[C---:B------:R-:W-:Y:S02]  /*1c50*/  IMAD R78, R89.reuse, 0x2, R70 ;  /* 0x00000002594e7824 */ /* 0x040fe400078e0246 */
[----:B------:R1:W3:Y:S03]  /*1c60*/  LDG.E.U16 R113, desc[UR60][R8.64] ;  /* 0x0000003c08717981 */ /* 0x0002e6000c1e1500 */
[----:B------:R-:W-:Y:S01]  /*1c70*/  LEA R86, R89, R78, 0x1 ;  /* 0x0000004e59567211 */ /* 0x000fe200078e08ff */
[----:B------:R2:W3:Y:S01]  /*1c80*/  LDG.E.U16 R200, desc[UR60][R12.64] ;  /* 0x0000003c0cc87981 */ /* 0x0004e2000c1e1500 */
[----:B0-----:R-:W-:-:S03]  /*1c90*/  LEA R10, P0, R124, R5, 0x1 ;  /* 0x000000057c0a7211 */ /* 0x001fc600078008ff */
[C---:B------:R-:W-:Y:S01]  /*1ca0*/  IMAD R29, R89.reuse, 0x2, R86 ;  /* 0x00000002591d7824 */ /* 0x040fe200078e0256 */
[----:B-1----:R-:W-:Y:S02]  /*1cb0*/  LEA R8, P1, R112, R5, 0x1 ;  /* 0x0000000570087211 */ /* 0x002fe400078208ff */
[-C--:B------:R-:W-:Y:S01]  /*1cc0*/  LEA.HI.X.SX32 R11, R124, R90.reuse, 0x1, P0 ;  /* 0x0000005a7c0b7211 */ /* 0x080fe200000f0eff */
[----:B------:R-:W-:Y:S01]  /*1cd0*/  IMAD R124, R89, 0x2, R29 ;  /* 0x00000002597c7824 */ /* 0x000fe200078e021d */
[----:B------:R-:W-:-:S03]  /*1ce0*/  LEA.HI.X.SX32 R9, R112, R90, 0x1, P1 ;  /* 0x0000005a70097211 */ /* 0x000fc600008f0eff */
[C---:B------:R-:W-:Y:S01]  /*1cf0*/  IMAD R102, R89.reuse, 0x2, R124 ;  /* 0x0000000259667824 */ /* 0x040fe200078e027c */
[-C--:B--2---:R-:W-:Y:S01]  /*1d00*/  LEA R12, P0, R60, R5.reuse, 0x1 ;  /* 0x000000053c0c7211 */ /* 0x084fe200078008ff */
[----:B------:R0:W2:Y:S02]  /*1d10*/  LDG.E.U16 R112, desc[UR60][R8.64] ;  /* 0x0000003c08707981 */ /* 0x0000a4000c1e1500 */
[----:B------:R-:W-:Y:S02]  /*1d20*/  IMAD R14, R89, 0x2, R102 ;  /* 0x00000002590e7824 */ /* 0x000fe400078e0266 */
[----:B------:R1:W2:Y:S01]  /*1d30*/  LDG.E.U16 R199, desc[UR60][R10.64] ;  /* 0x0000003c0ac77981 */ /* 0x0002a2000c1e1500 */
[----:B0-----:R-:W-:-:S04]  /*1d40*/  LEA R8, P1, R22, R5, 0x1 ;  /* 0x0000000516087211 */ /* 0x001fc800078208ff */
[----:B------:R-:W-:Y:S02]  /*1d50*/  LEA.HI.X.SX32 R9, R22, R90, 0x1, P1 ;  /* 0x0000005a16097211 */ /* 0x000fe400008f0eff */
[C---:B------:R-:W-:Y:S02]  /*1d60*/  LEA R22, R89.reuse, R14, 0x1 ;  /* 0x0000000e59167211 */ /* 0x040fe400078e08ff */
[-C--:B------:R-:W-:Y:S01]  /*1d70*/  LEA.HI.X.SX32 R13, R60, R90.reuse, 0x1, P0 ;  /* 0x0000005a3c0d7211 */ /* 0x080fe200000f0eff */
[----:B------:R-:W2:Y:S02]  /*1d80*/  LDG.E.U16 R111, desc[UR60][R8.64] ;  /* 0x0000003c086f7981 */ /* 0x000ea4000c1e1500 */
[C---:B------:R-:W-:Y:S01]  /*1d90*/  IMAD R68, R89.reuse, 0x2, R22 ;  /* 0x0000000259447824 */ /* 0x040fe200078e0216 */
[C---:B-1----:R-:W-:Y:S01]  /*1da0*/  LEA R10, P0, R80.reuse, R5, 0x1 ;  /* 0x00000005500a7211 */ /* 0x042fe200078008ff */
[----:B------:R0:W2:Y:S02]  /*1db0*/  LDG.E.U16 R198, desc[UR60][R12.64] ;  /* 0x0000003c0cc67981 */ /* 0x0000a4000c1e1500 */
[----:B------:R-:W-:Y:S01]  /*1dc0*/  IMAD R94, R89, 0x2, R68 ;  /* 0x00000002595e7824 */ /* 0x000fe200078e0244 */
[----:B------:R-:W-:-:S03]  /*1dd0*/  LEA.HI.X.SX32 R11, R80, R90, 0x1, P0 ;  /* 0x0000005a500b7211 */ /* 0x000fc600000f0eff */
[C---:B------:R-:W-:Y:S02]  /*1de0*/  IMAD R84, R89.reuse, 0x2, R94 ;  /* 0x0000000259547824 */ /* 0x040fe400078e025e */
[----:B------:R1:W2:Y:S01]  /*1df0*/  LDG.E.U16 R197, desc[UR60][R10.64] ;  /* 0x0000003c0ac57981 */ /* 0x0002a2000c1e1500 */
[----:B0-----:R-:W-:Y:S01]  /*1e00*/  LEA R12, P0, R64, R5, 0x1 ;  /* 0x00000005400c7211 */ /* 0x001fe200078008ff */
[----:B------:R-:W-:-:S03]  /*1e10*/  IMAD R23, R89, 0x2, R84 ;  /* 0x0000000259177824 */ /* 0x000fc600078e0254 */
[-C--:B------:R-:W-:Y:S02]  /*1e20*/  LEA.HI.X.SX32 R13, R64, R90.reuse, 0x1, P0 ;  /* 0x0000005a400d7211 */ /* 0x080fe400000f0eff */
[C---:B------:R-:W-:Y:S02]  /*1e30*/  LEA R100, R89.reuse, R23, 0x1 ;  /* 0x0000001759647211 */ /* 0x040fe400078e08ff */
[-C--:B-1----:R-:W-:Y:S01]  /*1e40*/  LEA R10, P0, R98, R5.reuse, 0x1 ;  /* 0x00000005620a7211 */ /* 0x082fe200078008ff */
[----:B------:R-:W2:Y:S01]  /*1e50*/  LDG.E.U16 R196, desc[UR60][R12.64] ;  /* 0x0000003c0cc47981 */ /* 0x000ea2000c1e1500 */
[----:B------:R-:W-:Y:S02]  /*1e60*/  LEA R8, P1, R82, R5, 0x1 ;  /* 0x0000000552087211 */ /* 0x000fe400078208ff */
[-C--:B------:R-:W-:Y:S01]  /*1e70*/  LEA.HI.X.SX32 R11, R98, R90.reuse, 0x1, P0 ;  /* 0x0000005a620b7211 */ /* 0x080fe200000f0eff */
[----:B------:R-:W-:Y:S01]  /*1e80*/  IMAD R98, R89, 0x2, R100 ;  /* 0x0000000259627824 */ /* 0x000fe200078e0264 */
[----:B------:R-:W-:-:S03]  /*1e90*/  LEA.HI.X.SX32 R9, R82, R90, 0x1, P1 ;  /* 0x0000005a52097211 */ /* 0x000fc600008f0eff */
[C---:B------:R-:W-:Y:S01]  /*1ea0*/  IMAD R16, R89.reuse, 0x2, R98 ;  /* 0x0000000259107824 */ /* 0x040fe200078e0262 */
[----:B------:R-:W2:Y:S04]  /*1eb0*/  LDG.E.U16 R195, desc[UR60][R10.64] ;  /* 0x0000003c0ac37981 */ /* 0x000ea8000c1e1500 */
[----:B------:R0:W2:Y:S01]  /*1ec0*/  LDG.E.U16 R110, desc[UR60][R8.64] ;  /* 0x0000003c086e7981 */ /* 0x0000a2000c1e1500 */
[----:B------:R-:W-:Y:S01]  /*1ed0*/  IMAD R24, R89, 0x2, R16 ;  /* 0x0000000259187824 */ /* 0x000fe200078e0210 */
[----:B0-----:R-:W-:-:S04]  /*1ee0*/  LEA R8, P1, R66, R5, 0x1 ;  /* 0x0000000542087211 */ /* 0x001fc800078208ff */
[----:B------:R-:W-:Y:S01]  /*1ef0*/  LEA.HI.X.SX32 R9, R66, R90, 0x1, P1 ;  /* 0x0000005a42097211 */ /* 0x000fe200008f0eff */
[----:B------:R-:W-:Y:S01]  /*1f00*/  IMAD R66, R89, 0x2, R24 ;  /* 0x0000000259427824 */ /* 0x000fe200078e0218 */
[----:B------:R-:W-:-:S03]  /*1f10*/  LEA R12, P0, R126, R5, 0x1 ;  /* 0x000000057e0c7211 */ /* 0x000fc600078008ff */
[----:B------:R0:W2:Y:S01]  /*1f20*/  LDG.E.U16 R109, desc[UR60][R8.64] ;  /* 0x0000003c086d7981 */ /* 0x0000a2000c1e1500 */
[----:B------:R-:W-:-:S05]  /*1f30*/  LEA R82, R89, R66, 0x1 ;  /* 0x0000004259527211 */ /* 0x000fca00078e08ff */
[----:B------:R-:W-:Y:S01]  /*1f40*/  IMAD R17, R89, 0x2, R82 ;  /* 0x0000000259117824 */ /* 0x000fe200078e0252 */
[----:B------:R-:W-:-:S03]  /*1f50*/  LEA.HI.X.SX32 R13, R126, R90, 0x1, P0 ;  /* 0x0000005a7e0d7211 */ /* 0x000fc600000f0eff */
[C---:B------:R-:W-:Y:S01]  /*1f60*/  IMAD R25, R89.reuse, 0x2, R17 ;  /* 0x0000000259197824 */ /* 0x040fe200078e0211 */
[-C--:B------:R-:W-:Y:S01]  /*1f70*/  LEA R10, P0, R128, R5.reuse, 0x1 ;  /* 0x00000005800a7211 */ /* 0x080fe200078008ff */
[----:B------:R1:W2:Y:S01]  /*1f80*/  LDG.E.U16 R194, desc[UR60][R12.64] ;  /* 0x0000003c0cc27981 */ /* 0x0002a2000c1e1500 */
[-C--:B0-----:R-:W-:Y:S01]  /*1f90*/  LEA R8, P1, R130, R5.reuse, 0x1 ;  /* 0x0000000582087211 */ /* 0x081fe200078208ff */
[C---:B------:R-:W-:Y:S01]  /*1fa0*/  IMAD R60, R89.reuse, 0x2, R25 ;  /* 0x00000002593c7824 */ /* 0x040fe200078e0219 */
[-C--:B------:R-:W-:Y:S02]  /*1fb0*/  LEA.HI.X.SX32 R11, R128, R90.reuse, 0x1, P0 ;  /* 0x0000005a800b7211 */ /* 0x080fe400000f0eff */
[----:B------:R-:W-:Y:S01]  /*1fc0*/  LEA.HI.X.SX32 R9, R130, R90, 0x1, P1 ;  /* 0x0000005a82097211 */ /* 0x000fe200008f0eff */
[----:B------:R-:W-:Y:S02]  /*1fd0*/  IMAD R61, R89, 0x2, R60 ;  /* 0x00000002593d7824 */ /* 0x000fe400078e023c */
[----:B------:R0:W2:Y:S01]  /*1fe0*/  LDG.E.U16 R193, desc[UR60][R10.64] ;  /* 0x0000003c0ac17981 */ /* 0x0000a2000c1e1500 */
[----:B-1----:R-:W-:-:S02]  /*1ff0*/  LEA R12, P0, R132, R5, 0x1 ;  /* 0x00000005840c7211 */ /* 0x002fc400078008ff */
[----:B------:R-:W-:Y:S01]  /*2000*/  LEA R64, R89, R61, 0x1 ;  /* 0x0000003d59407211 */ /* 0x000fe200078e08ff */
[----:B------:R1:W2:Y:S01]  /*2010*/  LDG.E.U16 R108, desc[UR60][R8.64] ;  /* 0x0000003c086c7981 */ /* 0x0002a2000c1e1500 */
[----:B------:R-:W-:Y:S02]  /*2020*/  LEA.HI.X.SX32 R13, R132, R90, 0x1, P0 ;  /* 0x0000005a840d7211 */ /* 0x000fe400000f0eff */
[----:B0-----:R-:W-:-:S03]  /*2030*/  LEA R10, P0, R134, R5, 0x1 ;  /* 0x00000005860a7211 */ /* 0x001fc600078008ff */
[----:B------:R0:W2:Y:S01]  /*2040*/  LDG.E.U16 R192, desc[UR60][R12.64] ;  /* 0x0000003c0cc07981 */ /* 0x0000a2000c1e1500 */
[C---:B------:R-:W-:Y:S01]  /*2050*/  IMAD R18, R89.reuse, 0x2, R64 ;  /* 0x0000000259127824 */ /* 0x040fe200078e0240 */
[-C--:B-1----:R-:W-:Y:S02]  /*2060*/  LEA R8, P1, R104, R5.reuse, 0x1 ;  /* 0x0000000568087211 */ /* 0x082fe400078208ff */
[-C--:B------:R-:W-:Y:S02]  /*2070*/  LEA.HI.X.SX32 R11, R134, R90.reuse, 0x1, P0 ;  /* 0x0000005a860b7211 */ /* 0x080fe400000f0eff */
[-C--:B------:R-:W-:Y:S02]  /*2080*/  LEA.HI.X.SX32 R9, R104, R90.reuse, 0x1, P1 ;  /* 0x0000005a68097211 */ /* 0x080fe400008f0eff */
[C---:B0-----:R-:W-:Y:S01]  /*2090*/  LEA R12, P0, R136.reuse, R5, 0x1 ;  /* 0x00000005880c7211 */ /* 0x041fe200078008ff */
[----:B------:R-:W-:Y:S01]  /*20a0*/  IMAD R80, R89, 0x2, R18 ;  /* 0x0000000259507824 */ /* 0x000fe200078e0212 */
[----:B------:R0:W2:Y:S02]  /*20b0*/  LDG.E.U16 R191, desc[UR60][R10.64] ;  /* 0x0000003c0abf7981 */ /* 0x0000a4000c1e1500 */
[----:B------:R-:W-:-:S02]  /*20c0*/  LEA.HI.X.SX32 R13, R136, R90, 0x1, P0 ;  /* 0x0000005a880d7211 */ /* 0x000fc400000f0eff */
[----:B------:R1:W2:Y:S01]  /*20d0*/  LDG.E.U16 R107, desc[UR60][R8.64] ;  /* 0x0000003c086b7981 */ /* 0x0002a2000c1e1500 */
[----:B------:R-:W-:-:S03]  /*20e0*/  IMAD R79, R89, 0x2, R80 ;  /* 0x00000002594f7824 */ /* 0x000fc600078e0250 */
[----:B------:R5:W2:Y:S01]  /*20f0*/  LDG.E.U16 R190, desc[UR60][R12.64] ;  /* 0x0000003c0cbe7981 */ /* 0x000aa2000c1e1500 */
[-C--:B0-----:R-:W-:Y:S02]  /*2100*/  LEA R10, P0, R138, R5.reuse, 0x1 ;  /* 0x000000058a0a7211 */ /* 0x081fe400078008ff */
[-C--:B-1----:R-:W-:Y:S02]  /*2110*/  LEA R8, P1, R140, R5.reuse, 0x1 ;  /* 0x000000058c087211 */ /* 0x082fe400078208ff */
[-C--:B------:R-:W-:Y:S01]  /*2120*/  LEA.HI.X.SX32 R11, R138, R90.reuse, 0x1, P0 ;  /* 0x0000005a8a0b7211 */ /* 0x080fe200000f0eff */
[C---:B------:R-:W-:Y:S01]  /*2130*/  IMAD R63, R89.reuse, 0x2, R79 ;  /* 0x00000002593f7824 */ /* 0x040fe200078e024f */
[----:B------:R-:W-:Y:S02]  /*2140*/  LEA.HI.X.SX32 R9, R140, R90, 0x1, P1 ;  /* 0x0000005a8c097211 */ /* 0x000fe400008f0eff */
[----:B-----5:R-:W-:Y:S01]  /*2150*/  LEA R12, P0, R106, R5, 0x1 ;  /* 0x000000056a0c7211 */ /* 0x020fe200078008ff */
[----:B------:R0:W5:Y:S01]  /*2160*/  LDG.E.U16 R187, desc[UR60][R10.64] ;  /* 0x0000003c0abb7981 */ /* 0x000162000c1e1500 */
[----:B------:R-:W-:-:S02]  /*2170*/  LEA R19, R89, R63, 0x1 ;  /* 0x0000003f59137211 */ /* 0x000fc400078e08ff */
[-C--:B------:R-:W-:Y:S02]  /*2180*/  LEA.HI.X.SX32 R13, R106, R90.reuse, 0x1, P0 ;  /* 0x0000005a6a0d7211 */ /* 0x080fe400000f0eff */
[----:B------:R1:W5:Y:S04]  /*2190*/  LDG.E.U16 R106, desc[UR60][R8.64] ;  /* 0x0000003c086a7981 */ /* 0x000368000c1e1500 */
[----:B------:R1:W5:Y:S01]  /*21a0*/  LDG.E.U16 R88, desc[UR60][R12.64] ;  /* 0x0000003c0c587981 */ /* 0x000362000c1e1500 */
[-C--:B0-----:R-:W-:Y:S02]  /*21b0*/  LEA R10, P0, R62, R5.reuse, 0x1 ;  /* 0x000000053e0a7211 */ /* 0x081fe400078008ff */
[----:B-1----:R-:W-:Y:S02]  /*21c0*/  LEA R8, P1, R76, R5, 0x1 ;  /* 0x000000054c087211 */ /* 0x002fe400078208ff */
[----:B------:R-:W-:-:S02]  /*21d0*/  LEA.HI.X.SX32 R11, R62, R90, 0x1, P0 ;  /* 0x0000005a3e0b7211 */ /* 0x000fc400000f0eff */
[-C--:B------:R-:W-:Y:S01]  /*21e0*/  LEA.HI.X.SX32 R9, R76, R90.reuse, 0x1, P1 ;  /* 0x0000005a4c097211 */ /* 0x080fe200008f0eff */
[C---:B------:R-:W-:Y:S01]  /*21f0*/  IMAD R76, R89.reuse, 0x2, R19 ;  /* 0x00000002594c7824 */ /* 0x040fe200078e0213 */
[CC--:B------:R-:W-:Y:S01]  /*2200*/  LEA R12, P0, R96.reuse, R5.reuse, 0x1 ;  /* 0x00000005600c7211 */ /* 0x0c0fe200078008ff */
[----:B------:R0:W5:Y:S02]  /*2210*/  LDG.E.U16 R71, desc[UR60][R10.64] ;  /* 0x0000003c0a477981 */ /* 0x000164000c1e1500 */
[C---:B------:R-:W-:Y:S01]  /*2220*/  IMAD R77, R89.reuse, 0x2, R76 ;  /* 0x00000002594d7824 */ /* 0x040fe200078e024c */
[----:B------:R-:W-:Y:S01]  /*2230*/  LEA.HI.X.SX32 R13, R96, R90, 0x1, P0 ;  /* 0x0000005a600d7211 */ /* 0x000fe200000f0eff */
[----:B------:R1:W5:Y:S02]  /*2240*/  LDG.E.U16 R105, desc[UR60][R8.64] ;  /* 0x0000003c08697981 */ /* 0x000364000c1e1500 */
[----:B------:R-:W-:Y:S02]  /*2250*/  IMAD R62, R89, 0x2, R77 ;  /* 0x00000002593e7824 */ /* 0x000fe400078e024d */
[----:B------:R1:W5:Y:S01]  /*2260*/  LDG.E.U16 R87, desc[UR60][R12.64] ;  /* 0x0000003c0c577981 */ /* 0x000362000c1e1500 */
[----:B0-----:R-:W-:-:S04]  /*2270*/  LEA R10, P0, R20, R5, 0x1 ;  /* 0x00000005140a7211 */ /* 0x001fc800078008ff */
[----:B------:R-:W-:Y:S01]  /*2280*/  LEA.HI.X.SX32 R11, R20, R90, 0x1, P0 ;  /* 0x0000005a140b7211 */ /* 0x000fe200000f0eff */
[----:B------:R-:W-:Y:S01]  /*2290*/  IMAD R20, R89, 0x2, R62 ;  /* 0x0000000259147824 */ /* 0x000fe200078e023e */
[----:B-1----:R-:W-:-:S04]  /*22a0*/  LEA R8, P1, R70, R5, 0x1 ;  /* 0x0000000546087211 */ /* 0x002fc800078208ff */
[C---:B------:R-:W-:Y:S02]  /*22b0*/  LEA R126, R89.reuse, R20, 0x1 ;  /* 0x00000014597e7211 */ /* 0x040fe400078e08ff */
[-C--:B------:R-:W-:Y:S02]  /*22c0*/  LEA R12, P0, R78, R5.reuse, 0x1 ;  /* 0x000000054e0c7211 */ /* 0x080fe400078008ff */
[-C--:B------:R-:W-:Y:S01]  /*22d0*/  LEA.HI.X.SX32 R9, R70, R90.reuse, 0x1, P1 ;  /* 0x0000005a46097211 */ /* 0x080fe200008f0eff */
[C---:B------:R-:W-:Y:S01]  /*22e0*/  IMAD R96, R89.reuse, 0x2, R126 ;  /* 0x0000000259607824 */ /* 0x040fe200078e027e */
[----:B------:R-:W-:Y:S01]  /*22f0*/  LEA.HI.X.SX32 R13, R78, R90, 0x1, P0 ;  /* 0x0000005a4e0d7211 */ /* 0x000fe200000f0eff */
[----:B------:R0:W5:Y:S02]  /*2300*/  LDG.E.U16 R70, desc[UR60][R10.64] ;  /* 0x0000003c0a467981 */ /* 0x000164000c1e1500 */
[C---:B------:R-:W-:Y:S02]  /*2310*/  IMAD R78, R89.reuse, 0x2, R96 ;  /* 0x00000002594e7824 */ /* 0x040fe400078e0260 */
[----:B------:R1:W5:Y:S02]  /*2320*/  LDG.E.U16 R104, desc[UR60][R8.64] ;  /* 0x0000003c08687981 */ /* 0x000364000c1e1500 */
[----:B------:R-:W-:Y:S01]  /*2330*/  IMAD R21, R89, 0x2, R78 ;  /* 0x0000000259157824 */ /* 0x000fe200078e024e */
[----:B0-----:R-:W-:-:S02]  /*2340*/  LEA R10, P0, R86, R5, 0x1 ;  /* 0x00000005560a7211 */ /* 0x001fc400078008ff */
[----:B-1----:R-:W-:-:S04]  /*2350*/  LEA R8, P1, R124, R5, 0x1 ;  /* 0x000000057c087211 */ /* 0x002fc800078208ff */
[-C--:B------:R-:W-:Y:S01]  /*2360*/  LEA.HI.X.SX32 R9, R124, R90.reuse, 0x1, P1 ;  /* 0x0000005a7c097211 */ /* 0x080fe200008f0eff */
[C---:B------:R-:W-:Y:S01]  /*2370*/  IMAD R124, R89.reuse, 0x2, R21 ;  /* 0x00000002597c7824 */ /* 0x040fe200078e0215 */
[----:B------:R-:W-:Y:S02]  /*2380*/  LEA.HI.X.SX32 R11, R86, R90, 0x1, P0 ;  /* 0x0000005a560b7211 */ /* 0x000fe400000f0eff */
[----:B------:R0:W5:Y:S02]  /*2390*/  LDG.E.U16 R86, desc[UR60][R12.64] ;  /* 0x0000003c0c567981 */ /* 0x000164000c1e1500 */
[C---:B------:R-:W-:Y:S02]  /*23a0*/  LEA R95, R89.reuse, R124, 0x1 ;  /* 0x0000007c595f7211 */ /* 0x040fe400078e08ff */
[----:B------:R1:W5:Y:S04]  /*23b0*/  LDG.E.U16 R69, desc[UR60][R10.64] ;  /* 0x0000003c0a457981 */ /* 0x000368000c1e1500 */
[----:B------:R-:W5:Y:S01]  /*23c0*/  LDG.E.U16 R103, desc[UR60][R8.64] ;  /* 0x0000003c08677981 */ /* 0x000f62000c1e1500 */
[----:B0-----:R-:W-:Y:S01]  /*23d0*/  LEA R12, P0, R102, R5, 0x1 ;  /* 0x00000005660c7211 */ /* 0x001fe200078008ff */
[----:B------:R-:W-:-:S03]  /*23e0*/  IMAD R125, R89, 0x2, R95 ;  /* 0x00000002597d7824 */ /* 0x000fc600078e025f */
[----:B------:R-:W-:Y:S02]  /*23f0*/  LEA.HI.X.SX32 R13, R102, R90, 0x1, P0 ;  /* 0x0000005a660d7211 */ /* 0x000fe400000f0eff */
[----:B-1----:R-:W-:-:S03]  /*2400*/  LEA R10, P0, R14, R5, 0x1 ;  /* 0x000000050e0a7211 */ /* 0x002fc600078008ff */
[----:B------:R0:W5:Y:S01]  /*2410*/  LDG.E.U16 R85, desc[UR60][R12.64] ;  /* 0x0000003c0c557981 */ /* 0x000162000c1e1500 */
[----:B------:R-:W-:Y:S01]  /*2420*/  LEA.HI.X.SX32 R11, R14, R90, 0x1, P0 ;  /* 0x0000005a0e0b7211 */ /* 0x000fe200000f0eff */
[----:B------:R-:W-:-:S04]  /*2430*/  IMAD R14, R89, 0x2, R125 ;  /* 0x00000002590e7824 */ /* 0x000fc800078e027d */
[----:B------:R-:W-:Y:S01]  /*2440*/  IMAD R128, R89, 0x2, R14 ;  /* 0x0000000259807824 */ /* 0x000fe200078e020e */
[----:B0-----:R-:W-:-:S04]  /*2450*/  LEA R12, P0, R94, R5, 0x1 ;  /* 0x000000055e0c7211 */ /* 0x001fc800078008ff */
[----:B------:R-:W-:Y:S01]  /*2460*/  LEA.HI.X.SX32 R13, R94, R90, 0x1, P0 ;  /* 0x0000005a5e0d7211 */ /* 0x000fe200000f0eff */
[----:B------:R-:W-:Y:S01]  /*2470*/  IMAD R94, R89, 0x2, R128 ;  /* 0x00000002595e7824 */ /* 0x000fe200078e0280 */
[----:B------:R-:W-:-:S04]  /*2480*/  LEA R8, P1, R68, R5, 0x1 ;  /* 0x0000000544087211 */ /* 0x000fc800078208ff */
[C---:B------:R-:W-:Y:S02]  /*2490*/  LEA R130, R89.reuse, R94, 0x1 ;  /* 0x0000005e59827211 */ /* 0x040fe400078e08ff */
[----:B------:R-:W-:Y:S02]  /*24a0*/  LEA.HI.X.SX32 R9, R68, R90, 0x1, P1 ;  /* 0x0000005a44097211 */ /* 0x000fe400008f0eff */
[----:B------:R0:W5:Y:S01]  /*24b0*/  LDG.E.U16 R68, desc[UR60][R10.64] ;  /* 0x0000003c0a447981 */ /* 0x000162000c1e1500 */
[----:B------:R-:W-:-:S03]  /*24c0*/  IMAD R15, R89, 0x2, R130 ;  /* 0x00000002590f7824 */ /* 0x000fc600078e0282 */
[----:B------:R1:W5:Y:S01]  /*24d0*/  LDG.E.U16 R102, desc[UR60][R8.64] ;  /* 0x0000003c08667981 */ /* 0x000362000c1e1500 */
[----:B------:R-:W-:Y:S01]  /*24e0*/  IMAD R133, R89, 0x2, R15 ;  /* 0x0000000259857824 */ /* 0x000fe200078e020f */
[----:B0-----:R-:W-:-:S03]  /*24f0*/  LEA R10, P0, R84, R5, 0x1 ;  /* 0x00000005540a7211 */ /* 0x001fc600078008ff */
[C---:B------:R-:W-:Y:S01]  /*2500*/  IMAD R132, R89.reuse, 0x2, R133 ;  /* 0x0000000259847824 */ /* 0x040fe200078e0285 */
[----:B------:R-:W-:Y:S02]  /*2510*/  LEA.HI.X.SX32 R11, R84, R90, 0x1, P0 ;  /* 0x0000005a540b7211 */ /* 0x000fe400000f0eff */
[----:B------:R0:W5:Y:S01]  /*2520*/  LDG.E.U16 R84, desc[UR60][R12.64] ;  /* 0x0000003c0c547981 */ /* 0x000162000c1e1500 */
[----:B------:R-:W-:Y:S01]  /*2530*/  IMAD R131, R89, 0x2, R132 ;  /* 0x0000000259837824 */ /* 0x000fe200078e0284 */
[-C--:B-1----:R-:W-:Y:S02]  /*2540*/  LEA R8, P1, R100, R5.reuse, 0x1 ;  /* 0x0000000564087211 */ /* 0x082fe400078208ff */
[----:B------:R1:W5:Y:S01]  /*2550*/  LDG.E.U16 R67, desc[UR60][R10.64] ;  /* 0x0000003c0a437981 */ /* 0x000362000c1e1500 */
[----:B0-----:R-:W-:-:S04]  /*2560*/  LEA R12, P0, R98, R5, 0x1 ;  /* 0x00000005620c7211 */ /* 0x001fc800078008ff */
[-C--:B------:R-:W-:Y:S02]  /*2570*/  LEA.HI.X.SX32 R13, R98, R90.reuse, 0x1, P0 ;  /* 0x0000005a620d7211 */ /* 0x080fe400000f0eff */
[----:B-1----:R-:W-:Y:S02]  /*2580*/  LEA R10, P0, R16, R5, 0x1 ;  /* 0x00000005100a7211 */ /* 0x002fe400078008ff */
[-C--:B------:R-:W-:Y:S01]  /*2590*/  LEA.HI.X.SX32 R9, R100, R90.reuse, 0x1, P1 ;  /* 0x0000005a64097211 */ /* 0x080fe200008f0eff */
[----:B------:R0:W5:Y:S01]  /*25a0*/  LDG.E.U16 R83, desc[UR60][R12.64] ;  /* 0x0000003c0c537981 */ /* 0x000162000c1e1500 */
[----:B------:R-:W-:Y:S02]  /*25b0*/  LEA.HI.X.SX32 R11, R16, R90, 0x1, P0 ;  /* 0x0000005a100b7211 */ /* 0x000fe400000f0eff */
[C---:B------:R-:W-:Y:S01]  /*25c0*/  LEA R16, R89.reuse, R131, 0x1 ;  /* 0x0000008359107211 */ /* 0x040fe200078e08ff */
[----:B------:R1:W5:Y:S04]  /*25d0*/  LDG.E.U16 R101, desc[UR60][R8.64] ;  /* 0x0000003c08657981 */ /* 0x000368000c1e1500 */
[----:B------:R-:W-:Y:S01]  /*25e0*/  IMAD R134, R89, 0x2, R16 ;  /* 0x0000000259867824 */ /* 0x000fe200078e0210 */
[----:B0-----:R-:W-:-:S02]  /*25f0*/  LEA R12, P0, R82, R5, 0x1 ;  /* 0x00000005520c7211 */ /* 0x001fc400078008ff */
[----:B-1----:R-:W-:Y:S01]  /*2600*/  LEA R8, P1, R66, R5, 0x1 ;  /* 0x0000000542087211 */ /* 0x002fe200078208ff */
[C---:B------:R-:W-:Y:S01]  /*2610*/  IMAD R136, R89.reuse, 0x2, R134 ;  /* 0x0000000259887824 */ /* 0x040fe200078e0286 */
[-C--:B------:R-:W-:Y:S02]  /*2620*/  LEA.HI.X.SX32 R13, R82, R90.reuse, 0x1, P0 ;  /* 0x0000005a520d7211 */ /* 0x080fe400000f0eff */
[----:B------:R-:W-:Y:S02]  /*2630*/  LEA.HI.X.SX32 R9, R66, R90, 0x1, P1 ;  /* 0x0000005a42097211 */ /* 0x000fe400008f0eff */
[----:B------:R0:W5:Y:S01]  /*2640*/  LDG.E.U16 R66, desc[UR60][R10.64] ;  /* 0x0000003c0a427981 */ /* 0x000162000c1e1500 */
[----:B------:R-:W-:-:S03]  /*2650*/  IMAD R135, R89, 0x2, R136 ;  /* 0x0000000259877824 */ /* 0x000fc600078e0288 */
[----:B------:R-:W5:Y:S04]  /*2660*/  LDG.E.U16 R100, desc[UR60][R8.64] ;  /* 0x0000003c08647981 */ /* 0x000f68000c1e1500 */
[----:B------:R-:W5:Y:S01]  /*2670*/  LDG.E.U16 R82, desc[UR60][R12.64] ;  /* 0x0000003c0c527981 */ /* 0x000f62000c1e1500 */
[----:B0-----:R-:W-:-:S04]  /*2680*/  LEA R10, P0, R17, R5, 0x1 ;  /* 0x00000005110a7211 */ /* 0x001fc800078008ff */
[----:B------:R-:W-:Y:S01]  /*2690*/  LEA.HI.X.SX32 R11, R17, R90, 0x1, P0 ;  /* 0x0000005a110b7211 */ /* 0x000fe200000f0eff */
[----:B------:R-:W-:-:S04]  /*26a0*/  IMAD R17, R89, 0x2, R135 ;  /* 0x0000000259117824 */ /* 0x000fc800078e0287 */
[----:B------:R0:W5:Y:S01]  /*26b0*/  LDG.E.U16 R65, desc[UR60][R10.64] ;  /* 0x0000003c0a417981 */ /* 0x000162000c1e1500 */
[----:B------:R-:W-:-:S05]  /*26c0*/  LEA R138, R89, R17, 0x1 ;  /* 0x00000011598a7211 */ /* 0x000fca00078e08ff */
[----:B------:R-:W-:-:S04]  /*26d0*/  IMAD R157, R89, 0x2, R138 ;  /* 0x00000002599d7824 */ /* 0x000fc800078e028a */
[----:B------:R-:W-:-:S04]  /*26e0*/  IMAD R158, R89, 0x2, R157 ;  /* 0x00000002599e7824 */ /* 0x000fc800078e029d */
[----:B0-----:R-:W-:Y:S01]  /*26f0*/  IMAD R10, R89, 0x2, R158 ;  /* 0x00000002590a7824 */ /* 0x001fe200078e029e */
[----:B------:R-:W-:-:S03]  /*2700*/  LEA R8, P1, R60, R5, 0x1 ;  /* 0x000000053c087211 */ /* 0x000fc600078208ff */
[----:B------:R-:W-:Y:S01]  /*2710*/  IMAD R140, R89, 0x2, R10 ;  /* 0x00000002598c7824 */ /* 0x000fe200078e020a */
[----:B------:R-:W-:Y:S02]  /*2720*/  LEA.HI.X.SX32 R9, R60, R90, 0x1, P1 ;  /* 0x0000005a3c097211 */ /* 0x000fe400008f0eff */
[----:B------:R-:W-:Y:S02]  /*2730*/  LEA R60, P0, R61, R5, 0x1 ;  /* 0x000000053d3c7211 */ /* 0x000fe400078008ff */
[----:B------:R-:W-:Y:S01]  /*2740*/  LEA R159, R89, R140, 0x1 ;  /* 0x0000008c599f7211 */ /* 0x000fe200078e08ff */
[----:B------:R-:W5:Y:S01]  /*2750*/  LDG.E.U16 R99, desc[UR60][R8.64] ;  /* 0x0000003c08637981 */ /* 0x000f62000c1e1500 */
[----:B------:R-:W-:-:S03]  /*2760*/  LEA.HI.X.SX32 R61, R61, R90, 0x1, P0 ;  /* 0x0000005a3d3d7211 */ /* 0x000fc600000f0eff */
[C---:B------:R-:W-:Y:S01]  /*2770*/  IMAD R160, R89.reuse, 0x2, R159 ;  /* 0x0000000259a07824 */ /* 0x040fe200078e029f */
[C---:B------:R-:W-:Y:S01]  /*2780*/  LEA R12, P0, R64.reuse, R5, 0x1 ;  /* 0x00000005400c7211 */ /* 0x040fe200078008ff */
[----:B------:R0:W5:Y:S02]  /*2790*/  LDG.E.U16 R81, desc[UR60][R60.64] ;  /* 0x0000003c3c517981 */ /* 0x000164000c1e1500 */
[----:B------:R-:W-:Y:S01]  /*27a0*/  IMAD R11, R89, 0x2, R160 ;  /* 0x00000002590b7824 */ /* 0x000fe200078e02a0 */
[----:B------:R-:W-:-:S03]  /*27b0*/  LEA.HI.X.SX32 R13, R64, R90, 0x1, P0 ;  /* 0x0000005a400d7211 */ /* 0x000fc600000f0eff */
[----:B------:R-:W-:Y:S02]  /*27c0*/  IMAD R139, R89, 0x2, R11 ;  /* 0x00000002598b7824 */ /* 0x000fe400078e020b */
[----:B------:R1:W5:Y:S01]  /*27d0*/  LDG.E.U16 R64, desc[UR60][R12.64] ;  /* 0x0000003c0c407981 */ /* 0x000362000c1e1500 */
[----:B0-----:R-:W-:Y:S01]  /*27e0*/  LEA R60, P0, R79, R5, 0x1 ;  /* 0x000000054f3c7211 */ /* 0x001fe200078008ff */
[----:B------:R-:W-:-:S03]  /*27f0*/  IMAD R162, R89, 0x2, R139 ;  /* 0x0000000259a27824 */ /* 0x000fc600078e028b */
[----:B------:R-:W-:Y:S02]  /*2800*/  LEA.HI.X.SX32 R61, R79, R90, 0x1, P0 ;  /* 0x0000005a4f3d7211 */ /* 0x000fe400000f0eff */
[CC--:B------:R-:W-:Y:S02]  /*2810*/  LEA R8, P1, R80.reuse, R5.reuse, 0x1 ;  /* 0x0000000550087211 */ /* 0x0c0fe400078208ff */
[----:B-1----:R-:W-:Y:S02]  /*2820*/  LEA R12, P0, R63, R5, 0x1 ;  /* 0x000000053f0c7211 */ /* 0x002fe400078008ff */
[----:B------:R-:W-:Y:S02]  /*2830*/  LEA R161, R89, R162, 0x1 ;  /* 0x000000a259a17211 */ /* 0x000fe400078e08ff */
[-C--:B------:R-:W-:Y:S02]  /*2840*/  LEA.HI.X.SX32 R13, R63, R90.reuse, 0x1, P0 ;  /* 0x0000005a3f0d7211 */ /* 0x080fe400000f0eff */
[----:B------:R-:W-:-:S02]  /*2850*/  LEA.HI.X.SX32 R9, R80, R90, 0x1, P1 ;  /* 0x0000005a50097211 */ /* 0x000fc400008f0eff */
[----:B------:R-:W5:Y:S04]  /*2860*/  LDG.E.U16 R80, desc[UR60][R60.64] ;  /* 0x0000003c3c507981 */ /* 0x000f68000c1e1500 */
[----:B------:R0:W5:Y:S04]  /*2870*/  LDG.E.U16 R63, desc[UR60][R12.64] ;  /* 0x0000003c0c3f7981 */ /* 0x000168000c1e1500 */
[----:B------:R1:W5:Y:S01]  /*2880*/  LDG.E.U16 R98, desc[UR60][R8.64] ;  /* 0x0000003c08627981 */ /* 0x000362000c1e1500 */
[----:B0-----:R-:W-:Y:S01]  /*2890*/  IMAD R12, R89, 0x2, R161 ;  /* 0x00000002590c7824 */ /* 0x001fe200078e02a1 */
[----:B-1----:R-:W-:-:S03]  /*28a0*/  LEA R8, P1, R76, R5, 0x1 ;  /* 0x000000054c087211 */ /* 0x002fc600078208ff */
[----:B------:R-:W-:Y:S01]  /*28b0*/  IMAD R142, R89, 0x2, R12 ;  /* 0x00000002598e7824 */ /* 0x000fe200078e020c */
[----:B------:R-:W-:-:S03]  /*28c0*/  LEA.HI.X.SX32 R9, R76, R90, 0x1, P1 ;  /* 0x0000005a4c097211 */ /* 0x000fc600008f0eff */
[----:B------:R-:W-:Y:S01]  /*28d0*/  IMAD R163, R89, 0x2, R142 ;  /* 0x0000000259a37824 */ /* 0x000fe200078e028e */
[----:B------:R-:W-:-:S03]  /*28e0*/  LEA R76, P0, R77, R5, 0x1 ;  /* 0x000000054d4c7211 */ /* 0x000fc600078008ff */
[----:B------:R-:W-:Y:S01]  /*28f0*/  IMAD R164, R89, 0x2, R163 ;  /* 0x0000000259a47824 */ /* 0x000fe200078e02a3 */
[----:B------:R-:W-:Y:S01]  /*2900*/  LEA.HI.X.SX32 R77, R77, R90, 0x1, P0 ;  /* 0x0000005a4d4d7211 */ /* 0x000fe200000f0eff */
[----:B------:R0:W5:Y:S01]  /*2910*/  LDG.E.U16 R97, desc[UR60][R8.64] ;  /* 0x0000003c08617981 */ /* 0x000162000c1e1500 */
[CC--:B------:R-:W-:Y:S02]  /*2920*/  LEA R60, P0, R62.reuse, R5.reuse, 0x1 ;  /* 0x000000053e3c7211 */ /* 0x0c0fe400078008ff */
[----:B------:R-:W-:Y:S01]  /*2930*/  LEA R13, R89, R164, 0x1 ;  /* 0x000000a4590d7211 */ /* 0x000fe200078e08ff */
[----:B------:R1:W5:Y:S01]  /*2940*/  LDG.E.U16 R79, desc[UR60][R76.64] ;  /* 0x0000003c4c4f7981 */ /* 0x000362000c1e1500 */
[----:B------:R-:W-:Y:S02]  /*2950*/  LEA.HI.X.SX32 R61, R62, R90, 0x1, P0 ;  /* 0x0000005a3e3d7211 */ /* 0x000fe400000f0eff */
[----:B0-----:R-:W-:-:S03]  /*2960*/  LEA R8, P1, R126, R5, 0x1 ;  /* 0x000000057e087211 */ /* 0x001fc600078208ff */
[----:B------:R0:W5:Y:S01]  /*2970*/  LDG.E.U16 R62, desc[UR60][R60.64] ;  /* 0x0000003c3c3e7981 */ /* 0x000162000c1e1500 */
[-C--:B-1----:R-:W-:Y:S02]  /*2980*/  LEA R76, P0, R96, R5.reuse, 0x1 ;  /* 0x00000005604c7211 */ /* 0x082fe400078008ff */
[-C--:B------:R-:W-:Y:S01]  /*2990*/  LEA.HI.X.SX32 R9, R126, R90.reuse, 0x1, P1 ;  /* 0x0000005a7e097211 */ /* 0x080fe200008f0eff */
[C---:B------:R-:W-:Y:S01]  /*29a0*/  IMAD R144, R89.reuse, 0x2, R13 ;  /* 0x0000000259907824 */ /* 0x040fe200078e020d */
[-C--:B------:R-:W-:Y:S02]  /*29b0*/  LEA.HI.X.SX32 R77, R96, R90.reuse, 0x1, P0 ;  /* 0x0000005a604d7211 */ /* 0x080fe400000f0eff */
[C---:B0-----:R-:W-:Y:S01]  /*29c0*/  LEA R60, P0, R78.reuse, R5, 0x1 ;  /* 0x000000054e3c7211 */ /* 0x041fe200078008ff */
[----:B------:R0:W5:Y:S01]  /*29d0*/  LDG.E.U16 R96, desc[UR60][R8.64] ;  /* 0x0000003c08607981 */ /* 0x000162000c1e1500 */
[----:B------:R-:W-:Y:S02]  /*29e0*/  IMAD R166, R89, 0x2, R144 ;  /* 0x0000000259a67824 */ /* 0x000fe400078e0290 */
[----:B------:R-:W-:-:S02]  /*29f0*/  LEA.HI.X.SX32 R61, R78, R90, 0x1, P0 ;  /* 0x0000005a4e3d7211 */ /* 0x000fc400000f0eff */
[----:B------:R1:W5:Y:S01]  /*2a00*/  LDG.E.U16 R78, desc[UR60][R76.64] ;  /* 0x0000003c4c4e7981 */ /* 0x000362000c1e1500 */
[CC--:B0-----:R-:W-:Y:S01]  /*2a10*/  LEA R8, P1, R124.reuse, R5.reuse, 0x1 ;  /* 0x000000057c087211 */ /* 0x0c1fe200078208ff */
[----:B------:R-:W-:Y:S02]  /*2a20*/  IMAD R165, R89, 0x2, R166 ;  /* 0x0000000259a57824 */ /* 0x000fe400078e02a6 */
[----:B------:R-:W5:Y:S01]  /*2a30*/  LDG.E.U16 R61, desc[UR60][R60.64] ;  /* 0x0000003c3c3d7981 */ /* 0x000f62000c1e1500 */
[----:B------:R-:W-:Y:S02]  /*2a40*/  LEA.HI.X.SX32 R9, R124, R90, 0x1, P1 ;  /* 0x0000005a7c097211 */ /* 0x000fe400008f0eff */
[----:B-1----:R-:W-:-:S04]  /*2a50*/  LEA R76, P0, R95, R5, 0x1 ;  /* 0x000000055f4c7211 */ /* 0x002fc800078008ff */
[----:B------:R-:W-:Y:S02]  /*2a60*/  LEA.HI.X.SX32 R77, R95, R90, 0x1, P0 ;  /* 0x0000005a5f4d7211 */ /* 0x000fe400000f0eff */
[----:B------:R0:W5:Y:S01]  /*2a70*/  LDG.E.U16 R95, desc[UR60][R8.64] ;  /* 0x0000003c085f7981 */ /* 0x000162000c1e1500 */
[-C--:B------:R-:W-:Y:S02]  /*2a80*/  LEA R126, P0, R125, R5.reuse, 0x1 ;  /* 0x000000057d7e7211 */ /* 0x080fe400078008ff */
[----:B------:R-:W-:Y:S01]  /*2a90*/  LEA R124, P1, R128, R5, 0x1 ;  /* 0x00000005807c7211 */ /* 0x000fe200078208ff */
[----:B------:R-:W5:Y:S01]  /*2aa0*/  LDG.E.U16 R77, desc[UR60][R76.64] ;  /* 0x0000003c4c4d7981 */ /* 0x000f62000c1e1500 */
[----:B0-----:R-:W-:-:S05]  /*2ab0*/  IMAD R8, R89, 0x2, R165 ;  /* 0x0000000259087824 */ /* 0x001fca00078e02a5 */
[----:B------:R-:W-:Y:S02]  /*2ac0*/  LEA R143, R89, R8, 0x1 ;  /* 0x00000008598f7211 */ /* 0x000fe400078e08ff */
[----:B------:R-:W-:-:S03]  /*2ad0*/  LEA.HI.X.SX32 R127, R125, R90, 0x1, P0 ;  /* 0x0000005a7d7f7211 */ /* 0x000fc600000f0eff */
[C---:B------:R-:W-:Y:S01]  /*2ae0*/  IMAD R167, R89.reuse, 0x2, R143 ;  /* 0x0000000259a77824 */ /* 0x040fe200078e028f */
[----:B------:R-:W-:Y:S01]  /*2af0*/  LEA.HI.X.SX32 R125, R128, R90, 0x1, P1 ;  /* 0x0000005a807d7211 */ /* 0x000fe200008f0eff */
[----:B------:R-:W5:Y:S01]  /*2b00*/  LDG.E.U16 R60, desc[UR60][R126.64] ;  /* 0x0000003c7e3c7981 */ /* 0x000f62000c1e1500 */
[----:B------:R-:W-:Y:S01]  /*2b10*/  LEA R128, P0, R94, R5, 0x1 ;  /* 0x000000055e807211 */ /* 0x000fe200078008ff */
[----:B------:R-:W-:-:S03]  /*2b20*/  IMAD R168, R89, 0x2, R167 ;  /* 0x0000000259a87824 */ /* 0x000fc600078e02a7 */
[----:B------:R-:W-:Y:S01]  /*2b30*/  LEA.HI.X.SX32 R129, R94, R90, 0x1, P0 ;  /* 0x0000005a5e817211 */ /* 0x000fe200000f0eff */
[C---:B------:R-:W-:Y:S01]  /*2b40*/  IMAD R9, R89.reuse, 0x2, R168 ;  /* 0x0000000259097824 */ /* 0x040fe200078e02a8 */
[----:B------:R0:W5:Y:S03]  /*2b50*/  LDG.E.U16 R94, desc[UR60][R124.64] ;  /* 0x0000003c7c5e7981 */ /* 0x000166000c1e1500 */
[----:B------:R-:W-:Y:S01]  /*2b60*/  IMAD R146, R89, 0x2, R9 ;  /* 0x0000000259927824 */ /* 0x000fe200078e0209 */
[----:B------:R1:W5:Y:S01]  /*2b70*/  LDG.E.U16 R76, desc[UR60][R128.64] ;  /* 0x0000003c804c7981 */ /* 0x000362000c1e1500 */
[----:B0-----:R-:W-:-:S03]  /*2b80*/  LEA R124, P0, R130, R5, 0x1 ;  /* 0x00000005827c7211 */ /* 0x001fc600078008ff */
[C---:B------:R-:W-:Y:S02]  /*2b90*/  LEA R169, R89.reuse, R146, 0x1 ;  /* 0x0000009259a97211 */ /* 0x040fe400078e08ff */
[-C--:B------:R-:W-:Y:S02]  /*2ba0*/  LEA.HI.X.SX32 R125, R130, R90.reuse, 0x1, P0 ;  /* 0x0000005a827d7211 */ /* 0x080fe400000f0eff */
[CC--:B-1----:R-:W-:Y:S01]  /*2bb0*/  LEA R128, P0, R132.reuse, R5.reuse, 0x1 ;  /* 0x0000000584807211 */ /* 0x0c2fe200078008ff */
[----:B------:R-:W-:Y:S02]  /*2bc0*/  IMAD R170, R89, 0x2, R169 ;  /* 0x0000000259aa7824 */ /* 0x000fe400078e02a9 */
[----:B------:R0:W5:Y:S01]  /*2bd0*/  LDG.E.U16 R130, desc[UR60][R124.64] ;  /* 0x0000003c7c827981 */ /* 0x000162000c1e1500 */
[----:B------:R-:W-:Y:S02]  /*2be0*/  LEA.HI.X.SX32 R129, R132, R90, 0x1, P0 ;  /* 0x0000005a84817211 */ /* 0x000fe400000f0eff */
[----:B------:R-:W-:-:S02]  /*2bf0*/  LEA R126, P1, R133, R5, 0x1 ;  /* 0x00000005857e7211 */ /* 0x000fc400078208ff */
[-C--:B0-----:R-:W-:Y:S02]  /*2c00*/  LEA R124, P0, R131, R5.reuse, 0x1 ;  /* 0x00000005837c7211 */ /* 0x081fe400078008ff */
[-C--:B------:R-:W-:Y:S02]  /*2c10*/  LEA.HI.X.SX32 R127, R133, R90.reuse, 0x1, P1 ;  /* 0x0000005a857f7211 */ /* 0x080fe400008f0eff */
[----:B------:R-:W-:Y:S01]  /*2c20*/  LEA.HI.X.SX32 R125, R131, R90, 0x1, P0 ;  /* 0x0000005a837d7211 */ /* 0x000fe200000f0eff */
[C---:B------:R-:W-:Y:S01]  /*2c30*/  IMAD R131, R89.reuse, 0x2, R170 ;  /* 0x0000000259837824 */ /* 0x040fe200078e02aa */
[----:B------:R0:W5:Y:S03]  /*2c40*/  LDG.E.U16 R133, desc[UR60][R128.64] ;  /* 0x0000003c80857981 */ /* 0x000166000c1e1500 */
[C---:B------:R-:W-:Y:S01]  /*2c50*/  IMAD R147, R89.reuse, 0x2, R131 ;  /* 0x0000000259937824 */ /* 0x040fe200078e0283 */
[----:B------:R1:W4:Y:S03]  /*2c60*/  LDG.E.U16 R132, desc[UR60][R126.64] ;  /* 0x0000003c7e847981 */ /* 0x000326000c1e1500 */
[----:B------:R-:W-:Y:S01]  /*2c70*/  IMAD R171, R89, 0x2, R147 ;  /* 0x0000000259ab7824 */ /* 0x000fe200078e0293 */
[----:B0-----:R-:W-:-:S02]  /*2c80*/  LEA R128, P0, R136, R5, 0x1 ;  /* 0x0000000588807211 */ /* 0x001fc400078008ff */
[----:B-1----:R-:W-:Y:S02]  /*2c90*/  LEA R126, P1, R134, R5, 0x1 ;  /* 0x00000005867e7211 */ /* 0x002fe400078208ff */
[-C--:B------:R-:W-:Y:S02]  /*2ca0*/  LEA.HI.X.SX32 R129, R136, R90.reuse, 0x1, P0 ;  /* 0x0000005a88817211 */ /* 0x080fe400000f0eff */
[----:B------:R-:W-:Y:S02]  /*2cb0*/  LEA.HI.X.SX32 R127, R134, R90, 0x1, P1 ;  /* 0x0000005a867f7211 */ /* 0x000fe400008f0eff */
[----:B------:R0:W5:Y:S01]  /*2cc0*/  LDG.E.U16 R134, desc[UR60][R124.64] ;  /* 0x0000003c7c867981 */ /* 0x000162000c1e1500 */
[----:B------:R-:W-:-:S03]  /*2cd0*/  LEA R172, R89, R171, 0x1 ;  /* 0x000000ab59ac7211 */ /* 0x000fc600078e08ff */
[----:B------:R1:W5:Y:S04]  /*2ce0*/  LDG.E.U16 R136, desc[UR60][R126.64] ;  /* 0x0000003c7e887981 */ /* 0x000368000c1e1500 */
[----:B------:R3:W5:Y:S01]  /*2cf0*/  LDG.E.U16 R137, desc[UR60][R128.64] ;  /* 0x0000003c80897981 */ /* 0x000762000c1e1500 */
[----:B0-----:R-:W-:-:S04]  /*2d00*/  LEA R124, P0, R135, R5, 0x1 ;  /* 0x00000005877c7211 */ /* 0x001fc800078008ff */
[----:B------:R-:W-:Y:S01]  /*2d10*/  LEA.HI.X.SX32 R125, R135, R90, 0x1, P0 ;  /* 0x0000005a877d7211 */ /* 0x000fe200000f0eff */
[----:B------:R-:W-:Y:S01]  /*2d20*/  IMAD R135, R89, 0x2, R172 ;  /* 0x0000000259877824 */ /* 0x000fe200078e02ac */
[----:B-1----:R-:W-:-:S03]  /*2d30*/  LEA R126, P1, R138, R5, 0x1 ;  /* 0x000000058a7e7211 */ /* 0x002fc600078208ff */
[C---:B------:R-:W-:Y:S01]  /*2d40*/  IMAD R149, R89.reuse, 0x2, R135 ;  /* 0x0000000259957824 */ /* 0x040fe200078e0287 */
[-C--:B------:R-:W-:Y:S02]  /*2d50*/  LEA.HI.X.SX32 R127, R138, R90.reuse, 0x1, P1 ;  /* 0x0000005a8a7f7211 */ /* 0x080fe400008f0eff */
[CC--:B---3--:R-:W-:Y:S01]  /*2d60*/  LEA R128, P0, R140.reuse, R5.reuse, 0x1 ;  /* 0x000000058c807211 */ /* 0x0c8fe200078008ff */
[C---:B------:R-:W-:Y:S01]  /*2d70*/  IMAD R173, R89.reuse, 0x2, R149 ;  /* 0x0000000259ad7824 */ /* 0x040fe200078e0295 */
[----:B------:R-:W3:Y:S02]  /*2d80*/  LDG.E.U16 R138, desc[UR60][R124.64] ;  /* 0x0000003c7c8a7981 */ /* 0x000ee4000c1e1500 */
[----:B------:R-:W-:Y:S01]  /*2d90*/  LEA.HI.X.SX32 R129, R140, R90, 0x1, P0 ;  /* 0x0000005a8c817211 */ /* 0x000fe200000f0eff */
[----:B------:R-:W-:Y:S01]  /*2da0*/  IMAD R174, R89, 0x2, R173 ;  /* 0x0000000259ae7824 */ /* 0x000fe200078e02ad */
[----:B------:R0:W3:Y:S04]  /*2db0*/  LDG.E.U16 R140, desc[UR60][R126.64] ;  /* 0x0000003c7e8c7981 */ /* 0x0000e8000c1e1500 */
[----:B------:R1:W3:Y:S01]  /*2dc0*/  LDG.E.U16 R141, desc[UR60][R128.64] ;  /* 0x0000003c808d7981 */ /* 0x0002e2000c1e1500 */
[----:B0-----:R-:W-:-:S04]  /*2dd0*/  LEA R126, P0, R139, R5, 0x1 ;  /* 0x000000058b7e7211 */ /* 0x001fc800078008ff */
[----:B------:R-:W-:Y:S02]  /*2de0*/  LEA.HI.X.SX32 R127, R139, R90, 0x1, P0 ;  /* 0x0000005a8b7f7211 */ /* 0x000fe400000f0eff */
[----:B------:R-:W-:Y:S02]  /*2df0*/  LEA R139, R89, R174, 0x1 ;  /* 0x000000ae598b7211 */ /* 0x000fe400078e08ff */
[----:B------:R-:W-:-:S03]  /*2e00*/  LEA R124, P1, R142, R5, 0x1 ;  /* 0x000000058e7c7211 */ /* 0x000fc600078208ff */
[C---:B------:R-:W-:Y:S01]  /*2e10*/  IMAD R150, R89.reuse, 0x2, R139 ;  /* 0x0000000259967824 */ /* 0x040fe200078e028b */
[-C--:B-1----:R-:W-:Y:S02]  /*2e20*/  LEA R128, P0, R144, R5.reuse, 0x1 ;  /* 0x0000000590807211 */ /* 0x082fe400078008ff */
[-C--:B------:R-:W-:Y:S01]  /*2e30*/  LEA.HI.X.SX32 R125, R142, R90.reuse, 0x1, P1 ;  /* 0x0000005a8e7d7211 */ /* 0x080fe200008f0eff */
[C---:B------:R-:W-:Y:S01]  /*2e40*/  IMAD R175, R89.reuse, 0x2, R150 ;  /* 0x0000000259af7824 */ /* 0x040fe200078e0296 */
[----:B------:R0:W3:Y:S01]  /*2e50*/  LDG.E.U16 R142, desc[UR60][R126.64] ;  /* 0x0000003c7e8e7981 */ /* 0x0000e2000c1e1500 */
[----:B------:R-:W-:Y:S02]  /*2e60*/  LEA.HI.X.SX32 R129, R144, R90, 0x1, P0 ;  /* 0x0000005a90817211 */ /* 0x000fe400000f0eff */
[----:B------:R-:W-:Y:S01]  /*2e70*/  IMAD R176, R89, 0x2, R175 ;  /* 0x0000000259b07824 */ /* 0x000fe200078e02af */
[----:B------:R-:W3:Y:S04]  /*2e80*/  LDG.E.U16 R144, desc[UR60][R124.64] ;  /* 0x0000003c7c907981 */ /* 0x000ee8000c1e1500 */
[----:B------:R1:W3:Y:S01]  /*2e90*/  LDG.E.U16 R145, desc[UR60][R128.64] ;  /* 0x0000003c80917981 */ /* 0x0002e2000c1e1500 */
[----:B0-----:R-:W-:-:S04]  /*2ea0*/  LEA R126, P0, R143, R5, 0x1 ;  /* 0x000000058f7e7211 */ /* 0x001fc800078008ff */
[----:B------:R-:W-:Y:S01]  /*2eb0*/  LEA.HI.X.SX32 R127, R143, R90, 0x1, P0 ;  /* 0x0000005a8f7f7211 */ /* 0x000fe200000f0eff */
[----:B------:R-:W-:-:S05]  /*2ec0*/  IMAD R143, R89, 0x2, R176 ;  /* 0x00000002598f7824 */ /* 0x000fca00078e02b0 */
[----:B------:R-:W-:Y:S02]  /*2ed0*/  LEA R151, R89, R143, 0x1 ;  /* 0x0000008f59977211 */ /* 0x000fe400078e08ff */
[----:B-1----:R-:W-:-:S03]  /*2ee0*/  LEA R128, P0, R147, R5, 0x1 ;  /* 0x0000000593807211 */ /* 0x002fc600078008ff */
[----:B------:R-:W-:Y:S01]  /*2ef0*/  IMAD R177, R89, 0x2, R151 ;  /* 0x0000000259b17824 */ /* 0x000fe200078e0297 */
[----:B------:R-:W-:-:S03]  /*2f00*/  LEA R124, P1, R146, R5, 0x1 ;  /* 0x00000005927c7211 */ /* 0x000fc600078208ff */
[----:B------:R-:W-:Y:S01]  /*2f10*/  IMAD R178, R89, 0x2, R177 ;  /* 0x0000000259b27824 */ /* 0x000fe200078e02b1 */
[-C--:B------:R-:W-:Y:S02]  /*2f20*/  LEA.HI.X.SX32 R129, R147, R90.reuse, 0x1, P0 ;  /* 0x0000005a93817211 */ /* 0x080fe400000f0eff */
[----:B------:R-:W-:Y:S01]  /*2f30*/  LEA.HI.X.SX32 R125, R146, R90, 0x1, P1 ;  /* 0x0000005a927d7211 */ /* 0x000fe200008f0eff */
[C---:B------:R-:W-:Y:S01]  /*2f40*/  IMAD R147, R89.reuse, 0x2, R178 ;  /* 0x0000000259937824 */ /* 0x040fe200078e02b2 */
[----:B------:R0:W3:Y:S03]  /*2f50*/  LDG.E.U16 R146, desc[UR60][R126.64] ;  /* 0x0000003c7e927981 */ /* 0x0000e6000c1e1500 */
[----:B------:R-:W-:Y:S01]  /*2f60*/  IMAD R152, R89, 0x2, R147 ;  /* 0x0000000259987824 */ /* 0x000fe200078e0293 */
[----:B------:R-:W3:Y:S01]  /*2f70*/  LDG.E.U16 R148, desc[UR60][R124.64] ;  /* 0x0000003c7c947981 */ /* 0x000ee2000c1e1500 */
[----:B0-----:R-:W-:-:S04]  /*2f80*/  LEA R126, P0, R149, R5, 0x1 ;  /* 0x00000005957e7211 */ /* 0x001fc800078008ff */
[----:B------:R-:W-:Y:S02]  /*2f90*/  LEA.HI.X.SX32 R127, R149, R90, 0x1, P0 ;  /* 0x0000005a957f7211 */ /* 0x000fe400000f0eff */
[----:B------:R0:W3:Y:S01]  /*2fa0*/  LDG.E.U16 R149, desc[UR60][R128.64] ;  /* 0x0000003c80957981 */ /* 0x0000e2000c1e1500 */
[----:B------:R-:W-:Y:S02]  /*2fb0*/  LEA R179, R89, R152, 0x1 ;  /* 0x0000009859b37211 */ /* 0x000fe400078e08ff */
[----:B0-----:R-:W-:-:S03]  /*2fc0*/  LEA R128, P0, R151, R5, 0x1 ;  /* 0x0000000597807211 */ /* 0x001fc600078008ff */
[----:B------:R-:W-:Y:S01]  /*2fd0*/  IMAD R182, R89, 0x2, R179 ;  /* 0x0000000259b67824 */ /* 0x000fe200078e02b3 */
[----:B------:R-:W-:Y:S02]  /*2fe0*/  LEA.HI.X.SX32 R129, R151, R90, 0x1, P0 ;  /* 0x0000005a97817211 */ /* 0x000fe400000f0eff */
[----:B------:R-:W-:-:S03]  /*2ff0*/  LEA R124, P1, R150, R5, 0x1 ;  /* 0x00000005967c7211 */ /* 0x000fc600078208ff */
[----:B------:R0:W3:Y:S01]  /*3000*/  LDG.E.U16 R128, desc[UR60][R128.64] ;  /* 0x0000003c80807981 */ /* 0x0000e2000c1e1500 */
[----:B------:R-:W-:-:S03]  /*3010*/  LEA.HI.X.SX32 R125, R150, R90, 0x1, P1 ;  /* 0x0000005a967d7211 */ /* 0x000fc600008f0eff */
[----:B------:R1:W3:Y:S04]  /*3020*/  LDG.E.U16 R150, desc[UR60][R126.64] ;  /* 0x0000003c7e967981 */ /* 0x0002e8000c1e1500 */
[----:B------:R2:W3:Y:S01]  /*3030*/  LDG.E.U16 R151, desc[UR60][R124.64] ;  /* 0x0000003c7c977981 */ /* 0x0004e2000c1e1500 */
[----:B0-----:R-:W-:Y:S01]  /*3040*/  IMAD R129, R89, 0x2, R182 ;  /* 0x0000000259817824 */ /* 0x001fe200078e02b6 */
[----:B-1----:R-:W-:-:S03]  /*3050*/  LEA R126, P0, R152, R5, 0x1 ;  /* 0x00000005987e7211 */ /* 0x002fc600078008ff */
[----:B------:R-:W-:Y:S01]  /*3060*/  IMAD R180, R89, 0x2, R129 ;  /* 0x0000000259b47824 */ /* 0x000fe200078e0281 */
[----:B------:R-:W-:-:S04]  /*3070*/  LEA.HI.X.SX32 R127, R152, R90, 0x1, P0 ;  /* 0x0000005a987f7211 */ /* 0x000fc800000f0eff */
[C---:B--2---:R-:W-:Y:S01]  /*3080*/  LEA R124, P0, R180.reuse, R5, 0x1 ;  /* 0x00000005b47c7211 */ /* 0x044fe200078008ff */
[----:B------:R-:W2:Y:S03]  /*3090*/  LDG.E.U16 R152, desc[UR60][R126.64] ;  /* 0x0000003c7e987981 */ /* 0x000ea6000c1e1500 */
[----:B------:R-:W-:Y:S01]  /*30a0*/  LEA.HI.X.SX32 R125, R180, R90, 0x1, P0 ;  /* 0x0000005ab47d7211 */ /* 0x000fe200000f0eff */
[----:B------:R-:W-:-:S04]  /*30b0*/  IMAD R180, R89, 0x2, R180 ;  /* 0x0000000259b47824 */ /* 0x000fc800078e02b4 */
[----:B------:R0:W2:Y:S01]  /*30c0*/  LDG.E.U16 R154, desc[UR60][R124.64] ;  /* 0x0000003c7c9a7981 */ /* 0x0000a2000c1e1500 */
[----:B------:R-:W-:-:S05]  /*30d0*/  LEA R184, R89, R180, 0x1 ;  /* 0x000000b459b87211 */ /* 0x000fca00078e08ff */
[----:B------:R-:W-:-:S04]  /*30e0*/  IMAD R153, R89, 0x2, R184 ;  /* 0x0000000259997824 */ /* 0x000fc800078e02b8 */
[----:B------:R-:W-:-:S05]  /*30f0*/  IMAD R181, R89, 0x2, R153 ;  /* 0x0000000259b57824 */ /* 0x000fca00078e0299 */
[----:B0-----:R-:W-:-:S04]  /*3100*/  LEA R124, P0, R181, R5, 0x1 ;  /* 0x00000005b57c7211 */ /* 0x001fc800078008ff */
[----:B------:R-:W-:Y:S01]  /*3110*/  LEA.HI.X.SX32 R125, R181, R90, 0x1, P0 ;  /* 0x0000005ab57d7211 */ /* 0x000fe200000f0eff */
[----:B------:R-:W-:-:S04]  /*3120*/  IMAD R181, R89, 0x2, R181 ;  /* 0x0000000259b57824 */ /* 0x000fc800078e02b5 */
[C---:B------:R-:W-:Y:S01]  /*3130*/  IMAD R185, R89.reuse, 0x2, R181 ;  /* 0x0000000259b97824 */ /* 0x040fe200078e02b5 */
[----:B------:R0:W2:Y:S04]  /*3140*/  LDG.E.U16 R156, desc[UR60][R124.64] ;  /* 0x0000003c7c9c7981 */ /* 0x0000a8000c1e1500 */
[----:B------:R-:W-:-:S05]  /*3150*/  LEA R155, R89, R185, 0x1 ;  /* 0x000000b9599b7211 */ /* 0x000fca00078e08ff */
[----:B------:R-:W-:-:S05]  /*3160*/  IMAD R183, R89, 0x2, R155 ;  /* 0x0000000259b77824 */ /* 0x000fca00078e029b */
[----:B0-----:R-:W-:-:S04]  /*3170*/  LEA R124, P0, R183, R5, 0x1 ;  /* 0x00000005b77c7211 */ /* 0x001fc800078008ff */
[----:B------:R-:W-:-:S05]  /*3180*/  LEA.HI.X.SX32 R125, R183, R90, 0x1, P0 ;  /* 0x0000005ab77d7211 */ /* 0x000fca00000f0eff */
[----:B------:R0:W2:Y:S01]  /*3190*/  LDG.E.U16 R188, desc[UR60][R124.64] ;  /* 0x0000003c7cbc7981 */ /* 0x0000a2000c1e1500 */
[-C--:B------:R-:W-:Y:S02]  /*31a0*/  LEA R126, P1, R158, R5.reuse, 0x1 ;  /* 0x000000059e7e7211 */ /* 0x080fe400078208ff */
[----:B0-----:R-:W-:-:S04]  /*31b0*/  LEA R124, P0, R157, R5, 0x1 ;  /* 0x000000059d7c7211 */ /* 0x001fc800078008ff */
[-C--:B------:R-:W-:Y:S02]  /*31c0*/  LEA.HI.X.SX32 R125, R157, R90.reuse, 0x1, P0 ;  /* 0x0000005a9d7d7211 */ /* 0x080fe400000f0eff */
[----:B------:R-:W-:-:S03]  /*31d0*/  LEA.HI.X.SX32 R127, R158, R90, 0x1, P1 ;  /* 0x0000005a9e7f7211 */ /* 0x000fc600008f0eff */
[----:B------:R0:W2:Y:S04]  /*31e0*/  LDG.E.U16 R157, desc[UR60][R124.64] ;  /* 0x0000003c7c9d7981 */ /* 0x0000a8000c1e1500 */
[----:B------:R1:W2:Y:S01]  /*31f0*/  LDG.E.U16 R158, desc[UR60][R126.64] ;  /* 0x0000003c7e9e7981 */ /* 0x0002a2000c1e1500 */
[CC--:B0-----:R-:W-:Y:S02]  /*3200*/  LEA R124, P0, R159.reuse, R5.reuse, 0x1 ;  /* 0x000000059f7c7211 */ /* 0x0c1fe400078008ff */
[C---:B-1----:R-:W-:Y:S02]  /*3210*/  LEA R126, P1, R160.reuse, R5, 0x1 ;  /* 0x00000005a07e7211 */ /* 0x042fe400078208ff */
        /* <DEDUP_REMOVED lines=22> */
[----:B0-----:R-:W-:-:S04]  /*3380*/  LEA R124, P0, R167, R5, 0x1 ;  /* 0x00000005a77c7211 */ /* 0x001fc800078008ff */
[----:B------:R-:W-:-:S05]  /*3390*/  LEA.HI.X.SX32 R125, R167, R90, 0x1, P0 ;  /* 0x0000005aa77d7211 */ /* 0x000fca00000f0eff */
[----:B------:R0:W2:Y:S01]  /*33a0*/  LDG.E.U16 R167, desc[UR60][R124.64] ;  /* 0x0000003c7ca77981 */ /* 0x0000a2000c1e1500 */
[-C--:B-1----:R-:W-:Y:S02]  /*33b0*/  LEA R126, P1, R168, R5.reuse, 0x1 ;  /* 0x00000005a87e7211 */ /* 0x082fe400078208ff */
        /* <DEDUP_REMOVED lines=33> */
[----:B------:R0:W2:Y:S01]  /*35d0*/  LDG.E.U16 R179, desc[UR60][R124.64] ;  /* 0x0000003c7cb37981 */ /* 0x0000a2000c1e1500 */
[----:B------:R-:W-:-:S03]  /*35e0*/  IMAD R189, R89, 0x2, R183 ;  /* 0x0000000259bd7824 */ /* 0x000fc600078e02b7 */
        /* <DEDUP_REMOVED lines=12> */
[----:B------:R-:W2:Y:S01]  /*36b0*/  LDG.E.U16 R183, desc[UR60][R126.64] ;  /* 0x0000003c7eb77981 */ /* 0x000ea2000c1e1500 */
[----:B0-----:R-:W-:-:S04]  /*36c0*/  LEA R124, P0, R184, R5, 0x1 ;  /* 0x00000005b87c7211 */ /* 0x001fc800078008ff */
[----:B------:R-:W-:-:S05]  /*36d0*/  LEA.HI.X.SX32 R125, R184, R90, 0x1, P0 ;  /* 0x0000005ab87d7211 */ /* 0x000fca00000f0eff */
[----:B------:R0:W2:Y:S02]  /*36e0*/  LDG.E.U16 R184, desc[UR60][R124.64] ;  /* 0x0000003c7cb87981 */ /* 0x0000a4000c1e1500 */
[----:B0-----:R-:W0:Y:S01]  /*36f0*/  S2R R125, SR_TID.X ;  /* 0x00000000007d7919 */ /* 0x001e220000002100 */
[----:B------:R-:W-:-:S04]  /*3700*/  LEA R126, P1, R185, R5, 0x1 ;  /* 0x00000005b97e7211 */ /* 0x000fc800078208ff */
[----:B------:R-:W-:Y:S02]  /*3710*/  LEA.HI.X.SX32 R127, R185, R90, 0x1, P1 ;  /* 0x0000005ab97f7211 */ /* 0x000fe400008f0eff */
[----:B------:R-:W-:-:S03]  /*3720*/  MOV R245, 0x400 ;  /* 0x0000040000f57802 */ /* 0x000fc60000000f00 */
[----:B------:R1:W2:Y:S01]  /*3730*/  LDG.E.U16 R185, desc[UR60][R126.64] ;  /* 0x0000003c7eb97981 */ /* 0x0002a2000c1e1500 */
[----:B------:R-:W-:Y:S02]  /*3740*/  LEA R245, R186, R245, 0x18 ;  /* 0x000000f5baf57211 */ /* 0x000fe400078ec0ff */
[----:B------:R-:W-:Y:S02]  /*3750*/  LEA R189, R89, R189, 0x1 ;  /* 0x000000bd59bd7211 */ /* 0x000fe400078e08ff */
[----:B0-----:R-:W-:Y:S01]  /*3760*/  SHF.R.S32.HI R124, RZ, 0x7, R125 ;  /* 0x00000007ff7c7819 */ /* 0x001fe2000001147d */
[----:B-1----:R-:W-:-:S03]  /*3770*/  IMAD.SHL.U32 R127, R125, 0x2, RZ ;  /* 0x000000027d7f7824 */ /* 0x002fc600078e00ff */
[----:B------:R-:W-:Y:S01]  /*3780*/  SGXT R124, R124, 0x1 ;  /* 0x000000017c7c781a */ /* 0x000fe20000000200 */
[----:B------:R-:W-:-:S03]  /*3790*/  IMAD.SHL.U32 R186, R125, 0x200, RZ ;  /* 0x000002007dba7824 */ /* 0x000fc600078e00ff */
[----:B------:R-:W-:-:S04]  /*37a0*/  LOP3.LUT R124, R124, 0x90, RZ, 0xc0, !PT ;  /* 0x000000907c7c7812 */ /* 0x000fc800078ec0ff */
[----:B------:R-:W-:Y:S02]  /*37b0*/  LOP3.LUT R124, R124, 0x7e, R127, 0x78, !PT ;  /* 0x0000007e7c7c7812 */ /* 0x000fe400078e787f */
[-C--:B------:R-:W-:Y:S02]  /*37c0*/  LEA R126, P1, R189, R5.reuse, 0x1 ;  /* 0x00000005bd7e7211 */ /* 0x080fe400078208ff */
[----:B------:R-:W-:Y:S02]  /*37d0*/  LOP3.LUT R186, R124, 0x8000, R186, 0xf8, !PT ;  /* 0x000080007cba7812 */ /* 0x000fe400078ef8ba */
[C---:B------:R-:W-:Y:S01]  /*37e0*/  LEA R124, P0, R54.reuse, R5, 0x1 ;  /* 0x00000005367c7211 */ /* 0x040fe200078008ff */
[----:B------:R-:W-:Y:S01]  /*37f0*/  IMAD R89, R89, 0x2, R189 ;  /* 0x0000000259597824 */ /* 0x000fe200078e02bd */
[-C--:B------:R-:W-:Y:S02]  /*3800*/  LEA.HI.X.SX32 R127, R189, R90.reuse, 0x1, P1 ;  /* 0x0000005abd7f7211 */ /* 0x080fe400008f0eff */
[----:B------:R-:W-:Y:S01]  /*3810*/  LEA.HI.X.SX32 R125, R54, R90, 0x1, P0 ;  /* 0x0000005a367d7211 */ /* 0x000fe200000f0eff */
[----:B------:R-:W-:-:S02]  /*3820*/  IMAD.IADD R189, R186, 0x1, R245 ;  /* 0x00000001babd7824 */ /* 0x000fc400078e02f5 */
[----:B------:R-:W2:Y:S04]  /*3830*/  LDG.E.U16 R126, desc[UR60][R126.64] ;  /* 0x0000003c7e7e7981 */ /* 0x000ea8000c1e1500 */
[----:B------:R-:W2:Y:S04]  /*3840*/  LDG.E.U16 R124, desc[UR60][R124.64] ;  /* 0x0000003c7c7c7981 */ /* 0x000ea8000c1e1500 */
[----:B------:R0:W-:Y:S04]  /*3850*/  STS.U16 [R189], R91 ;  /* 0x0000005bbd007388 */ /* 0x0001e80000000400 */
[----:B----4-:R1:W-:Y:S04]  /*3860*/  STS.U16 [R189+0x13c00], R132 ;  /* 0x013c0084bd007388 */ /* 0x0103e80000000400 */
[----:B------:R-:W4:Y:S04]  /*3870*/  LDL.LU R125, [R1+0x8] ;  /* 0x00000800017d7983 */ /* 0x000f280000300800 */
[----:B------:R-:W4:Y:S04]  /*3880*/  LDL.LU R127, [R1+0x14] ;  /* 0x00001400017f7983 */ /* 0x000f280000300800 */
[----:B0-----:R-:W4:Y:S04]  /*3890*/  LDL.LU R91, [R1+0x20] ;  /* 0x00002000015b7983 */ /* 0x001f280000300800 */
[----:B-1----:R-:W4:Y:S04]  /*38a0*/  LDL.LU R132, [R1+0x2c] ;  /* 0x00002c0001847983 */ /* 0x002f280000300800 */
[----:B------:R0:W-:Y:S02]  /*38b0*/  STS.U16 [R189+0x800], R0 ;  /* 0x00080000bd007388 */ /* 0x0001e40000000400 */
[----:B0-----:R-:W-:-:S02]  /*38c0*/  LOP3.LUT R0, R186, 0x20, RZ, 0x3c, !PT ;  /* 0x00000020ba007812 */ /* 0x001fc400078e3cff */
[----:B------:R-:W-:Y:S03]  /*38d0*/  STS.U16 [R189+0x400], R55 ;  /* 0x00040037bd007388 */ /* 0x000fe60000000400 */
[----:B------:R-:W-:Y:S01]  /*38e0*/  IMAD.IADD R0, R245, 0x1, R0 ;  /* 0x00000001f5007824 */ /* 0x000fe200078e0200 */
[----:B------:R-:W-:Y:S04]  /*38f0*/  STS.U16 [R189+0xc00], R56 ;  /* 0x000c0038bd007388 */ /* 0x000fe80000000400 */
        /* <DEDUP_REMOVED lines=30> */
[----:B-----5:R-:W-:Y:S04]  /*3ae0*/  STS.U16 [R189+0x10800], R106 ;  /* 0x0108006abd007388 */ /* 0x020fe80000000400 */
        /* <DEDUP_REMOVED lines=13> */
[----:B---3--:R-:W-:Y:S04]  /*3bc0*/  STS.U16 [R189+0x14400], R140 ;  /* 0x0144008cbd007388 */ /* 0x008fe80000000400 */
        /* <DEDUP_REMOVED lines=10> */
[----:B--2---:R-:W-:Y:S04]  /*3c70*/  STS.U16 [R189+0x17000], R152 ;  /* 0x01700098bd007388 */ /* 0x004fe80000000400 */
[----:B------:R-:W-:Y:S04]  /*3c80*/  STS.U16 [R189+0x17400], R154 ;  /* 0x0174009abd007388 */ /* 0x000fe80000000400 */
[----:B------:R-:W-:Y:S04]  /*3c90*/  STS.U16 [R189+0x17800], R156 ;  /* 0x0178009cbd007388 */ /* 0x000fe80000000400 */
[----:B------:R-:W-:Y:S04]  /*3ca0*/  STS.U16 [R189+0x17c00], R188 ;  /* 0x017c00bcbd007388 */ /* 0x000fe80000000400 */
[----:B----4-:R-:W-:Y:S04]  /*3cb0*/  STS.U16 [R0+0xd00], R125 ;  /* 0x000d007d00007388 */ /* 0x010fe80000000400 */
[----:B------:R-:W-:Y:S04]  /*3cc0*/  STS.U16 [R0+0x900], R127 ;  /* 0x0009007f00007388 */ /* 0x000fe80000000400 */
[----:B------:R-:W-:Y:S04]  /*3cd0*/  STS.U16 [R0+0x500], R91 ;  /* 0x0005005b00007388 */ /* 0x000fe80000000400 */
[----:B------:R0:W-:Y:S04]  /*3ce0*/  STS.U16 [R0+0x100], R132 ;  /* 0x0001008400007388 */ /* 0x0001e80000000400 */
[----:B0-----:R-:W2:Y:S04]  /*3cf0*/  LDL.LU R132, [R1+0x28] ;  /* 0x0000280001847983 */ /* 0x001ea80000300800 */
[----:B------:R-:W3:Y:S04]  /*3d00*/  LDL.LU R91, [R1+0x1c] ;  /* 0x00001c00015b7983 */ /* 0x000ee80000300800 */
[----:B------:R-:W4:Y:S04]  /*3d10*/  LDL.LU R127, [R1+0x10] ;  /* 0x00001000017f7983 */ /* 0x000f280000300800 */
[----:B------:R-:W5:Y:S04]  /*3d20*/  LDL.LU R125, [R1+0x4] ;  /* 0x00000400017d7983 */ /* 0x000f680000300800 */
        /* <DEDUP_REMOVED lines=62> */
[----:B--2---:R0:W-:Y:S04]  /*4110*/  STS.U16 [R76+0x200], R132 ;  /* 0x000200844c007388 */ /* 0x0041e80000000400 */
[----:B---3--:R1:W-:Y:S04]  /*4120*/  STS.U16 [R76+0x600], R91 ;  /* 0x0006005b4c007388 */ /* 0x0083e80000000400 */
[----:B----4-:R2:W-:Y:S04]  /*4130*/  STS.U16 [R76+0xa00], R127 ;  /* 0x000a007f4c007388 */ /* 0x0105e80000000400 */
[----:B0-----:R-:W3:Y:S04]  /*4140*/  LDL.LU R132, [R1+0x24] ;  /* 0x0000240001847983 */ /* 0x001ee80000300800 */
[----:B-1----:R-:W4:Y:S04]  /*4150*/  LDL.LU R91, [R1+0x18] ;  /* 0x00001800015b7983 */ /* 0x002f280000300800 */
[----:B-----5:R0:W-:Y:S04]  /*4160*/  STS.U16 [R76+0xe00], R125 ;  /* 0x000e007d4c007388 */ /* 0x0201e80000000400 */
[----:B--2---:R-:W2:Y:S04]  /*4170*/  LDL.LU R127, [R1+0xc] ;  /* 0x00000c00017f7983 */ /* 0x004ea80000300800 */
[----:B0-----:R-:W5:Y:S01]  /*4180*/  LDL.LU R125, [R1] ;  /* 0x00000000017d7983 */ /* 0x001f620000300800 */
[----:B------:R-:W-:-:S02]  /*4190*/  LEA R6, P0, R73, R5, 0x1 ;  /* 0x0000000549067211 */ /* 0x000fc400078008ff */
[-C--:B------:R-:W-:Y:S02]  /*41a0*/  LEA R72, P1, R51, R5.reuse, 0x1 ;  /* 0x0000000533487211 */ /* 0x080fe400078208ff */
[-C--:B------:R-:W-:Y:S02]  /*41b0*/  LEA.HI.X.SX32 R7, R73, R90.reuse, 0x1, P0 ;  /* 0x0000005a49077211 */ /* 0x080fe400000f0eff */
[-C--:B------:R-:W-:Y:S02]  /*41c0*/  LEA R54, P0, R50, R5.reuse, 0x1 ;  /* 0x0000000532367211 */ /* 0x080fe400078008ff */
[-C--:B------:R-:W-:Y:S02]  /*41d0*/  LEA R58, P2, R52, R5.reuse, 0x1 ;  /* 0x00000005343a7211 */ /* 0x080fe400078408ff */
[----:B------:R-:W-:Y:S02]  /*41e0*/  LEA.HI.X.SX32 R55, R50, R90, 0x1, P0 ;  /* 0x0000005a32377211 */ /* 0x000fe400000f0eff */
[----:B------:R-:W-:-:S02]  /*41f0*/  LEA R56, P3, R2, R5, 0x1 ;  /* 0x0000000502387211 */ /* 0x000fc400078608ff */
[-C--:B------:R-:W-:Y:S02]  /*4200*/  LEA.HI.X.SX32 R73, R51, R90.reuse, 0x1, P1 ;  /* 0x0000005a33497211 */ /* 0x080fe400008f0eff */
[-C--:B------:R-:W-:Y:S02]  /*4210*/  LEA.HI.X.SX32 R59, R52, R90.reuse, 0x1, P2 ;  /* 0x0000005a343b7211 */ /* 0x080fe400010f0eff */
[-C--:B------:R-:W-:Y:S02]  /*4220*/  LEA R74, P0, R46, R5.reuse, 0x1 ;  /* 0x000000052e4a7211 */ /* 0x080fe400078008ff */
[-C--:B------:R-:W-:Y:S02]  /*4230*/  LEA R52, P1, R47, R5.reuse, 0x1 ;  /* 0x000000052f347211 */ /* 0x080fe400078208ff */
[----:B------:R-:W-:Y:S02]  /*4240*/  LEA R50, P2, R48, R5, 0x1 ;  /* 0x0000000530327211 */ /* 0x000fe400078408ff */
[----:B------:R-:W-:-:S02]  /*4250*/  LEA.HI.X.SX32 R57, R2, R90, 0x1, P3 ;  /* 0x0000005a02397211 */ /* 0x000fc400018f0eff */
[-C--:B------:R-:W-:Y:S02]  /*4260*/  LEA.HI.X.SX32 R75, R46, R90.reuse, 0x1, P0 ;  /* 0x0000005a2e4b7211 */ /* 0x080fe400000f0eff */
[-C--:B------:R-:W-:Y:S02]  /*4270*/  LEA R2, P3, R49, R5.reuse, 0x1 ;  /* 0x0000000531027211 */ /* 0x080fe400078608ff */
[-C--:B------:R-:W-:Y:S02]  /*4280*/  LEA.HI.X.SX32 R53, R47, R90.reuse, 0x1, P1 ;  /* 0x0000005a2f357211 */ /* 0x080fe400008f0eff */
[----:B------:R-:W-:Y:S02]  /*4290*/  LEA.HI.X.SX32 R51, R48, R90, 0x1, P2 ;  /* 0x0000005a30337211 */ /* 0x000fe400010f0eff */
[-C--:B------:R-:W-:Y:S02]  /*42a0*/  LEA R94, P0, R42, R5.reuse, 0x1 ;  /* 0x000000052a5e7211 */ /* 0x080fe400078008ff */
[----:B------:R-:W-:-:S02]  /*42b0*/  LEA R92, P1, R43, R5, 0x1 ;  /* 0x000000052b5c7211 */ /* 0x000fc400078208ff */
[-C--:B------:R-:W-:Y:S02]  /*42c0*/  LEA R48, P2, R44, R5.reuse, 0x1 ;  /* 0x000000052c307211 */ /* 0x080fe400078408ff */
[-C--:B------:R-:W-:Y:S02]  /*42d0*/  LEA.HI.X.SX32 R3, R49, R90.reuse, 0x1, P3 ;  /* 0x0000005a31037211 */ /* 0x080fe400018f0eff */
[-C--:B------:R-:W-:Y:S02]  /*42e0*/  LEA.HI.X.SX32 R95, R42, R90.reuse, 0x1, P0 ;  /* 0x0000005a2a5f7211 */ /* 0x080fe400000f0eff */
[----:B------:R-:W-:Y:S02]  /*42f0*/  LEA R46, P3, R45, R5, 0x1 ;  /* 0x000000052d2e7211 */ /* 0x000fe400078608ff */
[-C--:B------:R-:W-:Y:S02]  /*4300*/  LEA.HI.X.SX32 R93, R43, R90.reuse, 0x1, P1 ;  /* 0x0000005a2b5d7211 */ /* 0x080fe400008f0eff */
[----:B------:R-:W-:-:S02]  /*4310*/  LEA.HI.X.SX32 R49, R44, R90, 0x1, P2 ;  /* 0x0000005a2c317211 */ /* 0x000fc400010f0eff */
[-C--:B------:R-:W-:Y:S02]  /*4320*/  LEA R98, P0, R38, R5.reuse, 0x1 ;  /* 0x0000000526627211 */ /* 0x080fe400078008ff */
[-C--:B------:R-:W-:Y:S02]  /*4330*/  LEA R96, P1, R39, R5.reuse, 0x1 ;  /* 0x0000000527607211 */ /* 0x080fe400078208ff */
[-C--:B------:R-:W-:Y:S02]  /*4340*/  LEA R44, P2, R40, R5.reuse, 0x1 ;  /* 0x00000005282c7211 */ /* 0x080fe400078408ff */
[-C--:B------:R-:W-:Y:S02]  /*4350*/  LEA.HI.X.SX32 R47, R45, R90.reuse, 0x1, P3 ;  /* 0x0000005a2d2f7211 */ /* 0x080fe400018f0eff */
        /* <DEDUP_REMOVED lines=65> */
[-C--:B------:R-:W-:Y:S02]  /*4770*/  LEA.HI.X.SX32 R13, R9, R90.reuse, 0x1, P1 ;  /* 0x0000005a090d7211 */ /* 0x080fe400008f0eff */
[----:B------:R-:W-:Y:S02]  /*4780*/  LEA R188, P0, R139, R5, 0x1 ;  /* 0x000000058bbc7211 */ /* 0x000fe400078008ff */
[----:B------:R-:W-:-:S02]  /*4790*/  LEA.HI.X.SX32 R149, R131, R90, 0x1, P2 ;  /* 0x0000005a83957211 */ /* 0x000fc400010f0eff */
[-C--:B------:R-:W-:Y:S02]  /*47a0*/  LEA R142, P1, R143, R5.reuse, 0x1 ;  /* 0x000000058f8e7211 */ /* 0x080fe400078208ff */
[-C--:B------:R-:W-:Y:S02]  /*47b0*/  LEA R150, P3, R135, R5.reuse, 0x1 ;  /* 0x0000000587967211 */ /* 0x080fe400078608ff */
[-C--:B------:R-:W-:Y:S02]  /*47c0*/  LEA R8, P2, R147, R5.reuse, 0x1 ;  /* 0x0000000593087211 */ /* 0x080fe400078408ff */
[-C--:B------:R-:W-:Y:S02]  /*47d0*/  LEA.HI.X.SX32 R189, R139, R90.reuse, 0x1, P0 ;  /* 0x0000005a8bbd7211 */ /* 0x080fe400000f0eff */
[----:B------:R-:W-:Y:S02]  /*47e0*/  LEA.HI.X.SX32 R143, R143, R90, 0x1, P1 ;  /* 0x0000005a8f8f7211 */ /* 0x000fe400008f0eff */
[----:B------:R-:W-:-:S02]  /*47f0*/  LEA R146, P0, R129, R5, 0x1 ;  /* 0x0000000581927211 */ /* 0x000fc400078008ff */
[----:B------:R-:W-:Y:S02]  /*4800*/  LOP3.LUT R186, R186, 0x60, RZ, 0x3c, !PT ;  /* 0x00000060baba7812 */ /* 0x000fe400078e3cff */
[-C--:B------:R-:W-:Y:S02]  /*4810*/  LEA.HI.X.SX32 R151, R135, R90.reuse, 0x1, P3 ;  /* 0x0000005a87977211 */ /* 0x080fe400018f0eff */
[----:B------:R-:W-:Y:S02]  /*4820*/  LEA.HI.X.SX32 R9, R147, R90, 0x1, P2 ;  /* 0x0000005a93097211 */ /* 0x000fe400010f0eff */
[-C--:B------:R-:W-:Y:S01]  /*4830*/  LEA R128, P1, R153, R5.reuse, 0x1 ;  /* 0x0000000599807211 */ /* 0x080fe200078208ff */
[----:B------:R0:W-:Y:S01]  /*4840*/  STS.U16 [R76+0x13200], R61 ;  /* 0x0132003d4c007388 */ /* 0x0001e20000000400 */
[-C--:B------:R-:W-:Y:S02]  /*4850*/  LEA R4, P2, R155, R5.reuse, 0x1 ;  /* 0x000000059b047211 */ /* 0x080fe400078408ff */
[----:B------:R-:W-:-:S02]  /*4860*/  LEA R152, P3, R89, R5, 0x1 ;  /* 0x0000000559987211 */ /* 0x000fc400078608ff */
[-C--:B------:R-:W-:Y:S02]  /*4870*/  LEA.HI.X.SX32 R147, R129, R90.reuse, 0x1, P0 ;  /* 0x0000005a81937211 */ /* 0x080fe400000f0eff */
[----:B------:R-:W-:Y:S02]  /*4880*/  LEA.HI.X.SX32 R129, R153, R90, 0x1, P1 ;  /* 0x0000005a99817211 */ /* 0x000fe400008f0eff */
[----:B0-----:R-:W-:Y:S02]  /*4890*/  IADD3 R61, R245, R186, RZ ;  /* 0x000000baf53d7210 */ /* 0x001fe40007ffe0ff */
[-C--:B------:R-:W-:Y:S02]  /*48a0*/  LEA.HI.X.SX32 R5, R155, R90.reuse, 0x1, P2 ;  /* 0x0000005a9b057211 */ /* 0x080fe400010f0eff */
[----:B------:R-:W-:Y:S01]  /*48b0*/  LEA.HI.X.SX32 R153, R89, R90, 0x1, P3 ;  /* 0x0000005a59997211 */ /* 0x000fe200018f0eff */
        /* <DEDUP_REMOVED lines=60> */
[----:B----4-:R-:W-:Y:S04]  /*4c80*/  STS.U16 [R61+0x700], R91 ;  /* 0x0007005b3d007388 */ /* 0x010fe80000000400 */
[----:B--2---:R-:W-:Y:S04]  /*4c90*/  STS.U16 [R61+0xb00], R127 ;  /* 0x000b007f3d007388 */ /* 0x004fe80000000400 */
[----:B-----5:R-:W-:Y:S04]  /*4ca0*/  STS.U16 [R61+0xf00], R125 ;  /* 0x000f007d3d007388 */ /* 0x020fe80000000400 */
[----:B------:R-:W-:Y:S04]  /*4cb0*/  STS.U16 [R61+0x1300], R250 ;  /* 0x001300fa3d007388 */ /* 0x000fe80000000400 */
[----:B------:R0:W-:Y:S04]  /*4cc0*/  STS.U16 [R61+0x1700], R247 ;  /* 0x001700f73d007388 */ /* 0x0001e80000000400 */
[----:B------:R-:W-:Y:S04]  /*4cd0*/  STS.U16 [R61+0x1b00], R243 ;  /* 0x001b00f33d007388 */ /* 0x000fe80000000400 */
[----:B------:R-:W-:Y:S04]  /*4ce0*/  STS.U16 [R61+0x1f00], R124 ;  /* 0x001f007c3d007388 */ /* 0x000fe80000000400 */
[----:B------:R-:W2:Y:S04]  /*4cf0*/  LDG.E.U16 R6, desc[UR60][R6.64] ;  /* 0x0000003c06067981 */ /* 0x000ea8000c1e1500 */
[----:B------:R-:W3:Y:S04]  /*4d00*/  LDG.E.U16 R54, desc[UR60][R54.64] ;  /* 0x0000003c36367981 */ /* 0x000ee8000c1e1500 */
[----:B------:R-:W4:Y:S04]  /*4d10*/  LDG.E.U16 R72, desc[UR60][R72.64] ;  /* 0x0000003c48487981 */ /* 0x000f28000c1e1500 */
[----:B------:R-:W5:Y:S04]  /*4d20*/  LDG.E.U16 R58, desc[UR60][R58.64] ;  /* 0x0000003c3a3a7981 */ /* 0x000f68000c1e1500 */
        /* <DEDUP_REMOVED lines=39> */
[----:B------:R1:W5:Y:S04]  /*4fa0*/  LDG.E.U16 R16, desc[UR60][R16.64] ;  /* 0x0000003c10107981 */ /* 0x000368000c1e1500 */
        /* <DEDUP_REMOVED lines=12> */
[----:B------:R-:W-:Y:S04]  /*5070*/  STL [R1], RZ ;  /* 0x000000ff01007387 */ /* 0x000fe80000100800 */
[----:B------:R-:W-:Y:S04]  /*5080*/  STL [R1+0x4], RZ ;  /* 0x000004ff01007387 */ /* 0x000fe80000100800 */
        /* <DEDUP_REMOVED lines=88> */
[----:B------:R-:W-:Y:S01]  /*5610*/  STL [R1+0x168], RZ ;  /* 0x000168ff01007387 */ /* 0x000fe20000100800 */
[----:B------:R-:W0:Y:S03]  /*5620*/  S2R R156, SR_CTAID.X ;  /* 0x00000000009c7919 */ /* 0x000e260000002500 */
        /* <DEDUP_REMOVED lines=25> */
[----:B------:R-:W5:Y:S03]  /*57c0*/  S2R R154, SR_TID.X ;  /* 0x00000000009a7919 */ /* 0x000f660000002100 */
[----:B------:R-:W-:Y:S04]  /*57d0*/  STL [R1+0x1d0], RZ ;  /* 0x0001d0ff01007387 */ /* 0x000fe80000100800 */
[----:B------:R-:W-:Y:S04]  /*57e0*/  STL [R1+0x1d4], RZ ;  /* 0x0001d4ff01007387 */ /* 0x000fe80000100800 */
[----:B------:R-:W-:Y:S01]  /*57f0*/  STL [R1+0x1d8], RZ ;  /* 0x0001d8ff01007387 */ /* 0x000fe20000100800 */
[----:B0-----:R-:W-:-:S03]  /*5800*/  SHF.L.U32 R156, R156, 0x7, RZ ;  /* 0x000000079c9c7819 */ /* 0x001fc600000006ff */
[----:B------:R-:W-:Y:S04]  /*5810*/  STL [R1+0x1dc], RZ ;  /* 0x0001dcff01007387 */ /* 0x000fe80000100800 */
[----:B------:R-:W-:Y:S04]  /*5820*/  STL [R1+0x1e0], RZ ;  /* 0x0001e0ff01007387 */ /* 0x000fe80000100800 */
[----:B------:R-:W-:Y:S04]  /*5830*/  STL [R1+0x1e4], RZ ;  /* 0x0001e4ff01007387 */ /* 0x000fe80000100800 */
[----:B------:R-:W-:Y:S04]  /*5840*/  STL [R1+0x1e8], RZ ;  /* 0x0001e8ff01007387 */ /* 0x000fe80000100800 */
[----:B------:R-:W-:Y:S01]  /*5850*/  STL [R1+0x1ec], RZ ;  /* 0x0001ecff01007387 */ /* 0x000fe20000100800 */
[----:B------:R-:W-:-:S03]  /*5860*/  VIADD R0, R156, 0x80 ;  /* 0x000000809c007836 */ /* 0x000fc60000000000 */
[----:B------:R-:W-:Y:S04]  /*5870*/  STL [R1+0x1f0], RZ ;  /* 0x0001f0ff01007387 */ /* 0x000fe80000100800 */
[----:B------:R-:W-:Y:S04]  /*5880*/  STL [R1+0x1f4], RZ ;  /* 0x0001f4ff01007387 */ /* 0x000fe80000100800 */
[----:B------:R-:W-:Y:S04]  /*5890*/  STL [R1+0x1f8], RZ ;  /* 0x0001f8ff01007387 */ /* 0x000fe80000100800 */
[----:B------:R-:W-:Y:S01]  /*58a0*/  STL [R1+0x1fc], RZ ;  /* 0x0001fcff01007387 */ /* 0x000fe20000100800 */
[----:B------:R-:W-:Y:S01]  /*58b0*/  ISETP.GE.AND P0, PT, R0, 0x1, PT ;  /* 0x000000010000780c */ /* 0x000fe20003f06270 */
[----:B------:R-:W-:-:S02]  /*58c0*/  IMAD.MOV.U32 R246, RZ, RZ, 0x3f800000 ;  /* 0x3f800000fff67424 */ /* 0x000fc400078e00ff */
[----:B--2---:R-:W-:Y:S01]  /*58d0*/  STS.U16 [R61+0x2300], R6 ;  /* 0x002300063d007388 */ /* 0x004fe20000000400 */
[----:B------:R-:W-:Y:S01]  /*58e0*/  IMAD.MOV.U32 R247, RZ, RZ, 0x3f800000 ;  /* 0x3f800000fff77424 */ /* 0x000fe200078e00ff */
[----:B------:R-:W-:Y:S01]  /*58f0*/  CS2R R62, SRZ ;  /* 0x00000000003e7805 */ /* 0x000fe2000001ff00 */
[----:B-1----:R-:W-:Y:S01]  /*5900*/  IMAD.MOV.U32 R17, RZ, RZ, -0x800000 ;  /* 0xff800000ff117424 */ /* 0x002fe200078e00ff */
[----:B---3--:R0:W-:Y:S01]  /*5910*/  STS.U16 [R61+0x2700], R54 ;  /* 0x002700363d007388 */ /* 0x0081e20000000400 */
[----:B------:R-:W-:Y:S02]  /*5920*/  CS2R R64, SRZ ;  /* 0x0000000000407805 */ /* 0x000fe4000001ff00 */
[----:B------:R-:W-:Y:S02]  /*5930*/  CS2R R66, SRZ ;  /* 0x0000000000427805 */ /* 0x000fe4000001ff00 */
[----:B------:R-:W-:Y:S01]  /*5940*/  CS2R R68, SRZ ;  /* 0x0000000000447805 */ /* 0x000fe2000001ff00 */
[----:B----4-:R1:W-:Y:S01]  /*5950*/  STS.U16 [R61+0x2b00], R72 ;  /* 0x002b00483d007388 */ /* 0x0103e20000000400 */
[----:B------:R-:W-:-:S02]  /*5960*/  CS2R R70, SRZ ;  /* 0x0000000000467805 */ /* 0x000fc4000001ff00 */
[----:B------:R-:W-:Y:S02]  /*5970*/  CS2R R76, SRZ ;  /* 0x00000000004c7805 */ /* 0x000fe4000001ff00 */
[----:B------:R-:W-:Y:S01]  /*5980*/  CS2R R78, SRZ ;  /* 0x00000000004e7805 */ /* 0x000fe2000001ff00 */
[----:B-----5:R2:W-:Y:S01]  /*5990*/  STS.U16 [R61+0x2f00], R58 ;  /* 0x002f003a3d007388 */ /* 0x0205e20000000400 */
[----:B------:R-:W-:Y:S02]  /*59a0*/  CS2R R80, SRZ ;  /* 0x0000000000507805 */ /* 0x000fe4000001ff00 */
[----:B0-----:R-:W-:Y:S02]  /*59b0*/  CS2R R54, SRZ ;  /* 0x0000000000367805 */ /* 0x001fe4000001ff00 */
[----:B------:R-:W-:Y:S01]  /*59c0*/  CS2R R82, SRZ ;  /* 0x0000000000527805 */ /* 0x000fe2000001ff00 */
[----:B------:R0:W-:Y:S01]  /*59d0*/  STS.U16 [R61+0x3300], R56 ;  /* 0x003300383d007388 */ /* 0x0001e20000000400 */
[----:B------:R-:W-:-:S02]  /*59e0*/  CS2R R84, SRZ ;  /* 0x0000000000547805 */ /* 0x000fc4000001ff00 */
[----:B-1----:R-:W-:Y:S02]  /*59f0*/  CS2R R72, SRZ ;  /* 0x0000000000487805 */ /* 0x002fe4000001ff00 */
[----:B------:R-:W-:Y:S01]  /*5a00*/  CS2R R86, SRZ ;  /* 0x0000000000567805 */ /* 0x000fe2000001ff00 */
[----:B------:R1:W-:Y:S01]  /*5a10*/  STS.U16 [R61+0x3700], R74 ;  /* 0x0037004a3d007388 */ /* 0x0003e20000000400 */
[----:B------:R-:W-:Y:S02]  /*5a20*/  CS2R R88, SRZ ;  /* 0x0000000000587805 */ /* 0x000fe4000001ff00 */
[----:B--2---:R-:W-:Y:S02]  /*5a30*/  CS2R R58, SRZ ;  /* 0x00000000003a7805 */ /* 0x004fe4000001ff00 */
[----:B------:R-:W-:Y:S01]  /*5a40*/  CS2R R90, SRZ ;  /* 0x00000000005a7805 */ /* 0x000fe2000001ff00 */
[----:B------:R2:W-:Y:S01]  /*5a50*/  STS.U16 [R61+0x3b00], R52 ;  /* 0x003b00343d007388 */ /* 0x0005e20000000400 */
[----:B------:R-:W-:-:S02]  /*5a60*/  CS2R R124, SRZ ;  /* 0x00000000007c7805 */ /* 0x000fc4000001ff00 */
[----:B0-----:R-:W-:Y:S02]  /*5a70*/  CS2R R56, SRZ ;  /* 0x0000000000387805 */ /* 0x001fe4000001ff00 */
[----:B------:R-:W-:Y:S01]  /*5a80*/  CS2R R126, SRZ ;  /* 0x00000000007e7805 */ /* 0x000fe2000001ff00 */
[----:B------:R0:W-:Y:S01]  /*5a90*/  STS.U16 [R61+0x3f00], R50 ;  /* 0x003f00323d007388 */ /* 0x0001e20000000400 */
[----:B------:R-:W-:Y:S02]  /*5aa0*/  CS2R R130, SRZ ;  /* 0x0000000000827805 */ /* 0x000fe4000001ff00 */
[----:B-1----:R-:W-:Y:S02]  /*5ab0*/  CS2R R74, SRZ ;  /* 0x00000000004a7805 */ /* 0x002fe4000001ff00 */
[----:B------:R-:W-:Y:S01]  /*5ac0*/  CS2R R132, SRZ ;  /* 0x0000000000847805 */ /* 0x000fe2000001ff00 */
[----:B------:R-:W-:Y:S01]  /*5ad0*/  STS.U16 [R61+0x4300], R2 ;  /* 0x004300023d007388 */ /* 0x000fe20000000400 */
[----:B------:R-:W-:-:S02]  /*5ae0*/  CS2R R134, SRZ ;  /* 0x0000000000867805 */ /* 0x000fc4000001ff00 */
[----:B--2---:R-:W-:Y:S02]  /*5af0*/  CS2R R52, SRZ ;  /* 0x0000000000347805 */ /* 0x004fe4000001ff00 */
[----:B------:R-:W-:Y:S01]  /*5b00*/  CS2R R136, SRZ ;  /* 0x0000000000887805 */ /* 0x000fe2000001ff00 */
[----:B------:R1:W-:Y:S01]  /*5b10*/  STS.U16 [R61+0x4700], R94 ;  /* 0x0047005e3d007388 */ /* 0x0003e20000000400 */
[----:B------:R-:W-:Y:S02]  /*5b20*/  CS2R R138, SRZ ;  /* 0x00000000008a7805 */ /* 0x000fe4000001ff00 */
[----:B0-----:R-:W-:Y:S02]  /*5b30*/  CS2R R50, SRZ ;  /* 0x0000000000327805 */ /* 0x001fe4000001ff00 */
[----:B------:R-:W-:Y:S01]  /*5b40*/  LOP3.LUT R0, R154, 0xff, RZ, 0xc0, !PT ;  /* 0x000000ff9a007812 */ /* 0x000fe200078ec0ff */
[----:B------:R0:W-:Y:S04]  /*5b50*/  STS.U16 [R61+0x4b00], R92 ;  /* 0x004b005c3d007388 */ /* 0x0001e80000000400 */
[----:B------:R2:W-:Y:S01]  /*5b60*/  STS.U16 [R61+0x4f00], R48 ;  /* 0x004f00303d007388 */ /* 0x0005e20000000400 */
[----:B-1----:R-:W-:-:S03]  /*5b70*/  CS2R R94, SRZ ;  /* 0x00000000005e7805 */ /* 0x002fc6000001ff00 */
[----:B------:R1:W-:Y:S01]  /*5b80*/  STS.U16 [R61+0x5300], R46 ;  /* 0x0053002e3d007388 */ /* 0x0003e20000000400 */
[----:B0-----:R-:W-:-:S03]  /*5b90*/  CS2R R92, SRZ ;  /* 0x00000000005c7805 */ /* 0x001fc6000001ff00 */
[----:B------:R0:W-:Y:S01]  /*5ba0*/  STS.U16 [R61+0x5700], R98 ;  /* 0x005700623d007388 */ /* 0x0001e20000000400 */
[----:B--2---:R-:W-:-:S03]  /*5bb0*/  CS2R R48, SRZ ;  /* 0x0000000000307805 */ /* 0x004fc6000001ff00 */
        /* <DEDUP_REMOVED lines=44> */
[----:B------:R-:W-:Y:S01]  /*5e80*/  STS.U16 [R61+0x13300], R22 ;  /* 0x013300163d007388 */ /* 0x000fe20000000400 */
[----:B0-----:R-:W-:-:S03]  /*5e90*/  CS2R R116, SRZ ;  /* 0x0000000000747805 */ /* 0x001fc6000001ff00 */
[----:B------:R0:W-:Y:S01]  /*5ea0*/  STS.U16 [R61+0x13700], R122 ;  /* 0x0137007a3d007388 */ /* 0x0001e20000000400 */
[----:B--2---:R-:W-:-:S03]  /*5eb0*/  CS2R R24, SRZ ;  /* 0x0000000000187805 */ /* 0x004fc6000001ff00 */
[----:B------:R1:W-:Y:S04]  /*5ec0*/  STS.U16 [R61+0x13b00], R120 ;  /* 0x013b00783d007388 */ /* 0x0003e80000000400 */
[----:B------:R-:W-:Y:S01]  /*5ed0*/  STS.U16 [R61+0x13f00], R20 ;  /* 0x013f00143d007388 */ /* 0x000fe20000000400 */
[----:B0-----:R-:W-:-:S03]  /*5ee0*/  CS2R R122, SRZ ;  /* 0x00000000007a7805 */ /* 0x001fc6000001ff00 */
[----:B------:R0:W-:Y:S01]  /*5ef0*/  STS.U16 [R61+0x14300], R18 ;  /* 0x014300123d007388 */ /* 0x0001e20000000400 */
[----:B-1----:R-:W-:-:S03]  /*5f00*/  CS2R R120, SRZ ;  /* 0x0000000000787805 */ /* 0x002fc6000001ff00 */
[----:B------:R1:W-:Y:S04]  /*5f10*/  STS.U16 [R61+0x14700], R144 ;  /* 0x014700903d007388 */ /* 0x0003e80000000400 */
[----:B------:R2:W-:Y:S01]  /*5f20*/  STS.U16 [R61+0x14b00], R140 ;  /* 0x014b008c3d007388 */ /* 0x0005e20000000400 */
[----:B0-----:R-:W-:-:S03]  /*5f30*/  IMAD.MOV.U32 R18, RZ, RZ, -0x800000 ;  /* 0xff800000ff127424 */ /* 0x001fc600078e00ff */
[----:B------:R-:W-:Y:S01]  /*5f40*/  STS.U16 [R61+0x14f00], R16 ;  /* 0x014f00103d007388 */ /* 0x000fe20000000400 */
[----:B-1----:R-:W-:-:S03]  /*5f50*/  CS2R R144, SRZ ;  /* 0x0000000000907805 */ /* 0x002fc6000001ff00 */
[----:B------:R-:W-:Y:S01]  /*5f60*/  STS.U16 [R61+0x15300], R14 ;  /* 0x0153000e3d007388 */ /* 0x000fe20000000400 */
[----:B--2---:R-:W-:-:S03]  /*5f70*/  CS2R R140, SRZ ;  /* 0x00000000008c7805 */ /* 0x004fc6000001ff00 */
[----:B------:R-:W-:Y:S04]  /*5f80*/  STS.U16 [R61+0x15700], R10 ;  /* 0x0157000a3d007388 */ /* 0x000fe80000000400 */
[----:B------:R-:W-:Y:S04]  /*5f90*/  STS.U16 [R61+0x15b00], R12 ;  /* 0x015b000c3d007388 */ /* 0x000fe80000000400 */
[----:B------:R0:W-:Y:S04]  /*5fa0*/  STS.U16 [R61+0x15f00], R148 ;  /* 0x015f00943d007388 */ /* 0x0001e80000000400 */
[----:B------:R1:W-:Y:S04]  /*5fb0*/  STS.U16 [R61+0x16300], R150 ;  /* 0x016300963d007388 */ /* 0x0003e80000000400 */
[----:B------:R-:W-:Y:S01]  /*5fc0*/  STS.U16 [R61+0x16700], R188 ;  /* 0x016700bc3d007388 */ /* 0x000fe20000000400 */
[----:B0-----:R-:W-:-:S03]  /*5fd0*/  CS2R R148, SRZ ;  /* 0x0000000000947805 */ /* 0x001fc6000001ff00 */
[----:B------:R0:W-:Y:S01]  /*5fe0*/  STS.U16 [R61+0x16b00], R142 ;  /* 0x016b008e3d007388 */ /* 0x0001e20000000400 */
[----:B-1----:R-:W-:-:S03]  /*5ff0*/  CS2R R150, SRZ ;  /* 0x0000000000967805 */ /* 0x002fc6000001ff00 */
[----:B------:R-:W-:Y:S04]  /*6000*/  STS.U16 [R61+0x16f00], R8 ;  /* 0x016f00083d007388 */ /* 0x000fe80000000400 */
[----:B------:R1:W-:Y:S01]  /*6010*/  STS.U16 [R61+0x17300], R146 ;  /* 0x017300923d007388 */ /* 0x0003e20000000400 */
[----:B0-----:R-:W-:-:S03]  /*6020*/  CS2R R142, SRZ ;  /* 0x00000000008e7805 */ /* 0x001fc6000001ff00 */
[----:B------:R0:W-:Y:S04]  /*6030*/  STS.U16 [R61+0x17700], R128 ;  /* 0x017700803d007388 */ /* 0x0001e80000000400 */
[----:B------:R-:W-:Y:S01]  /*6040*/  STS.U16 [R61+0x17b00], R4 ;  /* 0x017b00043d007388 */ /* 0x000fe20000000400 */
[----:B-1----:R-:W-:-:S03]  /*6050*/  CS2R R146, SRZ ;  /* 0x0000000000927805 */ /* 0x002fc6000001ff00 */
[----:B------:R1:W-:Y:S01]  /*6060*/  STS.U16 [R61+0x17f00], R152 ;  /* 0x017f00983d007388 */ /* 0x0003e20000000400 */
[----:B0-----:R-:W-:Y:S02]  /*6070*/  CS2R R128, SRZ ;  /* 0x0000000000807805 */ /* 0x001fe4000001ff00 */
[----:B-1----:R-:W-:Y:S01]  /*6080*/  CS2R R60, SRZ ;  /* 0x00000000003c7805 */ /* 0x002fe2000001ff00 */
[----:B------:R-:W-:Y:S06]  /*6090*/  @!P0 BRA `(.L_x_0) ;  /* 0x000000a000688947 */ /* 0x000fec0003800000 */
[----:B------:R-:W0:Y:S01]  /*60a0*/  LDC R35, c[0x0][0x268] ;  /* 0x00009a00ff237b82 */ /* 0x000e220000000800 */
[--C-:B------:R-:W-:Y:S01]  /*60b0*/  SHF.R.U32.HI R2, RZ, 0x5, R154.reuse ;  /* 0x00000005ff027819 */ /* 0x100fe2000001169a */
[----:B------:R-:W-:Y:S01]  /*60c0*/  VIADD R4, R245, 0x20000 ;  /* 0x00020000f5047836 */ /* 0x000fe20000000000 */
[----:B------:R-:W-:Y:S01]  /*60d0*/  SHF.R.U32.HI R3, RZ, 0x2, R154 ;  /* 0x00000002ff037819 */ /* 0x000fe2000001169a */
[----:B------:R-:W-:Y:S01]  /*60e0*/  IMAD.SHL.U32 R5, R0, 0x2, RZ ;  /* 0x0000000200057824 */ /* 0x000fe200078e00ff */
[----:B------:R-:W-:Y:S01]  /*60f0*/  SGXT.U32 R2, R2, 0x3 ;  /* 0x000000030202781a */ /* 0x000fe20000000000 */
[----:B------:R-:W-:Y:S01]  /*6100*/  IMAD.MOV.U32 R246, RZ, RZ, 0x3f800000 ;  /* 0x3f800000fff67424 */ /* 0x000fe200078e00ff */
[----:B------:R-:W-:Y:S01]  /*6110*/  SGXT.U32 R3, R3, 0x3 ;  /* 0x000000030303781a */ /* 0x000fe20000000000 */
[----:B------:R-:W1:Y:S01]  /*6120*/  LDC.64 R6, c[0x0][0x260] ;  /* 0x00009800ff067b82 */ /* 0x000e620000000a00 */
[----:B------:R-:W-:Y:S02]  /*6130*/  SHF.R.U32.HI R252, RZ, 0x4, R4 ;  /* 0x00000004fffc7819 */ /* 0x000fe40000011604 */
[----:B------:R-:W-:-:S02]  /*6140*/  CS2R R176, SRZ ;  /* 0x0000000000b07805 */ /* 0x000fc4000001ff00 */
[----:B------:R-:W-:Y:S01]  /*6150*/  MOV R236, 0xff800000 ;  /* 0xff80000000ec7802 */ /* 0x000fe20000000f00 */
[----:B------:R-:W-:Y:S01]  /*6160*/  IMAD.MOV.U32 R225, RZ, RZ, -0x800000 ;  /* 0xff800000ffe17424 */ /* 0x000fe200078e00ff */
[----:B------:R-:W-:Y:S01]  /*6170*/  SGXT.U32 R252, R252, 0xe ;  /* 0x0000000efcfc781a */ /* 0x000fe20000000000 */
[----:B------:R-:W-:Y:S01]  /*6180*/  IMAD.MOV.U32 R247, RZ, RZ, 0x3f800000 ;  /* 0x3f800000fff77424 */ /* 0x000fe200078e00ff */
[----:B------:R-:W-:Y:S01]  /*6190*/  CS2R R42, SRZ ;  /* 0x00000000002a7805 */ /* 0x000fe2000001ff00 */
[----:B------:R-:W2:Y:S01]  /*61a0*/  LDC.64 R174, c[0x0][0x250] ;  /* 0x00009400ffae7b82 */ /* 0x000ea20000000a00 */
[----:B------:R-:W-:Y:S02]  /*61b0*/  CS2R R44, SRZ ;  /* 0x00000000002c7805 */ /* 0x000fe4000001ff00 */
[----:B------:R-:W-:Y:S02]  /*61c0*/  CS2R R46, SRZ ;  /* 0x00000000002e7805 */ /* 0x000fe4000001ff00 */
[----:B------:R-:W-:-:S02]  /*61d0*/  CS2R R48, SRZ ;  /* 0x0000000000307805 */ /* 0x000fc4000001ff00 */
[----:B------:R-:W-:Y:S02]  /*61e0*/  CS2R R50, SRZ ;  /* 0x0000000000327805 */ /* 0x000fe4000001ff00 */
[----:B------:R-:W-:Y:S02]  /*61f0*/  CS2R R52, SRZ ;  /* 0x0000000000347805 */ /* 0x000fe4000001ff00 */
[----:B------:R-:W-:Y:S02]  /*6200*/  CS2R R54, SRZ ;  /* 0x0000000000367805 */ /* 0x000fe4000001ff00 */
[----:B------:R-:W-:Y:S01]  /*6210*/  CS2R R56, SRZ ;  /* 0x0000000000387805 */ /* 0x000fe2000001ff00 */
[----:B0-----:R-:W-:Y:S01]  /*6220*/  IMAD R9, R2, R35, RZ ;  /* 0x0000002302097224 */ /* 0x001fe200078e02ff */
[----:B------:R-:W-:Y:S01]  /*6230*/  LOP3.LUT R2, R154, 0xe0, RZ, 0xc0, !PT ;  /* 0x000000e09a027812 */ /* 0x000fe200078ec0ff */
[----:B------:R-:W0:Y:S01]  /*6240*/  LDC R29, c[0x0][0x258] ;  /* 0x00009600ff1d7b82 */ /* 0x000e220000000800 */
[----:B------:R-:W-:Y:S01]  /*6250*/  CS2R R58, SRZ ;  /* 0x00000000003a7805 */ /* 0x000fe2000001ff00 */
[----:B------:R-:W-:Y:S01]  /*6260*/  IMAD R10, R35, 0x8, R9 ;  /* 0x00000008230a7824 */ /* 0x000fe200078e0209 */
[----:B------:R-:W-:-:S02]  /*6270*/  SHF.R.U32.HI R2, RZ, 0x1, R2 ;  /* 0x00000001ff027819 */ /* 0x000fc40000011602 */
[----:B------:R-:W-:Y:S02]  /*6280*/  CS2R R60, SRZ ;  /* 0x00000000003c7805 */ /* 0x000fe4000001ff00 */
[----:B------:R-:W-:Y:S01]  /*6290*/  CS2R R62, SRZ ;  /* 0x00000000003e7805 */ /* 0x000fe2000001ff00 */
[C---:B------:R-:W-:Y:S01]  /*62a0*/  IMAD R11, R35.reuse, 0x8, R10 ;  /* 0x00000008230b7824 */ /* 0x040fe200078e020a */
[----:B------:R-:W-:Y:S01]  /*62b0*/  LOP3.LUT R8, R156, R2, R3, 0xfe, !PT ;  /* 0x000000029c087212 */ /* 0x000fe200078efe03 */
[----:B------:R-:W3:Y:S01]  /*62c0*/  LDC.64 R30, c[0x0][0x220] ;  /* 0x00008800ff1e7b82 */ /* 0x000ee20000000a00 */
[----:B------:R-:W4:Y:S01]  /*62d0*/  S2R R156, SR_TID.X ;  /* 0x00000000009c7919 */ /* 0x000f220000002100 */
[C---:B------:R-:W-:Y:S01]  /*62e0*/  LOP3.LUT R2, R154.reuse, 0xc0, RZ, 0xc0, !PT ;  /* 0x000000c09a027812 */ /* 0x040fe200078ec0ff */
[C---:B------:R-:W-:Y:S01]  /*62f0*/  IMAD R12, R35.reuse, 0x8, R11 ;  /* 0x00000008230c7824 */ /* 0x040fe200078e020b */
[----:B------:R-:W-:Y:S01]  /*6300*/  CS2R R64, SRZ ;  /* 0x0000000000407805 */ /* 0x000fe2000001ff00 */
[----:B-1----:R-:W-:Y:S01]  /*6310*/  IMAD.MOV.U32 R26, RZ, RZ, R6 ;  /* 0x000000ffff1a7224 */ /* 0x002fe200078e0006 */
[----:B------:R-:W-:Y:S01]  /*6320*/  SHF.R.U32.HI R4, RZ, 0x2, R2 ;  /* 0x00000002ff047819 */ /* 0x000fe20000011602 */
[----:B------:R-:W-:Y:S01]  /*6330*/  IMAD.MOV.U32 R6, RZ, RZ, RZ ;  /* 0x000000ffff067224 */ /* 0x000fe200078e00ff */
[----:B------:R-:W-:Y:S01]  /*6340*/  LEA R13, R35, R12, 0x3 ;  /* 0x0000000c230d7211 */ /* 0x000fe200078e18ff */
[----:B------:R-:W1:Y:S01]  /*6350*/  LDC.64 R32, c[0x0][0x218] ;  /* 0x00008600ff207b82 */ /* 0x000e620000000a00 */
[----:B------:R-:W-:Y:S01]  /*6360*/  LOP3.LUT R4, R5, R4, RZ, 0x3c, !PT ;  /* 0x0000000405047212 */ /* 0x000fe200078e3cff */
[----:B------:R5:W-:Y:S01]  /*6370*/  STL [R1+0x5ec], R7 ;  /* 0x0005ec0701007387 */ /* 0x000be20000100800 */
[----:B------:R-:W-:Y:S01]  /*6380*/  LOP3.LUT R5, R154, 0x1f, RZ, 0xc0, !PT ;  /* 0x0000001f9a057812 */ /* 0x000fe200078ec0ff */
[C---:B------:R-:W-:Y:S01]  /*6390*/  IMAD R14, R35.reuse, 0x8, R13 ;  /* 0x00000008230e7824 */ /* 0x040fe200078e020d */
[----:B------:R-:W-:Y:S01]  /*63a0*/  CS2R R66, SRZ ;  /* 0x0000000000427805 */ /* 0x000fe2000001ff00 */
[----:B------:R-:W3:Y:S01]  /*63b0*/  S2R R154, SR_CTAID.Y ;  /* 0x00000000009a7919 */ /* 0x000ee20000002600 */
[----:B0-----:R-:W-:Y:S01]  /*63c0*/  IMAD R0, R0, R29, RZ ;  /* 0x0000001d00007224 */ /* 0x001fe200078e02ff */
[----:B------:R-:W-:Y:S01]  /*63d0*/  CS2R R68, SRZ ;  /* 0x0000000000447805 */ /* 0x000fe2000001ff00 */
[----:B------:R-:W-:Y:S01]  /*63e0*/  IMAD R15, R35, 0x8, R14 ;  /* 0x00000008230f7824 */ /* 0x000fe200078e020e */
[----:B------:R-:W-:Y:S01]  /*63f0*/  CS2R R70, SRZ ;  /* 0x0000000000467805 */ /* 0x000fe2000001ff00 */
[----:B--2---:R-:W-:Y:S01]  /*6400*/  IMAD R152, R175, 0xc, RZ ;  /* 0x0000000caf987824 */ /* 0x004fe200078e02ff */
[----:B------:R-:W-:Y:S01]  /*6410*/  CS2R R72, SRZ ;  /* 0x0000000000487805 */ /* 0x000fe2000001ff00 */
[----:B------:R-:W-:Y:S01]  /*6420*/  IMAD R16, R35, 0x8, R15 ;  /* 0x0000000823107824 */ /* 0x000fe200078e020f */
[----:B------:R-:W-:Y:S01]  /*6430*/  CS2R R74, SRZ ;  /* 0x00000000004a7805 */ /* 0x000fe2000001ff00 */
[----:B-----5:R-:W-:Y:S01]  /*6440*/  IMAD R7, R5, R7, RZ ;  /* 0x0000000705077224 */ /* 0x020fe200078e02ff */
[----:B------:R-:W-:Y:S01]  /*6450*/  CS2R R76, SRZ ;  /* 0x00000000004c7805 */ /* 0x000fe2000001ff00 */
[----:B------:R-:W-:Y:S01]  /*6460*/  IMAD R17, R35, 0x8, R16 ;  /* 0x0000000823117824 */ /* 0x000fe200078e0210 */
[----:B------:R-:W-:Y:S01]  /*6470*/  CS2R R78, SRZ ;  /* 0x00000000004e7805 */ /* 0x000fe2000001ff00 */
[C---:B------:R-:W-:Y:S01]  /*6480*/  IMAD R153, R175.reuse, 0xd, RZ ;  /* 0x0000000daf997824 */ /* 0x040fe200078e02ff */
[----:B------:R-:W-:Y:S01]  /*6490*/  CS2R R80, SRZ ;  /* 0x0000000000507805 */ /* 0x000fe2000001ff00 */
[----:B------:R-:W-:Y:S01]  /*64a0*/  IMAD R155, R175, 0xf, RZ ;  /* 0x0000000faf9b7824 */ /* 0x000fe200078e02ff */
[----:B------:R-:W-:Y:S01]  /*64b0*/  LEA R18, R35, R17, 0x3 ;  /* 0x0000001123127211 */ /* 0x000fe200078e18ff */
[----:B------:R-:W-:Y:S01]  /*64c0*/  IMAD R157, R175, 0x11, RZ ;  /* 0x00000011af9d7824 */ /* 0x000fe200078e02ff */
[----:B------:R-:W-:Y:S01]  /*64d0*/  CS2R R82, SRZ ;  /* 0x0000000000527805 */ /* 0x000fe2000001ff00 */
[----:B----4-:R-:W-:Y:S01]  /*64e0*/  IMAD.SHL.U32 R156, R156, 0x2, RZ ;  /* 0x000000029c9c7824 */ /* 0x010fe200078e00ff */
[----:B------:R-:W-:Y:S01]  /*64f0*/  CS2R R84, SRZ ;  /* 0x0000000000547805 */ /* 0x000fe2000001ff00 */
[----:B------:R-:W-:Y:S01]  /*6500*/  IMAD R19, R35, 0x8, R18 ;  /* 0x0000000823137824 */ /* 0x000fe200078e0212 */
[----:B------:R-:W-:Y:S01]  /*6510*/  CS2R R86, SRZ ;  /* 0x0000000000567805 */ /* 0x000fe2000001ff00 */
[C---:B------:R-:W-:Y:S01]  /*6520*/  IMAD R158, R175.reuse, 0x12, RZ ;  /* 0x00000012af9e7824 */ /* 0x040fe200078e02ff */
[----:B------:R-:W-:Y:S01]  /*6530*/  LOP3.LUT R3, R156, 0x7e, RZ, 0xc0, !PT ;  /* 0x0000007e9c037812 */ /* 0x000fe200078ec0ff */
[----:B------:R-:W-:Y:S01]  /*6540*/  IMAD.SHL.U32 R156, R175, 0x10, RZ ;  /* 0x00000010af9c7824 */ /* 0x000fe200078e00ff */
[----:B------:R-:W-:Y:S01]  /*6550*/  LEA R20, R35, R19, 0x3 ;  /* 0x0000001323147211 */ /* 0x000fe200078e18ff */
[----:B------:R-:W-:Y:S01]  /*6560*/  IMAD R159, R175, 0x13, RZ ;  /* 0x00000013af9f7824 */ /* 0x000fe200078e02ff */
[----:B------:R-:W-:Y:S01]  /*6570*/  CS2R R88, SRZ ;  /* 0x0000000000587805 */ /* 0x000fe2000001ff00 */
[----:B------:R-:W-:Y:S01]  /*6580*/  IMAD R3, R2, 0x40, R3 ;  /* 0x0000004002037824 */ /* 0x000fe200078e0203 */
[----:B------:R-:W-:Y:S01]  /*6590*/  IADD3 R2, P0, R252, 0x2, RZ ;  /* 0x00000002fc027810 */ /* 0x000fe20007f1e0ff */
[C---:B------:R-:W-:Y:S01]  /*65a0*/  IMAD R21, R35.reuse, 0x8, R20 ;  /* 0x0000000823157824 */ /* 0x040fe200078e0214 */
[----:B------:R-:W-:Y:S01]  /*65b0*/  CS2R R90, SRZ ;  /* 0x00000000005a7805 */ /* 0x000fe2000001ff00 */
[----:B---3--:R-:W-:Y:S01]  /*65c0*/  IMAD R174, R154, R174, RZ ;  /* 0x000000ae9aae7224 */ /* 0x008fe200078e02ff */
[----:B------:R-:W-:Y:S01]  /*65d0*/  R2UR UR10, R2 ;  /* 0x00000000020a72ca */ /* 0x000fe200000e0000 */
[----:B------:R-:W-:Y:S01]  /*65e0*/  IMAD R2, R154, R26, RZ ;  /* 0x0000001a9a027224 */ /* 0x000fe200078e02ff */
[C---:B------:R-:W-:Y:S01]  /*65f0*/  IADD3.X R27, R6.reuse, 0x40000040, RZ, P0, !PT ;  /* 0x40000040061b7810 */ /* 0x040fe200007fe4ff */
[----:B------:R-:W-:Y:S01]  /*6600*/  IMAD R22, R35, 0x8, R21 ;  /* 0x0000000823167824 */ /* 0x000fe200078e0215 */
[----:B------:R-:W-:Y:S01]  /*6610*/  IADD3.X R28, R6, -0x7fffffe0, RZ, P0, !PT ;  /* 0x80000020061c7810 */ /* 0x000fe200007fe4ff */
[C---:B------:R-:W-:Y:S01]  /*6620*/  IMAD.SHL.U32 R6, R7.reuse, 0x2, RZ ;  /* 0x0000000207067824 */ /* 0x040fe200078e00ff */
[----:B------:R-:W-:Y:S01]  /*6630*/  SHF.L.U32 R5, R2, 0x1, RZ ;  /* 0x0000000102057819 */ /* 0x000fe200000006ff */
[----:B------:R-:W-:Y:S01]  /*6640*/  IMAD.HI R7, R7, 0x2, RZ ;  /* 0x0000000207077827 */ /* 0x000fe200078e02ff */
[----:B-1----:R-:W-:-:S02]  /*6650*/  LEA R171, P0, R174, R32, 0x1 ;  /* 0x00000020aeab7211 */ /* 0x002fc400078008ff */
[----:B------:R-:W-:Y:S02]  /*6660*/  CS2R R92, SRZ ;  /* 0x00000000005c7805 */ /* 0x000fe4000001ff00 */
[----:B------:R-:W-:Y:S01]  /*6670*/  IADD3 R249, P2, P3, R6, R30, R5 ;  /* 0x0000001e06f97210 */ /* 0x000fe20007b5e005 */
[----:B------:R-:W-:Y:S01]  /*6680*/  IMAD.HI R6, R2, 0x2, RZ ;  /* 0x0000000202067827 */ /* 0x000fe200078e02ff */
[----:B------:R-:W-:Y:S02]  /*6690*/  LEA R23, R35, R22, 0x3 ;  /* 0x0000001623177211 */ /* 0x000fe400078e18ff */
[----:B------:R-:W-:Y:S02]  /*66a0*/  CS2R R94, SRZ ;  /* 0x00000000005e7805 */ /* 0x000fe4000001ff00 */
[----:B------:R-:W-:Y:S01]  /*66b0*/  LEA R2, R29, R0, 0x8 ;  /* 0x000000001d027211 */ /* 0x000fe200078e40ff */
[----:B------:R-:W-:Y:S01]  /*66c0*/  IMAD R154, R175, 0xe, RZ ;  /* 0x0000000eaf9a7824 */ /* 0x000fe200078e02ff */
[----:B------:R-:W-:Y:S01]  /*66d0*/  LEA.HI.X.SX32 R33, R174, R33, 0x1, P0 ;  /* 0x00000021ae217211 */ /* 0x000fe200000f0eff */
[----:B------:R-:W-:Y:S01]  /*66e0*/  IMAD R24, R35, 0x8, R23 ;  /* 0x0000000823187824 */ /* 0x000fe200078e0217 */
[-C--:B------:R-:W-:Y:S01]  /*66f0*/  LEA R172, P0, R0, R171.reuse, 0x1 ;  /* 0x000000ab00ac7211 */ /* 0x080fe200078008ff */
[----:B------:R-:W-:Y:S01]  /*6700*/  IMAD R160, R175, 0x14, RZ ;  /* 0x00000014afa07824 */ /* 0x000fe200078e02ff */
[----:B------:R-:W-:Y:S01]  /*6710*/  LEA R170, P1, R2, R171, 0x1 ;  /* 0x000000ab02aa7211 */ /* 0x000fe200078208ff */
[----:B------:R-:W-:Y:S01]  /*6720*/  IMAD R25, R35, 0x8, R24 ;  /* 0x0000000823197824 */ /* 0x000fe200078e0218 */
[----:B------:R-:W-:Y:S01]  /*6730*/  LEA.HI.X.SX32 R173, R0, R33, 0x1, P0 ;  /* 0x0000002100ad7211 */ /* 0x000fe200000f0eff */
[----:B------:R-:W-:Y:S01]  /*6740*/  IMAD R161, R175, 0x15, RZ ;  /* 0x00000015afa17824 */ /* 0x000fe200078e02ff */
[----:B------:R-:W-:Y:S01]  /*6750*/  IADD3.X R31, R7, R31, R6, P2, P3 ;  /* 0x0000001f071f7210 */ /* 0x000fe200017e6406 */
[----:B------:R-:W-:Y:S01]  /*6760*/  IMAD R26, R35, 0x8, R25 ;  /* 0x00000008231a7824 */ /* 0x000fe200078e0219 */
[----:B------:R-:W-:Y:S01]  /*6770*/  LEA.HI.X.SX32 R171, R2, R33, 0x1, P1 ;  /* 0x0000002102ab7211 */ /* 0x000fe200008f0eff */
[----:B------:R-:W-:Y:S01]  /*6780*/  IMAD R162, R175, 0x16, RZ ;  /* 0x00000016afa27824 */ /* 0x000fe200078e02ff */
[-C--:B------:R-:W-:Y:S01]  /*6790*/  LEA R40, P0, R9, R249.reuse, 0x1 ;  /* 0x000000f909287211 */ /* 0x080fe200078008ff */
[C---:B------:R-:W-:Y:S01]  /*67a0*/  IMAD R163, R175.reuse, 0x17, RZ ;  /* 0x00000017afa37824 */ /* 0x040fe200078e02ff */
[CC--:B------:R-:W-:Y:S01]  /*67b0*/  LEA R38, P1, R10.reuse, R249.reuse, 0x1 ;  /* 0x000000f90a267211 */ /* 0x0c0fe200078208ff */
[----:B------:R-:W-:Y:S01]  /*67c0*/  IMAD R164, R175, 0x18, RZ ;  /* 0x00000018afa47824 */ /* 0x000fe200078e02ff */
[----:B------:R-:W-:Y:S01]  /*67d0*/  LEA R36, P2, R11, R249, 0x1 ;  /* 0x000000f90b247211 */ /* 0x000fe200078408ff */
[----:B------:R-:W-:Y:S01]  /*67e0*/  IMAD R165, R175, 0x19, RZ ;  /* 0x00000019afa57824 */ /* 0x000fe200078e02ff */
[-C--:B------:R-:W-:Y:S01]  /*67f0*/  LEA.HI.X.SX32 R41, R9, R31.reuse, 0x1, P0 ;  /* 0x0000001f09297211 */ /* 0x080fe200000f0eff */
[C---:B------:R-:W-:Y:S01]  /*6800*/  IMAD R166, R175.reuse, 0x1a, RZ ;  /* 0x0000001aafa67824 */ /* 0x040fe200078e02ff */
[-C--:B------:R-:W-:Y:S01]  /*6810*/  LEA.HI.X.SX32 R39, R10, R31.reuse, 0x1, P1 ;  /* 0x0000001f0a277211 */ /* 0x080fe200008f0eff */
[----:B------:R-:W-:Y:S01]  /*6820*/  IMAD R167, R175, 0x1b, RZ ;  /* 0x0000001bafa77824 */ /* 0x000fe200078e02ff */
[----:B------:R-:W-:Y:S01]  /*6830*/  LEA.HI.X.SX32 R37, R11, R31, 0x1, P2 ;  /* 0x0000001f0b257211 */ /* 0x000fe200010f0eff */
[----:B------:R0:W-:Y:S01]  /*6840*/  STL.64 [R1+0x3e8], R40 ;  /* 0x0003e82801007387 */ /* 0x0001e20000100a00 */
[----:B------:R-:W-:Y:S01]  /*6850*/  R2UR UR11, R27 ;  /* 0x000000001b0b72ca */ /* 0x000fe200000e0000 */
[C---:B------:R-:W-:Y:S01]  /*6860*/  IMAD R27, R35.reuse, 0x8, R26 ;  /* 0x00000008231b7824 */ /* 0x040fe200078e021a */
[----:B------:R-:W-:Y:S01]  /*6870*/  R2UR UR4, R28 ;  /* 0x000000001c0472ca */ /* 0x000fe200000e0000 */
[----:B------:R1:W-:Y:S01]  /*6880*/  STL.64 [R1+0x3e0], R38 ;  /* 0x0003e02601007387 */ /* 0x0003e20000100a00 */
[C---:B------:R-:W-:Y:S01]  /*6890*/  LEA R32, P2, R14.reuse, R249, 0x1 ;  /* 0x000000f90e207211 */ /* 0x040fe200078408ff */
[C---:B------:R-:W-:Y:S01]  /*68a0*/  IMAD R28, R35.reuse, 0x8, R27 ;  /* 0x00000008231c7824 */ /* 0x040fe200078e021b */
[----:B------:R-:W-:Y:S01]  /*68b0*/  CS2R R96, SRZ ;  /* 0x0000000000607805 */ /* 0x000fe2000001ff00 */
[----:B------:R2:W-:Y:S01]  /*68c0*/  STL.64 [R1+0x3d8], R36 ;  /* 0x0003d82401007387 */ /* 0x0005e20000100a00 */
[----:B------:R-:W-:Y:S01]  /*68d0*/  LEA.HI.X.SX32 R33, R14, R31, 0x1, P2 ;  /* 0x0000001f0e217211 */ /* 0x000fe200010f0eff */
[----:B------:R-:W-:Y:S01]  /*68e0*/  IMAD R5, R35, 0x8, R28 ;  /* 0x0000000823057824 */ /* 0x000fe200078e021c */
[----:B------:R-:W-:Y:S01]  /*68f0*/  CS2R R98, SRZ ;  /* 0x0000000000627805 */ /* 0x000fe2000001ff00 */
[----:B------:R-:W-:Y:S01]  /*6900*/  IMAD R168, R175, 0x1c, RZ ;  /* 0x0000001cafa87824 */ /* 0x000fe200078e02ff */
[----:B0-----:R-:W-:Y:S01]  /*6910*/  CS2R R40, SRZ ;  /* 0x0000000000287805 */ /* 0x001fe2000001ff00 */
[C---:B------:R-:W-:Y:S01]  /*6920*/  IMAD R29, R35.reuse, 0x8, R5 ;  /* 0x00000008231d7824 */ /* 0x040fe200078e0205 */
[----:B------:R-:W-:Y:S01]  /*6930*/  UIADD3.64 UR6, UR10, 0x4, URZ ;  /* 0x000000040a067897 */ /* 0x000fe2000fffe03f */
[CC--:B-1----:R-:W-:Y:S01]  /*6940*/  LEA R38, P0, R12.reuse, R249.reuse, 0x1 ;  /* 0x000000f90c267211 */ /* 0x0c2fe200078008ff */
[----:B------:R-:W-:Y:S01]  /*6950*/  UMOV UR5, UR4 ;  /* 0x0000000400057c82 */ /* 0x000fe20008000000 */
[----:B------:R-:W-:Y:S01]  /*6960*/  IMAD R30, R35, 0x8, R29 ;  /* 0x00000008231e7824 */ /* 0x000fe200078e021d */
[----:B------:R-:W-:Y:S01]  /*6970*/  UMOV UR4, UR10 ;  /* 0x0000000a00047c82 */ /* 0x000fe20008000000 */
[----:B--2---:R-:W-:Y:S01]  /*6980*/  LEA R36, P1, R13, R249, 0x1 ;  /* 0x000000f90d247211 */ /* 0x004fe200078208ff */
[----:B------:R-:W-:Y:S01]  /*6990*/  IMAD R169, R175, 0x1d, RZ ;  /* 0x0000001dafa97824 */ /* 0x000fe200078e02ff */
[-C--:B------:R-:W-:Y:S01]  /*69a0*/  LEA.HI.X.SX32 R39, R12, R31.reuse, 0x1, P0 ;  /* 0x0000001f0c277211 */ /* 0x080fe200000f0eff */
[----:B------:R-:W-:Y:S01]  /*69b0*/  IMAD R0, R35, 0x8, R30 ;  /* 0x0000000823007824 */ /* 0x000fe200078e021e */
[----:B------:R-:W-:Y:S01]  /*69c0*/  LEA.HI.X.SX32 R37, R13, R31, 0x1, P1 ;  /* 0x0000001f0d257211 */ /* 0x000fe200008f0eff */
[----:B------:R-:W-:Y:S01]  /*69d0*/  IMAD R174, R175, 0x1e, RZ ;  /* 0x0000001eafae7824 */ /* 0x000fe200078e02ff */
[----:B------:R-:W-:Y:S01]  /*69e0*/  LEA R12, P2, R17, R249, 0x1 ;  /* 0x000000f9110c7211 */ /* 0x000fe200078408ff */
[----:B------:R0:W-:Y:S01]  /*69f0*/  STL.64 [R1+0x3d0], R38 ;  /* 0x0003d02601007387 */ /* 0x0001e20000100a00 */
[----:B------:R-:W-:Y:S01]  /*6a00*/  IMAD R2, R35, 0x8, R0 ;  /* 0x0000000823027824 */ /* 0x000fe200078e0200 */
[----:B------:R-:W-:Y:S01]  /*6a10*/  UIADD3.64 UR6, UR10, 0x100, URZ ;  /* 0x000001000a067897 */ /* 0x000fe2000fffe03f */
[----:B------:R-:W-:Y:S01]  /*6a20*/  LEA.HI.X.SX32 R13, R17, R31, 0x1, P2 ;  /* 0x0000001f110d7211 */ /* 0x000fe200010f0eff */
[----:B------:R1:W-:Y:S01]  /*6a30*/  STL.64 [R1+0x3c8], R36 ;  /* 0x0003c82401007387 */ /* 0x0003e20000100a00 */
[-C--:B------:R-:W-:Y:S01]  /*6a40*/  LEA R14, P2, R20, R249.reuse, 0x1 ;  /* 0x000000f9140e7211 */ /* 0x080fe200078408ff */
[----:B------:R-:W-:Y:S01]  /*6a50*/  IMAD R178, R175, 0x1f, RZ ;  /* 0x0000001fafb27824 */ /* 0x000fe200078e02ff */
[C---:B------:R-:W-:Y:S01]  /*6a60*/  LEA R6, R35.reuse, R2, 0x3 ;  /* 0x0000000223067211 */ /* 0x040fe200078e18ff */
[----:B------:R2:W-:Y:S01]  /*6a70*/  STL.64 [R1+0x3c0], R32 ;  /* 0x0003c02001007387 */ /* 0x0005e20000100a00 */
[----:B------:R-:W-:Y:S01]  /*6a80*/  UIADD3.64 UR6, UR10, 0x104, URZ ;  /* 0x000001040a067897 */ /* 0x000fe2000fffe03f */
[----:B------:R-:W-:Y:S01]  /*6a90*/  CS2R R100, SRZ ;  /* 0x0000000000647805 */ /* 0x000fe2000001ff00 */
[----:B------:R-:W-:Y:S01]  /*6aa0*/  UIADD3.64 UR6, UR10, 0x200, URZ ;  /* 0x000002000a067897 */ /* 0x000fe2000fffe03f */
[----:B------:R-:W-:Y:S01]  /*6ab0*/  IMAD R7, R35, 0x8, R6 ;  /* 0x0000000823077824 */ /* 0x000fe200078e0206 */
[----:B------:R-:W-:Y:S01]  /*6ac0*/  UIADD3.64 UR6, UR10, 0x204, URZ ;  /* 0x000002040a067897 */ /* 0x000fe2000fffe03f */
[----:B0-----:R-:W-:Y:S01]  /*6ad0*/  CS2R R38, SRZ ;  /* 0x0000000000267805 */ /* 0x001fe2000001ff00 */
[----:B------:R-:W-:Y:S01]  /*6ae0*/  UIADD3.64 UR6, UR10, 0x300, URZ ;  /* 0x000003000a067897 */ /* 0x000fe2000fffe03f */
[----:B-1----:R-:W-:Y:S01]  /*6af0*/  LEA R36, P0, R15, R249, 0x1 ;  /* 0x000000f90f247211 */ /* 0x002fe200078008ff */
[----:B------:R-:W-:Y:S01]  /*6b00*/  IMAD R9, R35, 0x8, R7 ;  /* 0x0000000823097824 */ /* 0x000fe200078e0207 */
[----:B------:R-:W-:Y:S01]  /*6b10*/  UIADD3.64 UR6, UR10, 0x304, URZ ;  /* 0x000003040a067897 */ /* 0x000fe2000fffe03f */
[----:B------:R-:W-:-:S02]  /*6b20*/  CS2R R102, SRZ ;  /* 0x0000000000667805 */ /* 0x000fc4000001ff00 */
[C---:B--2---:R-:W-:Y:S01]  /*6b30*/  LEA R32, P1, R16.reuse, R249, 0x1 ;  /* 0x000000f910207211 */ /* 0x044fe200078208ff */
[----:B------:R-:W-:Y:S01]  /*6b40*/  IMAD R10, R35, 0x8, R9 ;  /* 0x00000008230a7824 */ /* 0x000fe200078e0209 */
[-C--:B------:R-:W-:Y:S01]  /*6b50*/  LEA.HI.X.SX32 R37, R15, R31.reuse, 0x1, P0 ;  /* 0x0000001f0f257211 */ /* 0x080fe200000f0eff */
[----:B------:R-:W-:Y:S01]  /*6b60*/  UIADD3.64 UR6, UR10, 0x400, URZ ;  /* 0x000004000a067897 */ /* 0x000fe2000fffe03f */
[-C--:B------:R-:W-:Y:S01]  /*6b70*/  LEA.HI.X.SX32 R33, R16, R31.reuse, 0x1, P1 ;  /* 0x0000001f10217211 */ /* 0x080fe200008f0eff */
[----:B------:R-:W-:Y:S01]  /*6b80*/  IMAD R11, R35, 0x8, R10 ;  /* 0x00000008230b7824 */ /* 0x000fe200078e020a */
[----:B------:R-:W-:Y:S01]  /*6b90*/  LEA.HI.X.SX32 R15, R20, R31, 0x1, P2 ;  /* 0x0000001f140f7211 */ /* 0x000fe200010f0eff */
[----:B------:R0:W-:Y:S01]  /*6ba0*/  STL.64 [R1+0x3b8], R36 ;  /* 0x0003b82401007387 */ /* 0x0001e20000100a00 */
[C---:B------:R-:W-:Y:S01]  /*6bb0*/  LEA R16, P2, R23.reuse, R249, 0x1 ;  /* 0x000000f917107211 */ /* 0x040fe200078408ff */
[----:B------:R-:W-:Y:S01]  /*6bc0*/  UIADD3.64 UR6, UR10, 0x404, URZ ;  /* 0x000004040a067897 */ /* 0x000fe2000fffe03f */
[----:B------:R-:W-:Y:S01]  /*6bd0*/  CS2R R104, SRZ ;  /* 0x0000000000687805 */ /* 0x000fe2000001ff00 */
[----:B------:R1:W-:Y:S01]  /*6be0*/  STL.64 [R1+0x3b0], R32 ;  /* 0x0003b02001007387 */ /* 0x0003e20000100a00 */
[----:B------:R-:W-:Y:S01]  /*6bf0*/  LEA.HI.X.SX32 R17, R23, R31, 0x1, P2 ;  /* 0x0000001f17117211 */ /* 0x000fe200010f0eff */
[----:B------:R-:W-:Y:S01]  /*6c00*/  UIADD3.64 UR6, UR4, 0x3fe, URZ ;  /* 0x000003fe04067897 */ /* 0x000fe2000fffe03f */
[----:B------:R-:W-:Y:S01]  /*6c10*/  CS2R R106, SRZ ;  /* 0x00000000006a7805 */ /* 0x000fe2000001ff00 */
[----:B------:R2:W-:Y:S01]  /*6c20*/  STL.64 [R1+0x3a8], R12 ;  /* 0x0003a80c01007387 */ /* 0x0005e20000100a00 */
[----:B------:R-:W-:Y:S01]  /*6c30*/  UIADD3.64 UR8, UR10, 0x2, URZ ;  /* 0x000000020a087897 */ /* 0x000fe2000fffe03f */
[----:B------:R-:W-:Y:S01]  /*6c40*/  CS2R R108, SRZ ;  /* 0x00000000006c7805 */ /* 0x000fe2000001ff00 */
[----:B------:R-:W-:Y:S01]  /*6c50*/  UIADD3.64 UR8, UR10, 0xfe, URZ ;  /* 0x000000fe0a087897 */ /* 0x000fe2000fffe03f */
[CC--:B0-----:R-:W-:Y:S01]  /*6c60*/  LEA R36, P0, R18.reuse, R249.reuse, 0x1 ;  /* 0x000000f912247211 */ /* 0x0c1fe200078008ff */
[----:B------:R-:W-:Y:S01]  /*6c70*/  UIADD3.64 UR8, UR10, 0x102, URZ ;  /* 0x000001020a087897 */ /* 0x000fe2000fffe03f */
[----:B------:R-:W-:Y:S01]  /*6c80*/  CS2R R110, SRZ ;  /* 0x00000000006e7805 */ /* 0x000fe2000001ff00 */
[----:B------:R-:W-:Y:S01]  /*6c90*/  UIADD3.64 UR8, UR10, 0x1fe, URZ ;  /* 0x000001fe0a087897 */ /* 0x000fe2000fffe03f */
[----:B-1----:R-:W-:Y:S01]  /*6ca0*/  LEA R32, P1, R19, R249, 0x1 ;  /* 0x000000f913207211 */ /* 0x002fe200078208ff */
[----:B------:R-:W-:Y:S01]  /*6cb0*/  UIADD3.64 UR8, UR10, 0x202, URZ ;  /* 0x000002020a087897 */ /* 0x000fe2000fffe03f */
[----:B------:R-:W-:-:S02]  /*6cc0*/  LEA.HI.X.SX32 R37, R18, R31, 0x1, P0 ;  /* 0x0000001f12257211 */ /* 0x000fc400000f0eff */
[----:B------:R-:W-:Y:S02]  /*6cd0*/  CS2R R112, SRZ ;  /* 0x0000000000707805 */ /* 0x000fe4000001ff00 */
[----:B------:R-:W-:Y:S02]  /*6ce0*/  LEA.HI.X.SX32 R33, R19, R31, 0x1, P1 ;  /* 0x0000001f13217211 */ /* 0x000fe400008f0eff */
[----:B------:R-:W-:Y:S02]  /*6cf0*/  CS2R R114, SRZ ;  /* 0x0000000000727805 */ /* 0x000fe4000001ff00 */
[----:B------:R-:W-:Y:S01]  /*6d00*/  LEA R18, P1, R22, R249, 0x1 ;  /* 0x000000f916127211 */ /* 0x000fe200078208ff */
[----:B------:R0:W-:Y:S01]  /*6d10*/  STL.64 [R1+0x3a0], R36 ;  /* 0x0003a02401007387 */ /* 0x0001e20000100a00 */
[----:B--2---:R-:W-:Y:S02]  /*6d20*/  LEA R12, R35, R11, 0x3 ;  /* 0x0000000b230c7211 */ /* 0x004fe400078e18ff */
[----:B------:R-:W-:-:S02]  /*6d30*/  CS2R R116, SRZ ;  /* 0x0000000000747805 */ /* 0x000fc4000001ff00 */
[----:B------:R-:W-:Y:S01]  /*6d40*/  LEA.HI.X.SX32 R19, R22, R31, 0x1, P1 ;  /* 0x0000001f16137211 */ /* 0x000fe200008f0eff */
[----:B------:R1:W-:Y:S01]  /*6d50*/  STL.64 [R1+0x398], R32 ;  /* 0x0003982001007387 */ /* 0x0003e20000100a00 */
[----:B------:R-:W-:Y:S01]  /*6d60*/  LEA R20, P1, R25, R249, 0x1 ;  /* 0x000000f919147211 */ /* 0x000fe200078208ff */
[----:B------:R-:W-:Y:S01]  /*6d70*/  IMAD R13, R35, 0x8, R12 ;  /* 0x00000008230d7824 */ /* 0x000fe200078e020c */
[----:B------:R-:W-:Y:S01]  /*6d80*/  CS2R R118, SRZ ;  /* 0x0000000000767805 */ /* 0x000fe2000001ff00 */
[----:B------:R2:W-:Y:S01]  /*6d90*/  STL.64 [R1+0x390], R14 ;  /* 0x0003900e01007387 */ /* 0x0005e20000100a00 */
[----:B------:R-:W-:Y:S02]  /*6da0*/  CS2R R120, SRZ ;  /* 0x0000000000787805 */ /* 0x000fe4000001ff00 */
[----:B------:R-:W-:Y:S02]  /*6db0*/  CS2R R122, SRZ ;  /* 0x00000000007a7805 */ /* 0x000fe4000001ff00 */
[----:B------:R-:W-:-:S02]  /*6dc0*/  CS2R R124, SRZ ;  /* 0x00000000007c7805 */ /* 0x000fc4000001ff00 */
[----:B0-----:R-:W-:Y:S02]  /*6dd0*/  CS2R R36, SRZ ;  /* 0x0000000000247805 */ /* 0x001fe4000001ff00 */
[----:B------:R-:W-:Y:S02]  /*6de0*/  CS2R R126, SRZ ;  /* 0x00000000007e7805 */ /* 0x000fe4000001ff00 */
[----:B------:R-:W-:Y:S02]  /*6df0*/  CS2R R128, SRZ ;  /* 0x0000000000807805 */ /* 0x000fe4000001ff00 */
[----:B------:R-:W-:Y:S02]  /*6e00*/  CS2R R130, SRZ ;  /* 0x0000000000827805 */ /* 0x000fe4000001ff00 */
[----:B-1----:R-:W-:Y:S02]  /*6e10*/  LEA R32, P0, R21, R249, 0x1 ;  /* 0x000000f915207211 */ /* 0x002fe400078008ff */
[----:B------:R-:W-:-:S02]  /*6e20*/  CS2R R132, SRZ ;  /* 0x0000000000847805 */ /* 0x000fc4000001ff00 */
[----:B------:R-:W-:Y:S02]  /*6e30*/  CS2R R134, SRZ ;  /* 0x0000000000867805 */ /* 0x000fe4000001ff00 */
[----:B------:R-:W-:Y:S02]  /*6e40*/  CS2R R136, SRZ ;  /* 0x0000000000887805 */ /* 0x000fe4000001ff00 */
[-C--:B------:R-:W-:Y:S01]  /*6e50*/  LEA.HI.X.SX32 R33, R21, R31.reuse, 0x1, P0 ;  /* 0x0000001f15217211 */ /* 0x080fe200000f0eff */
[----:B--2---:R-:W-:Y:S01]  /*6e60*/  IMAD R14, R35, 0x8, R13 ;  /* 0x00000008230e7824 */ /* 0x004fe200078e020d */
[----:B------:R-:W-:Y:S02]  /*6e70*/  LEA.HI.X.SX32 R21, R25, R31, 0x1, P1 ;  /* 0x0000001f19157211 */ /* 0x000fe400008f0eff */
[----:B------:R-:W-:Y:S02]  /*6e80*/  CS2R R138, SRZ ;  /* 0x00000000008a7805 */ /* 0x000fe4000001ff00 */
[----:B------:R-:W-:Y:S01]  /*6e90*/  LEA R22, P1, R28, R249, 0x1 ;  /* 0x000000f91c167211 */ /* 0x000fe200078208ff */
[----:B------:R0:W-:Y:S01]  /*6ea0*/  STL.64 [R1+0x388], R32 ;  /* 0x0003882001007387 */ /* 0x0001e20000100a00 */
[----:B------:R-:W-:Y:S01]  /*6eb0*/  IMAD R15, R35, 0x8, R14 ;  /* 0x00000008230f7824 */ /* 0x000fe200078e020e */
[----:B------:R-:W-:-:S02]  /*6ec0*/  CS2R R140, SRZ ;  /* 0x00000000008c7805 */ /* 0x000fc4000001ff00 */
[----:B------:R-:W-:Y:S01]  /*6ed0*/  LEA.HI.X.SX32 R23, R28, R31, 0x1, P1 ;  /* 0x0000001f1c177211 */ /* 0x000fe200008f0eff */
[----:B------:R1:W-:Y:S01]  /*6ee0*/  STL.64 [R1+0x380], R18 ;  /* 0x0003801201007387 */ /* 0x0003e20000100a00 */
[----:B------:R-:W-:Y:S02]  /*6ef0*/  CS2R R142, SRZ ;  /* 0x00000000008e7805 */ /* 0x000fe4000001ff00 */
[----:B------:R-:W-:Y:S02]  /*6f00*/  CS2R R144, SRZ ;  /* 0x0000000000907805 */ /* 0x000fe4000001ff00 */
[----:B------:R-:W-:Y:S01]  /*6f10*/  CS2R R146, SRZ ;  /* 0x0000000000927805 */ /* 0x000fe2000001ff00 */
[----:B------:R2:W-:Y:S01]  /*6f20*/  STL.64 [R1+0x378], R16 ;  /* 0x0003781001007387 */ /* 0x0005e20000100a00 */
[----:B------:R-:W-:Y:S02]  /*6f30*/  CS2R R148, SRZ ;  /* 0x0000000000947805 */ /* 0x000fe4000001ff00 */
[----:B------:R-:W-:Y:S01]  /*6f40*/  CS2R R150, SRZ ;  /* 0x0000000000967805 */ /* 0x000fe2000001ff00 */
[----:B------:R-:W-:Y:S01]  /*6f50*/  UIADD3.64 UR8, UR10, 0x2fe, URZ ;  /* 0x000002fe0a087897 */ /* 0x000fe2000fffe03f */
[----:B0-----:R-:W-:Y:S01]  /*6f60*/  LEA R32, P0, R24, R249, 0x1 ;  /* 0x000000f918207211 */ /* 0x001fe200078008ff */
[----:B------:R-:W-:-:S02]  /*6f70*/  UIADD3.64 UR8, UR10, 0x302, URZ ;  /* 0x000003020a087897 */ /* 0x000fc4000fffe03f */
[----:B------:R-:W-:Y:S01]  /*6f80*/  UIADD3.64 UR8, UR10, 0x3fe, URZ ;  /* 0x000003fe0a087897 */ /* 0x000fe2000fffe03f */
[----:B-1----:R-:W-:Y:S01]  /*6f90*/  LEA R18, P2, R26, R249, 0x1 ;  /* 0x000000f91a127211 */ /* 0x002fe200078408ff */
[----:B------:R-:W-:Y:S01]  /*6fa0*/  UIADD3.64 UR8, UR10, 0x402, URZ ;  /* 0x000004020a087897 */ /* 0x000fe2000fffe03f */
[----:B------:R-:W-:Y:S01]  /*6fb0*/  LEA.HI.X.SX32 R33, R24, R31, 0x1, P0 ;  /* 0x0000001f18217211 */ /* 0x000fe200000f0eff */
[----:B------:R-:W-:Y:S01]  /*6fc0*/  UIADD3.64 UR14, UR10, 0x4fe, URZ ;  /* 0x000004fe0a0e7897 */ /* 0x000fe2000fffe03f */
[----:B------:R-:W-:Y:S01]  /*6fd0*/  LEA R24, P0, R27, R249, 0x1 ;  /* 0x000000f91b187211 */ /* 0x000fe200078008ff */
[----:B--2---:R-:W-:Y:S01]  /*6fe0*/  IMAD R16, R35, 0x8, R15 ;  /* 0x0000000823107824 */ /* 0x004fe200078e020f */
[-C--:B------:R-:W-:Y:S01]  /*6ff0*/  LEA.HI.X.SX32 R19, R26, R31.reuse, 0x1, P2 ;  /* 0x0000001f1a137211 */ /* 0x080fe200010f0eff */
[----:B------:R0:W-:Y:S01]  /*7000*/  STL.64 [R1+0x370], R32 ;  /* 0x0003702001007387 */ /* 0x0001e20000100a00 */
[----:B------:R-:W-:Y:S01]  /*7010*/  LEA.HI.X.SX32 R25, R27, R31, 0x1, P0 ;  /* 0x0000001f1b197211 */ /* 0x000fe200000f0eff */
[----:B------:R-:W-:Y:S01]  /*7020*/  UIADD3.64 UR18, UR10, 0x500, URZ ;  /* 0x000005000a127897 */ /* 0x000fe2000fffe03f */
[----:B------:R-:W-:Y:S01]  /*7030*/  LEA R17, R35, R16, 0x3 ;  /* 0x0000001023117211 */ /* 0x000fe200078e18ff */
[----:B------:R1:W-:Y:S01]  /*7040*/  STL.64 [R1+0x368], R20 ;  /* 0x0003681401007387 */ /* 0x0003e20000100a00 */
[----:B------:R-:W-:-:S02]  /*7050*/  UIADD3.64 UR22, UR10, 0x502, URZ ;  /* 0x000005020a167897 */ /* 0x000fc4000fffe03f */
[----:B------:R-:W-:Y:S01]  /*7060*/  UIADD3.64 UR26, UR10, 0x504, URZ ;  /* 0x000005040a1a7897 */ /* 0x000fe2000fffe03f */
[----:B------:R2:W-:Y:S01]  /*7070*/  STL.64 [R1+0x360], R18 ;  /* 0x0003601201007387 */ /* 0x0005e20000100a00 */
[----:B------:R-:W-:Y:S02]  /*7080*/  UIADD3.64 UR30, UR10, 0x5fe, URZ ;  /* 0x000005fe0a1e7897 */ /* 0x000fe4000fffe03f */
[----:B------:R-:W-:Y:S01]  /*7090*/  UIADD3.64 UR34, UR10, 0x600, URZ ;  /* 0x000006000a227897 */ /* 0x000fe2000fffe03f */
[----:B------:R3:W-:Y:S01]  /*70a0*/  STL.64 [R1+0x358], R24 ;  /* 0x0003581801007387 */ /* 0x0007e20000100a00 */
[----:B0-----:R-:W-:Y:S01]  /*70b0*/  CS2R R32, SRZ ;  /* 0x0000000000207805 */ /* 0x001fe2000001ff00 */
[----:B------:R-:W-:Y:S01]  /*70c0*/  UIADD3.64 UR38, UR10, 0x602, URZ ;  /* 0x000006020a267897 */ /* 0x000fe2000fffe03f */
[----:B-1----:R-:W-:Y:S01]  /*70d0*/  LEA R20, P2, R5, R249, 0x1 ;  /* 0x000000f905147211 */ /* 0x002fe200078408ff */
[----:B------:R0:W-:Y:S01]  /*70e0*/  STL.64 [R1+0x350], R22 ;  /* 0x0003501601007387 */ /* 0x0001e20000100a00 */
[----:B------:R-:W-:-:S02]  /*70f0*/  UIADD3.64 UR42, UR10, 0x604, URZ ;  /* 0x000006040a2a7897 */ /* 0x000fc4000fffe03f */
[----:B------:R-:W-:Y:S01]  /*7100*/  LEA.HI.X.SX32 R21, R5, R31, 0x1, P2 ;  /* 0x0000001f05157211 */ /* 0x000fe200010f0eff */
[----:B--2---:R-:W-:Y:S01]  /*7110*/  IMAD R18, R35, 0x8, R17 ;  /* 0x0000000823127824 */ /* 0x004fe200078e0211 */
[----:B------:R-:W-:Y:S01]  /*7120*/  UIADD3.64 UR46, UR10, 0x6fe, URZ ;  /* 0x000006fe0a2e7897 */ /* 0x000fe2000fffe03f */
[----:B---3--:R-:W-:Y:S02]  /*7130*/  LEA R24, P0, R29, R249, 0x1 ;  /* 0x000000f91d187211 */ /* 0x008fe400078008ff */
[----:B------:R1:W-:Y:S01]  /*7140*/  STL.64 [R1+0x348], R20 ;  /* 0x0003481401007387 */ /* 0x0003e20000100a00 */
[----:B------:R-:W-:Y:S01]  /*7150*/  IMAD R5, R35, 0x8, R18 ;  /* 0x0000000823057824 */ /* 0x000fe200078e0212 */
[----:B------:R-:W-:Y:S01]  /*7160*/  UIADD3.64 UR50, UR10, 0x700, URZ ;  /* 0x000007000a327897 */ /* 0x000fe2000fffe03f */
[----:B------:R-:W-:Y:S02]  /*7170*/  LEA.HI.X.SX32 R25, R29, R31, 0x1, P0 ;  /* 0x0000001f1d197211 */ /* 0x000fe400000f0eff */
[----:B------:R-:W-:-:S02]  /*7180*/  CS2R R28, SRZ ;  /* 0x00000000001c7805 */ /* 0x000fc4000001ff00 */
[-C--:B0-----:R-:W-:Y:S01]  /*7190*/  LEA R22, P1, R30, R249.reuse, 0x1 ;  /* 0x000000f91e167211 */ /* 0x081fe200078208ff */
[C---:B------:R-:W-:Y:S01]  /*71a0*/  IMAD R19, R35.reuse, 0x8, R5 ;  /* 0x0000000823137824 */ /* 0x040fe200078e0205 */
[----:B------:R-:W-:Y:S01]  /*71b0*/  LEA R26, P0, R2, R249, 0x1 ;  /* 0x000000f9021a7211 */ /* 0x000fe200078008ff */
[----:B------:R0:W-:Y:S01]  /*71c0*/  STL.64 [R1+0x340], R24 ;  /* 0x0003401801007387 */ /* 0x0001e20000100a00 */
[-C--:B------:R-:W-:Y:S01]  /*71d0*/  LEA.HI.X.SX32 R23, R30, R31.reuse, 0x1, P1 ;  /* 0x0000001f1e177211 */ /* 0x080fe200008f0eff */
[----:B------:R-:W-:Y:S01]  /*71e0*/  UIADD3.64 UR54, UR10, 0x702, URZ ;  /* 0x000007020a367897 */ /* 0x000fe2000fffe03f */
[----:B------:R-:W-:Y:S01]  /*71f0*/  LEA.HI.X.SX32 R27, R2, R31, 0x1, P0 ;  /* 0x0000001f021b7211 */ /* 0x000fe200000f0eff */
[----:B------:R-:W-:Y:S01]  /*7200*/  UIADD3.64 UR58, UR10, 0x704, URZ ;  /* 0x000007040a3a7897 */ /* 0x000fe2000fffe03f */
[C---:B-1----:R-:W-:Y:S01]  /*7210*/  LEA R20, P2, R0.reuse, R249, 0x1 ;  /* 0x000000f900147211 */ /* 0x042fe200078408ff */
[----:B------:R1:W-:Y:S03]  /*7220*/  STL.64 [R1+0x338], R22 ;  /* 0x0003381601007387 */ /* 0x0003e60000100a00 */
[----:B------:R-:W-:Y:S01]  /*7230*/  LEA.HI.X.SX32 R21, R0, R31, 0x1, P2 ;  /* 0x0000001f00157211 */ /* 0x000fe200010f0eff */
[----:B------:R-:W-:Y:S01]  /*7240*/  IMAD R0, R35, 0x8, R19 ;  /* 0x0000000823007824 */ /* 0x000fe200078e0213 */
[----:B0-----:R-:W-:-:S03]  /*7250*/  LEA R24, P1, R6, R249, 0x1 ;  /* 0x000000f906187211 */ /* 0x001fc600078208ff */
[----:B------:R0:W-:Y:S01]  /*7260*/  STL.64 [R1+0x330], R20 ;  /* 0x0003301401007387 */ /* 0x0001e20000100a00 */
[----:B------:R-:W-:Y:S02]  /*7270*/  LEA.HI.X.SX32 R25, R6, R31, 0x1, P1 ;  /* 0x0000001f06197211 */ /* 0x000fe400008f0eff */
[C---:B-1----:R-:W-:Y:S01]  /*7280*/  LEA R22, P2, R7.reuse, R249, 0x1 ;  /* 0x000000f907167211 */ /* 0x042fe200078408ff */
[----:B------:R1:W-:Y:S03]  /*7290*/  STL.64 [R1+0x328], R26 ;  /* 0x0003281a01007387 */ /* 0x0003e60000100a00 */
[----:B------:R-:W-:Y:S01]  /*72a0*/  LEA.HI.X.SX32 R23, R7, R31, 0x1, P2 ;  /* 0x0000001f07177211 */ /* 0x000fe200010f0eff */
[----:B------:R2:W-:Y:S01]  /*72b0*/  STL.64 [R1+0x320], R24 ;  /* 0x0003201801007387 */ /* 0x0005e20000100a00 */
[----:B0-----:R-:W-:-:S03]  /*72c0*/  LEA R20, R35, R0, 0x3 ;  /* 0x0000000023147211 */ /* 0x001fc600078e18ff */
[----:B------:R0:W-:Y:S01]  /*72d0*/  STL.64 [R1+0x318], R22 ;  /* 0x0003181601007387 */ /* 0x0001e20000100a00 */
[-C--:B-1----:R-:W-:Y:S01]  /*72e0*/  LEA R26, P0, R9, R249.reuse, 0x1 ;  /* 0x000000f9091a7211 */ /* 0x082fe200078008ff */
[----:B------:R-:W-:Y:S01]  /*72f0*/  IMAD R2, R35, 0x8, R20 ;  /* 0x0000000823027824 */ /* 0x000fe200078e0214 */
[----:B--2---:R-:W-:-:S03]  /*7300*/  LEA R24, P1, R10, R249, 0x1 ;  /* 0x000000f90a187211 */ /* 0x004fc600078208ff */
[----:B------:R-:W-:Y:S01]  /*7310*/  IMAD R6, R35, 0x8, R2 ;  /* 0x0000000823067824 */ /* 0x000fe200078e0202 */
[----:B------:R-:W-:Y:S02]  /*7320*/  LEA.HI.X.SX32 R27, R9, R31, 0x1, P0 ;  /* 0x0000001f091b7211 */ /* 0x000fe400000f0eff */
[----:B0-----:R-:W-:Y:S01]  /*7330*/  LEA R22, P2, R11, R249, 0x1 ;  /* 0x000000f90b167211 */ /* 0x001fe200078408ff */
[----:B------:R-:W-:Y:S01]  /*7340*/  IMAD R7, R35, 0x8, R6 ;  /* 0x0000000823077824 */ /* 0x000fe200078e0206 */
[-C--:B------:R-:W-:Y:S01]  /*7350*/  LEA.HI.X.SX32 R25, R10, R31.reuse, 0x1, P1 ;  /* 0x0000001f0a197211 */ /* 0x080fe200008f0eff */
[----:B------:R0:W-:Y:S01]  /*7360*/  STL.64 [R1+0x310], R26 ;  /* 0x0003101a01007387 */ /* 0x0001e20000100a00 */
[----:B------:R-:W-:Y:S01]  /*7370*/  LEA.HI.X.SX32 R23, R11, R31, 0x1, P2 ;  /* 0x0000001f0b177211 */ /* 0x000fe200010f0eff */
[C---:B------:R-:W-:Y:S02]  /*7380*/  IMAD R9, R35.reuse, 0x8, R7 ;  /* 0x0000000823097824 */ /* 0x040fe400078e0207 */
[----:B------:R1:W-:Y:S03]  /*7390*/  STL.64 [R1+0x308], R24 ;  /* 0x0003081801007387 */ /* 0x0003e60000100a00 */
[----:B------:R-:W-:Y:S01]  /*73a0*/  LEA R10, R35, R9, 0x3 ;  /* 0x00000009230a7211 */ /* 0x000fe200078e18ff */
[----:B------:R2:W-:Y:S01]  /*73b0*/  STL.64 [R1+0x300], R22 ;  /* 0x0003001601007387 */ /* 0x0005e20000100a00 */
[----:B0-----:R-:W-:-:S03]  /*73c0*/  LEA R26, P0, R12, R249, 0x1 ;  /* 0x000000f90c1a7211 */ /* 0x001fc600078008ff */
[----:B------:R-:W-:Y:S01]  /*73d0*/  IMAD R11, R35, 0x8, R10 ;  /* 0x00000008230b7824 */ /* 0x000fe200078e020a */
[C---:B-1----:R-:W-:Y:S02]  /*73e0*/  LEA R24, P1, R13.reuse, R249, 0x1 ;  /* 0x000000f90d187211 */ /* 0x042fe400078208ff */
[----:B------:R-:W-:Y:S02]  /*73f0*/  LEA.HI.X.SX32 R27, R12, R31, 0x1, P0 ;  /* 0x0000001f0c1b7211 */ /* 0x000fe400000f0eff */
[C---:B--2---:R-:W-:Y:S02]  /*7400*/  LEA R22, P2, R14.reuse, R249, 0x1 ;  /* 0x000000f90e167211 */ /* 0x044fe400078408ff */
[-C--:B------:R-:W-:Y:S01]  /*7410*/  LEA.HI.X.SX32 R25, R13, R31.reuse, 0x1, P1 ;  /* 0x0000001f0d197211 */ /* 0x080fe200008f0eff */
[----:B------:R0:W-:Y:S01]  /*7420*/  STL.64 [R1+0x2f8], R26 ;  /* 0x0002f81a01007387 */ /* 0x0001e20000100a00 */
[----:B------:R-:W-:Y:S02]  /*7430*/  LEA.HI.X.SX32 R23, R14, R31, 0x1, P2 ;  /* 0x0000001f0e177211 */ /* 0x000fe400010f0eff */
[C---:B------:R-:W-:Y:S01]  /*7440*/  LEA R12, P2, R17.reuse, R249, 0x1 ;  /* 0x000000f9110c7211 */ /* 0x040fe200078408ff */
[----:B------:R1:W-:Y:S03]  /*7450*/  STL.64 [R1+0x2f0], R24 ;  /* 0x0002f01801007387 */ /* 0x0003e60000100a00 */
[----:B------:R-:W-:Y:S01]  /*7460*/  LEA.HI.X.SX32 R13, R17, R31, 0x1, P2 ;  /* 0x0000001f110d7211 */ /* 0x000fe200010f0eff */
[----:B------:R2:W-:Y:S01]  /*7470*/  STL.64 [R1+0x2e8], R22 ;  /* 0x0002e81601007387 */ /* 0x0005e20000100a00 */
[----:B------:R-:W-:-:S03]  /*7480*/  LEA R14, P2, R19, R249, 0x1 ;  /* 0x000000f9130e7211 */ /* 0x000fc600078408ff */
[----:B------:R3:W-:Y:S01]  /*7490*/  STL.64 [R1+0x2d0], R12 ;  /* 0x0002d00c01007387 */ /* 0x0007e20000100a00 */
[----:B0-----:R-:W-:Y:S02]  /*74a0*/  CS2R R26, SRZ ;  /* 0x00000000001a7805 */ /* 0x001fe4000001ff00 */
[CC--:B-1----:R-:W-:Y:S02]  /*74b0*/  LEA R24, P0, R15.reuse, R249.reuse, 0x1 ;  /* 0x000000f90f187211 */ /* 0x0c2fe400078008ff */
[C---:B--2---:R-:W-:Y:S02]  /*74c0*/  LEA R22, P1, R16.reuse, R249, 0x1 ;  /* 0x000000f910167211 */ /* 0x044fe400078208ff */
[-C--:B------:R-:W-:Y:S02]  /*74d0*/  LEA.HI.X.SX32 R25, R15, R31.reuse, 0x1, P0 ;  /* 0x0000001f0f197211 */ /* 0x080fe400000f0eff */
[-C--:B------:R-:W-:Y:S01]  /*74e0*/  LEA.HI.X.SX32 R23, R16, R31.reuse, 0x1, P1 ;  /* 0x0000001f10177211 */ /* 0x080fe200008f0eff */
[----:B---3--:R-:W-:Y:S01]  /*74f0*/  IMAD R12, R35, 0x8, R11 ;  /* 0x00000008230c7824 */ /* 0x008fe200078e020b */
[----:B------:R-:W-:Y:S01]  /*7500*/  LEA.HI.X.SX32 R15, R19, R31, 0x1, P2 ;  /* 0x0000001f130f7211 */ /* 0x000fe200010f0eff */
[----:B------:R0:W-:Y:S01]  /*7510*/  STL.64 [R1+0x2e0], R24 ;  /* 0x0002e01801007387 */ /* 0x0001e20000100a00 */
[----:B------:R-:W-:Y:S01]  /*7520*/  LEA R16, P2, R2, R249, 0x1 ;  /* 0x000000f902107211 */ /* 0x000fe200078408ff */
[----:B------:R-:W-:-:S02]  /*7530*/  IMAD R13, R35, 0x8, R12 ;  /* 0x00000008230d7824 */ /* 0x000fc400078e020c */
[----:B------:R1:W-:Y:S01]  /*7540*/  STL.64 [R1+0x2d8], R22 ;  /* 0x0002d81601007387 */ /* 0x0003e20000100a00 */
[----:B------:R-:W-:Y:S02]  /*7550*/  LEA.HI.X.SX32 R17, R2, R31, 0x1, P2 ;  /* 0x0000001f02117211 */ /* 0x000fe400010f0eff */
[CC--:B0-----:R-:W-:Y:S02]  /*7560*/  LEA R24, P0, R18.reuse, R249.reuse, 0x1 ;  /* 0x000000f912187211 */ /* 0x0c1fe400078008ff */
[C---:B-1----:R-:W-:Y:S02]  /*7570*/  LEA R22, P1, R5.reuse, R249, 0x1 ;  /* 0x000000f905167211 */ /* 0x042fe400078208ff */
[-C--:B------:R-:W-:Y:S02]  /*7580*/  LEA.HI.X.SX32 R25, R18, R31.reuse, 0x1, P0 ;  /* 0x0000001f12197211 */ /* 0x080fe400000f0eff */
[----:B------:R-:W-:Y:S01]  /*7590*/  LEA.HI.X.SX32 R23, R5, R31, 0x1, P1 ;  /* 0x0000001f05177211 */ /* 0x000fe200008f0eff */
[----:B------:R-:W-:-:S02]  /*75a0*/  IMAD R5, R35, 0x8, R13 ;  /* 0x0000000823057824 */ /* 0x000fc400078e020d */
[----:B------:R0:W-:Y:S04]  /*75b0*/  STL.64 [R1+0x2c8], R24 ;  /* 0x0002c81801007387 */ /* 0x0001e80000100a00 */
[----:B------:R1:W-:Y:S04]  /*75c0*/  STL.64 [R1+0x2c0], R22 ;  /* 0x0002c01601007387 */ /* 0x0003e80000100a00 */
[----:B------:R2:W-:Y:S01]  /*75d0*/  STL.64 [R1+0x2b8], R14 ;  /* 0x0002b80e01007387 */ /* 0x0005e20000100a00 */
[-C--:B0-----:R-:W-:Y:S02]  /*75e0*/  LEA R24, P0, R0, R249.reuse, 0x1 ;  /* 0x000000f900187211 */ /* 0x081fe400078008ff */
[----:B-1----:R-:W-:-:S02]  /*75f0*/  LEA R22, P1, R20, R249, 0x1 ;  /* 0x000000f914167211 */ /* 0x002fc400078208ff */
[-C--:B------:R-:W-:Y:S02]  /*7600*/  LEA.HI.X.SX32 R25, R0, R31.reuse, 0x1, P0 ;  /* 0x0000001f00197211 */ /* 0x080fe400000f0eff */
[----:B------:R-:W-:Y:S02]  /*7610*/  LEA.HI.X.SX32 R23, R20, R31, 0x1, P1 ;  /* 0x0000001f14177211 */ /* 0x000fe400008f0eff */
[CC--:B------:R-:W-:Y:S01]  /*7620*/  LEA R20, P0, R6.reuse, R249.reuse, 0x1 ;  /* 0x000000f906147211 */ /* 0x0c0fe200078008ff */
[----:B------:R0:W-:Y:S01]  /*7630*/  STL.64 [R1+0x2b0], R24 ;  /* 0x0002b01801007387 */ /* 0x0001e20000100a00 */
[C---:B------:R-:W-:Y:S02]  /*7640*/  LEA R18, P1, R7.reuse, R249, 0x1 ;  /* 0x000000f907127211 */ /* 0x040fe400078208ff */
[-C--:B------:R-:W-:Y:S01]  /*7650*/  LEA.HI.X.SX32 R21, R6, R31.reuse, 0x1, P0 ;  /* 0x0000001f06157211 */ /* 0x080fe200000f0eff */
[----:B------:R1:W-:Y:S01]  /*7660*/  STL.64 [R1+0x2a8], R22 ;  /* 0x0002a81601007387 */ /* 0x0003e20000100a00 */
[----:B------:R-:W-:-:S02]  /*7670*/  LEA.HI.X.SX32 R19, R7, R31, 0x1, P1 ;  /* 0x0000001f07137211 */ /* 0x000fc400008f0eff */
[C---:B--2---:R-:W-:Y:S01]  /*7680*/  LEA R14, R35.reuse, R5, 0x3 ;  /* 0x00000005230e7211 */ /* 0x044fe200078e18ff */
[----:B------:R2:W-:Y:S04]  /*7690*/  STL.64 [R1+0x2a0], R16 ;  /* 0x0002a01001007387 */ /* 0x0005e80000100a00 */
[----:B------:R3:W-:Y:S01]  /*76a0*/  STL.64 [R1+0x298], R20 ;  /* 0x0002981401007387 */ /* 0x0007e20000100a00 */
[C---:B------:R-:W-:Y:S01]  /*76b0*/  IMAD R0, R35.reuse, 0x8, R14 ;  /* 0x0000000823007824 */ /* 0x040fe200078e020e */
[----:B0-----:R-:W-:Y:S02]  /*76c0*/  CS2R R24, SRZ ;  /* 0x0000000000187805 */ /* 0x001fe4000001ff00 */
[----:B------:R0:W-:Y:S01]  /*76d0*/  STL.64 [R1+0x290], R18 ;  /* 0x0002901201007387 */ /* 0x0001e20000100a00 */
[----:B------:R-:W-:-:S02]  /*76e0*/  IMAD R2, R35, 0x8, R0 ;  /* 0x0000000823027824 */ /* 0x000fc400078e0200 */
[----:B-1----:R-:W-:Y:S01]  /*76f0*/  IMAD R22, R175, 0xa, RZ ;  /* 0x0000000aaf167824 */ /* 0x002fe200078e02ff */
[----:B--2---:R-:W-:Y:S01]  /*7700*/  LEA R16, P2, R9, R249, 0x1 ;  /* 0x000000f909107211 */ /* 0x004fe200078408ff */
[----:B------:R-:W-:Y:S02]  /*7710*/  IMAD R6, R35, 0x8, R2 ;  /* 0x0000000823067824 */ /* 0x000fe400078e0202 */
[----:B------:R-:W-:Y:S01]  /*7720*/  IMAD R23, R175, 0xb, RZ ;  /* 0x0000000baf177824 */ /* 0x000fe200078e02ff */
[----:B------:R-:W-:Y:S01]  /*7730*/  LEA.HI.X.SX32 R17, R9, R31, 0x1, P2 ;  /* 0x0000001f09117211 */ /* 0x000fe200010f0eff */
[----:B------:R-:W-:Y:S01]  /*7740*/  IMAD R7, R35, 0x8, R6 ;  /* 0x0000000823077824 */ /* 0x000fe200078e0206 */
[CC--:B---3--:R-:W-:Y:S02]  /*7750*/  LEA R20, P0, R10.reuse, R249.reuse, 0x1 ;  /* 0x000000f90a147211 */ /* 0x0c8fe400078008ff */
[----:B0-----:R-:W-:Y:S01]  /*7760*/  LEA R18, P1, R11, R249, 0x1 ;  /* 0x000000f90b127211 */ /* 0x001fe200078208ff */
[----:B------:R0:W-:Y:S01]  /*7770*/  STL.64 [R1+0x288], R16 ;  /* 0x0002881001007387 */ /* 0x0001e20000100a00 */
[----:B------:R-:W-:-:S02]  /*7780*/  LEA.HI.X.SX32 R21, R10, R31, 0x1, P0 ;  /* 0x0000001f0a157211 */ /* 0x000fc400000f0eff */
[----:B------:R-:W-:Y:S02]  /*7790*/  LEA.HI.X.SX32 R19, R11, R31, 0x1, P1 ;  /* 0x0000001f0b137211 */ /* 0x000fe400008f0eff */
[C---:B------:R-:W-:Y:S01]  /*77a0*/  LEA R9, R35.reuse, R7, 0x3 ;  /* 0x0000000723097211 */ /* 0x040fe200078e18ff */
[----:B------:R1:W-:Y:S04]  /*77b0*/  STL.64 [R1+0x280], R20 ;  /* 0x0002801401007387 */ /* 0x0003e80000100a00 */
[----:B------:R2:W-:Y:S01]  /*77c0*/  STL.64 [R1+0x278], R18 ;  /* 0x0002781201007387 */ /* 0x0005e20000100a00 */
[----:B------:R-:W-:Y:S01]  /*77d0*/  IMAD R10, R35, 0x8, R9 ;  /* 0x00000008230a7824 */ /* 0x000fe200078e0209 */
[----:B0-----:R-:W-:-:S04]  /*77e0*/  LEA R16, P2, R12, R249, 0x1 ;  /* 0x000000f90c107211 */ /* 0x001fc800078408ff */
[----:B------:R-:W-:Y:S02]  /*77f0*/  LEA.HI.X.SX32 R17, R12, R31, 0x1, P2 ;  /* 0x0000001f0c117211 */ /* 0x000fe400010f0eff */
[----:B-1----:R-:W-:-:S03]  /*7800*/  LEA R20, P0, R13, R249, 0x1 ;  /* 0x000000f90d147211 */ /* 0x002fc600078008ff */
[----:B------:R0:W-:Y:S01]  /*7810*/  STL.64 [R1+0x270], R16 ;  /* 0x0002701001007387 */ /* 0x0001e20000100a00 */
[----:B--2---:R-:W-:Y:S02]  /*7820*/  LEA R18, P1, R5, R249, 0x1 ;  /* 0x000000f905127211 */ /* 0x004fe400078208ff */
[-C--:B------:R-:W-:Y:S02]  /*7830*/  LEA.HI.X.SX32 R21, R13, R31.reuse, 0x1, P0 ;  /* 0x0000001f0d157211 */ /* 0x080fe400000f0eff */
[----:B------:R-:W-:Y:S01]  /*7840*/  LEA.HI.X.SX32 R19, R5, R31, 0x1, P1 ;  /* 0x0000001f05137211 */ /* 0x000fe200008f0eff */
[C---:B------:R-:W-:Y:S02]  /*7850*/  IMAD R5, R35.reuse, 0x8, R10 ;  /* 0x0000000823057824 */ /* 0x040fe400078e020a */
[----:B------:R1:W-:Y:S02]  /*7860*/  STL.64 [R1+0x268], R20 ;  /* 0x0002681401007387 */ /* 0x0003e40000100a00 */
[----:B------:R-:W-:Y:S01]  /*7870*/  IMAD R11, R35, 0x8, R5 ;  /* 0x00000008230b7824 */ /* 0x000fe200078e0205 */
[C---:B0-----:R-:W-:Y:S01]  /*7880*/  LEA R16, P2, R14.reuse, R249, 0x1 ;  /* 0x000000f90e107211 */ /* 0x041fe200078408ff */
[----:B------:R0:W-:Y:S03]  /*7890*/  STL.64 [R1+0x260], R18 ;  /* 0x0002601201007387 */ /* 0x0001e60000100a00 */
[----:B------:R-:W-:-:S02]  /*78a0*/  LEA.HI.X.SX32 R17, R14, R31, 0x1, P2 ;  /* 0x0000001f0e117211 */ /* 0x000fc400010f0eff */
[C---:B------:R-:W-:Y:S01]  /*78b0*/  LEA R12, P2, R6.reuse, R249, 0x1 ;  /* 0x000000f9060c7211 */ /* 0x040fe200078408ff */
[C---:B-1----:R-:W-:Y:S02]  /*78c0*/  IMAD.SHL.U32 R20, R175.reuse, 0x8, RZ ;  /* 0x00000008af147824 */ /* 0x042fe400078e00ff */
[----:B------:R1:W-:Y:S01]  /*78d0*/  STL.64 [R1+0x258], R16 ;  /* 0x0002581001007387 */ /* 0x0003e20000100a00 */
[----:B------:R-:W-:Y:S01]  /*78e0*/  LEA.HI.X.SX32 R13, R6, R31, 0x1, P2 ;  /* 0x0000001f060d7211 */ /* 0x000fe200010f0eff */
[----:B------:R-:W-:Y:S01]  /*78f0*/  IMAD R21, R175, 0x9, RZ ;  /* 0x00000009af157824 */ /* 0x000fe200078e02ff */
[----:B0-----:R-:W-:-:S04]  /*7900*/  LEA R18, P0, R0, R249, 0x1 ;  /* 0x000000f900127211 */ /* 0x001fc800078008ff */
[----:B------:R-:W-:Y:S01]  /*7910*/  LEA.HI.X.SX32 R19, R0, R31, 0x1, P0 ;  /* 0x0000001f00137211 */ /* 0x000fe200000f0eff */
[----:B------:R-:W-:Y:S01]  /*7920*/  IMAD R0, R35, 0x8, R11 ;  /* 0x0000000823007824 */ /* 0x000fe200078e020b */
[----:B-1----:R-:W-:-:S03]  /*7930*/  LEA R16, P1, R2, R249, 0x1 ;  /* 0x000000f902107211 */ /* 0x002fc600078208ff */
[----:B------:R0:W-:Y:S01]  /*7940*/  STL.64 [R1+0x250], R18 ;  /* 0x0002501201007387 */ /* 0x0001e20000100a00 */
[----:B------:R-:W-:Y:S02]  /*7950*/  LEA.HI.X.SX32 R17, R2, R31, 0x1, P1 ;  /* 0x0000001f02117211 */ /* 0x000fe400008f0eff */
[----:B------:R-:W-:Y:S02]  /*7960*/  LEA R14, P1, R9, R249, 0x1 ;  /* 0x000000f9090e7211 */ /* 0x000fe400078208ff */
[----:B------:R-:W-:Y:S01]  /*7970*/  LEA R2, R35, R0, 0x3 ;  /* 0x0000000023027211 */ /* 0x000fe200078e18ff */
[----:B------:R1:W-:Y:S01]  /*7980*/  STL.64 [R1+0x248], R16 ;  /* 0x0002481001007387 */ /* 0x0003e20000100a00 */
[----:B------:R-:W-:Y:S02]  /*7990*/  LEA.HI.X.SX32 R15, R9, R31, 0x1, P1 ;  /* 0x0000001f090f7211 */ /* 0x000fe400008f0eff */
[----:B------:R-:W-:Y:S01]  /*79a0*/  LOP3.LUT R9, R3, 0x70, RZ, 0x3c, !PT ;  /* 0x0000007003097812 */ /* 0x000fe200078e3cff */
[----:B------:R2:W-:Y:S01]  /*79b0*/  STL.64 [R1+0x240], R12 ;  /* 0x0002400c01007387 */ /* 0x0005e20000100a00 */
[----:B------:R-:W-:-:S02]  /*79c0*/  IMAD R6, R35, 0x8, R2 ;  /* 0x0000000823067824 */ /* 0x000fc400078e0202 */
[C---:B0-----:R-:W-:Y:S02]  /*79d0*/  IMAD R18, R175.reuse, 0x6, RZ ;  /* 0x00000006af127824 */ /* 0x041fe400078e02ff */
[----:B------:R-:W-:Y:S02]  /*79e0*/  IMAD R19, R175, 0x7, RZ ;  /* 0x00000007af137824 */ /* 0x000fe400078e02ff */
[----:B------:R-:W-:Y:S01]  /*79f0*/  IMAD.IADD R9, R245, 0x1, R9 ;  /* 0x00000001f5097824 */ /* 0x000fe200078e0209 */
[CC--:B-1----:R-:W-:Y:S02]  /*7a00*/  LEA R16, P0, R7.reuse, R249.reuse, 0x1 ;  /* 0x000000f907107211 */ /* 0x0c2fe400078008ff */
[C---:B--2---:R-:W-:Y:S02]  /*7a10*/  LEA R12, P2, R10.reuse, R249, 0x1 ;  /* 0x000000f90a0c7211 */ /* 0x044fe400078408ff */
[-C--:B------:R-:W-:Y:S01]  /*7a20*/  LEA.HI.X.SX32 R17, R7, R31.reuse, 0x1, P0 ;  /* 0x0000001f07117211 */ /* 0x080fe200000f0eff */
[----:B------:R-:W-:Y:S01]  /*7a30*/  IMAD R7, R35, 0x8, R6 ;  /* 0x0000000823077824 */ /* 0x000fe200078e0206 */
[----:B------:R-:W-:-:S03]  /*7a40*/  LEA.HI.X.SX32 R13, R10, R31, 0x1, P2 ;  /* 0x0000001f0a0d7211 */ /* 0x000fc600010f0eff */
[----:B------:R0:W-:Y:S04]  /*7a50*/  STL.64 [R1+0x238], R16 ;  /* 0x0002381001007387 */ /* 0x0001e80000100a00 */
[----:B------:R1:W-:Y:S04]  /*7a60*/  STL.64 [R1+0x230], R14 ;  /* 0x0002300e01007387 */ /* 0x0003e80000100a00 */
[----:B------:R2:W-:Y:S01]  /*7a70*/  STL.64 [R1+0x228], R12 ;  /* 0x0002280c01007387 */ /* 0x0005e20000100a00 */
[----:B0-----:R-:W-:-:S04]  /*7a80*/  LEA R16, P0, R5, R249, 0x1 ;  /* 0x000000f905107211 */ /* 0x001fc800078008ff */
[----:B------:R-:W-:Y:S02]  /*7a90*/  LEA.HI.X.SX32 R17, R5, R31, 0x1, P0 ;  /* 0x0000001f05117211 */ /* 0x000fe400000f0eff */
[CC--:B-1----:R-:W-:Y:S02]  /*7aa0*/  LEA R14, P1, R11.reuse, R249.reuse, 0x1 ;  /* 0x000000f90b0e7211 */ /* 0x0c2fe400078208ff */
[C---:B--2---:R-:W-:Y:S01]  /*7ab0*/  LEA R12, P2, R0.reuse, R249, 0x1 ;  /* 0x000000f9000c7211 */ /* 0x044fe200078408ff */
[----:B------:R0:W-:Y:S01]  /*7ac0*/  STL.64 [R1+0x220], R16 ;  /* 0x0002201001007387 */ /* 0x0001e20000100a00 */
[-C--:B------:R-:W-:Y:S02]  /*7ad0*/  LEA.HI.X.SX32 R15, R11, R31.reuse, 0x1, P1 ;  /* 0x0000001f0b0f7211 */ /* 0x080fe400008f0eff */
[----:B------:R-:W-:Y:S01]  /*7ae0*/  LEA.HI.X.SX32 R13, R0, R31, 0x1, P2 ;  /* 0x0000001f000d7211 */ /* 0x000fe200010f0eff */
[----:B------:R-:W-:Y:S01]  /*7af0*/  IMAD R0, R35, 0x8, R7 ;  /* 0x0000000823007824 */ /* 0x000fe200078e0207 */
[----:B------:R-:W-:-:S02]  /*7b00*/  LEA R10, P1, R6, R249, 0x1 ;  /* 0x000000f9060a7211 */ /* 0x000fc400078208ff */
[----:B------:R-:W-:Y:S02]  /*7b10*/  CS2R R34, SRZ ;  /* 0x0000000000227805 */ /* 0x000fe4000001ff00 */
[C---:B------:R-:W-:Y:S01]  /*7b20*/  SHF.L.U32 R5, R175.reuse, 0x1, RZ ;  /* 0x00000001af057819 */ /* 0x040fe200000006ff */
[----:B------:R1:W-:Y:S01]  /*7b30*/  STL.64 [R1+0x210], R12 ;  /* 0x0002100c01007387 */ /* 0x0003e20000100a00 */
[----:B------:R-:W-:Y:S01]  /*7b40*/  LEA.HI.X.SX32 R11, R6, R31, 0x1, P1 ;  /* 0x0000001f060b7211 */ /* 0x000fe200008f0eff */
[----:B------:R-:W-:Y:S01]  /*7b50*/  IMAD R6, R175, 0x3, RZ ;  /* 0x00000003af067824 */ /* 0x000fe200078e02ff */
[-C--:B------:R-:W-:Y:S01]  /*7b60*/  LEA R250, P2, R7, R249.reuse, 0x1 ;  /* 0x000000f907fa7211 */ /* 0x080fe200078408ff */
[----:B------:R2:W-:Y:S01]  /*7b70*/  STL.64 [R1+0x218], R14 ;  /* 0x0002180e01007387 */ /* 0x0005e20000100a00 */
[----:B0-----:R-:W-:Y:S01]  /*7b80*/  IMAD.IADD R16, R245, 0x1, R3 ;  /* 0x00000001f5107824 */ /* 0x001fe200078e0203 */
[----:B------:R-:W-:Y:S01]  /*7b90*/  LEA R248, P3, R0, R249, 0x1 ;  /* 0x000000f900f87211 */ /* 0x000fe200078608ff */
[----:B------:R-:W-:Y:S01]  /*7ba0*/  IMAD.WIDE R184, R5, 0x2, R172 ;  /* 0x0000000205b87825 */ /* 0x000fe200078e02ac */
[----:B------:R-:W-:-:S03]  /*7bb0*/  LEA.HI.X.SX32 R251, R7, R31, 0x1, P2 ;  /* 0x0000001f07fb7211 */ /* 0x000fc600010f0eff */
[----:B------:R-:W-:Y:S01]  /*7bc0*/  IMAD.WIDE R180, R5, 0x2, R170 ;  /* 0x0000000205b47825 */ /* 0x000fe200078e02aa */
[----:B-1----:R-:W-:Y:S02]  /*7bd0*/  LEA R12, P0, R2, R249, 0x1 ;  /* 0x000000f9020c7211 */ /* 0x002fe400078008ff */
[-C--:B------:R-:W-:Y:S01]  /*7be0*/  LEA.HI.X.SX32 R249, R0, R31.reuse, 0x1, P3 ;  /* 0x0000001f00f97211 */ /* 0x080fe200018f0eff */
[----:B------:R-:W-:Y:S01]  /*7bf0*/  IMAD.WIDE R182, R6, 0x2, R172 ;  /* 0x0000000206b67825 */ /* 0x000fe200078e02ac */
[----:B------:R-:W-:Y:S02]  /*7c00*/  LEA.HI.X.SX32 R13, R2, R31, 0x1, P0 ;  /* 0x0000001f020d7211 */ /* 0x000fe400000f0eff */
[----:B------:R-:W-:Y:S02]  /*7c10*/  CS2R R30, SRZ ;  /* 0x00000000001e7805 */ /* 0x000fe4000001ff00 */
[----:B--2---:R-:W-:Y:S01]  /*7c20*/  LOP3.LUT R15, R3, 0x10, RZ, 0x3c, !PT ;  /* 0x00000010030f7812 */ /* 0x004fe200078e3cff */
[----:B------:R-:W-:Y:S01]  /*7c30*/  IMAD.SHL.U32 R7, R175, 0x4, RZ ;  /* 0x00000004af077824 */ /* 0x000fe200078e00ff */
[----:B------:R-:W-:Y:S01]  /*7c40*/  LOP3.LUT R14, R3, 0x20, RZ, 0x3c, !PT ;  /* 0x00000020030e7812 */ /* 0x000fe200078e3cff */
[----:B------:R0:W-:Y:S01]  /*7c50*/  STL.64 [R1+0x208], R12 ;  /* 0x0002080c01007387 */ /* 0x0001e20000100a00 */
[----:B------:R-:W-:-:S02]  /*7c60*/  IMAD R17, R175, 0x5, RZ ;  /* 0x00000005af117824 */ /* 0x000fc400078e02ff */
[----:B------:R-:W-:Y:S01]  /*7c70*/  IMAD.MOV.U32 R2, RZ, RZ, RZ ;  /* 0x000000ffff027224 */ /* 0x000fe200078e00ff */
[----:B------:R1:W-:Y:S01]  /*7c80*/  STL.64 [R1+0x200], R10 ;  /* 0x0002000a01007387 */ /* 0x0003e20000100a00 */
[----:B------:R-:W-:Y:S02]  /*7c90*/  IMAD.MOV.U32 R0, RZ, RZ, RZ ;  /* 0x000000ffff007224 */ /* 0x000fe400078e00ff */
[C---:B------:R-:W-:Y:S01]  /*7ca0*/  IMAD.IADD R15, R245.reuse, 0x1, R15 ;  /* 0x00000001f50f7824 */ /* 0x040fe200078e020f */
[----:B------:R-:W-:Y:S01]  /*7cb0*/  STL [R1], RZ ;  /* 0x000000ff01007387 */ /* 0x000fe20000100800 */
[----:B------:R-:W-:-:S03]  /*7cc0*/  IMAD.IADD R14, R245, 0x1, R14 ;  /* 0x00000001f50e7824 */ /* 0x000fc600078e020e */
[----:B------:R-:W-:Y:S01]  /*7cd0*/  STL [R1+0x4], RZ ;  /* 0x000004ff01007387 */ /* 0x000fe20000100800 */
[C---:B0-----:R-:W-:Y:S02]  /*7ce0*/  LOP3.LUT R13, R3.reuse, 0x30, RZ, 0x3c, !PT ;  /* 0x00000030030d7812 */ /* 0x041fe400078e3cff */
[C---:B------:R-:W-:Y:S01]  /*7cf0*/  LOP3.LUT R12, R3.reuse, 0x40, RZ, 0x3c, !PT ;  /* 0x00000040030c7812 */ /* 0x040fe200078e3cff */
[----:B------:R-:W-:Y:S01]  /*7d00*/  STL [R1+0x8], RZ ;  /* 0x000008ff01007387 */ /* 0x000fe20000100800 */
[----:B-1----:R-:W-:Y:S01]  /*7d10*/  LOP3.LUT R11, R3, 0x50, RZ, 0x3c, !PT ;  /* 0x00000050030b7812 */ /* 0x002fe200078e3cff */
[----:B------:R-:W-:Y:S01]  /*7d20*/  IMAD.IADD R13, R245, 0x1, R13 ;  /* 0x00000001f50d7824 */ /* 0x000fe200078e020d */
[----:B------:R-:W-:Y:S01]  /*7d30*/  LOP3.LUT R10, R3, 0x60, RZ, 0x3c, !PT ;  /* 0x00000060030a7812 */ /* 0x000fe200078e3cff */
[----:B------:R-:W-:Y:S01]  /*7d40*/  STL [R1+0xc], RZ ;  /* 0x00000cff01007387 */ /* 0x000fe20000100800 */
[C---:B------:R-:W-:Y:S01]  /*7d50*/  IADD3 R3, R245.reuse, R4, RZ ;  /* 0x00000004f5037210 */ /* 0x040fe20007ffe0ff */
[C---:B------:R-:W-:Y:S01]  /*7d60*/  IMAD.IADD R12, R245.reuse, 0x1, R12 ;  /* 0x00000001f50c7824 */ /* 0x040fe200078e020c */
[----:B------:R-:W-:Y:S01]  /*7d70*/  LOP3.LUT R4, R8, 0x8, RZ, 0xfc, !PT ;  /* 0x0000000808047812 */ /* 0x000fe200078efcff */
[----:B------:R-:W-:Y:S01]  /*7d80*/  STL [R1+0x10], RZ ;  /* 0x000010ff01007387 */ /* 0x000fe20000100800 */
[----:B------:R-:W-:Y:S01]  /*7d90*/  IMAD.WIDE R4, R6, 0x2, R170 ;  /* 0x0000000206047825 */ /* 0x000fe200078e02aa */
[----:B------:R-:W-:-:S02]  /*7da0*/  IADD3 R11, R245, R11, RZ ;  /* 0x0000000bf50b7210 */ /* 0x000fc40007ffe0ff */
[----:B------:R-:W-:Y:S01]  /*7db0*/  STL [R1+0x14], RZ ;  /* 0x000014ff01007387 */ /* 0x000fe20000100800 */
[----:B------:R-:W-:-:S03]  /*7dc0*/  IMAD.IADD R10, R245, 0x1, R10 ;  /* 0x00000001f50a7824 */ /* 0x000fc600078e020a */
        /* <DEDUP_REMOVED lines=122> */
[----:B------:R-:W-:Y:S04]  /*8570*/  STL.64 [R1+0x5c8], R184 ;  /* 0x0005c8b801007387 */ /* 0x000fe80000100a00 */
[----:B------:R0:W-:Y:S04]  /*8580*/  STL.64 [R1+0x5c0], R180 ;  /* 0x0005c0b401007387 */ /* 0x0001e80000100a00 */
[----:B------:R-:W-:Y:S04]  /*8590*/  STL.64 [R1+0x5b8], R182 ;  /* 0x0005b8b601007387 */ /* 0x000fe80000100a00 */
[----:B------:R1:W-:Y:S01]  /*85a0*/  STL.64 [R1+0x5b0], R4 ;  /* 0x0005b00401007387 */ /* 0x0003e20000100a00 */
[----:B0-----:R-:W-:-:S04]  /*85b0*/  IMAD.WIDE R180, R7, 0x2, R172 ;  /* 0x0000000207b47825 */ /* 0x001fc800078e02ac */
[----:B------:R-:W-:Y:S01]  /*85c0*/  IMAD.WIDE R6, R7, 0x2, R170 ;  /* 0x0000000207067825 */ /* 0x000fe200078e02aa */
[----:B------:R0:W-:Y:S03]  /*85d0*/  STL.64 [R1+0x5a8], R180 ;  /* 0x0005a8b401007387 */ /* 0x0001e60000100a00 */
[C---:B-1----:R-:W-:Y:S01]  /*85e0*/  IMAD.WIDE R4, R17.reuse, 0x2, R172 ;  /* 0x0000000211047825 */ /* 0x042fe200078e02ac */
[----:B------:R1:W-:Y:S04]  /*85f0*/  STL.64 [R1+0x5a0], R6 ;  /* 0x0005a00601007387 */ /* 0x0003e80000100a00 */
[----:B------:R2:W-:Y:S01]  /*8600*/  STL.64 [R1+0x598], R4 ;  /* 0x0005980401007387 */ /* 0x0005e20000100a00 */
[----:B0-----:R-:W-:-:S04]  /*8610*/  IMAD.WIDE R180, R17, 0x2, R170 ;  /* 0x0000000211b47825 */ /* 0x001fc800078e02aa */
[C---:B-1----:R-:W-:Y:S01]  /*8620*/  IMAD.WIDE R6, R18.reuse, 0x2, R172 ;  /* 0x0000000212067825 */ /* 0x042fe200078e02ac */
[----:B------:R0:W-:Y:S03]  /*8630*/  STL.64 [R1+0x590], R180 ;  /* 0x000590b401007387 */ /* 0x0001e60000100a00 */
[----:B--2---:R-:W-:Y:S01]  /*8640*/  IMAD.WIDE R4, R18, 0x2, R170 ;  /* 0x0000000212047825 */ /* 0x004fe200078e02aa */
[----:B------:R1:W-:Y:S04]  /*8650*/  STL.64 [R1+0x588], R6 ;  /* 0x0005880601007387 */ /* 0x0003e80000100a00 */
[----:B------:R2:W-:Y:S01]  /*8660*/  STL.64 [R1+0x580], R4 ;  /* 0x0005800401007387 */ /* 0x0005e20000100a00 */
[----:B0-----:R-:W-:-:S04]  /*8670*/  IMAD.WIDE R180, R19, 0x2, R172 ;  /* 0x0000000213b47825 */ /* 0x001fc800078e02ac */
[----:B-1----:R-:W-:Y:S01]  /*8680*/  IMAD.WIDE R6, R19, 0x2, R170 ;  /* 0x0000000213067825 */ /* 0x002fe200078e02aa */
[----:B------:R-:W-:Y:S03]  /*8690*/  STL.64 [R1+0x578], R180 ;  /* 0x000578b401007387 */ /* 0x000fe60000100a00 */
[C---:B--2---:R-:W-:Y:S01]  /*86a0*/  IMAD.WIDE R4, R20.reuse, 0x2, R172 ;  /* 0x0000000214047825 */ /* 0x044fe200078e02ac */
[----:B------:R0:W-:Y:S03]  /*86b0*/  STL.64 [R1+0x570], R6 ;  /* 0x0005700601007387 */ /* 0x0001e60000100a00 */
[----:B------:R-:W-:Y:S01]  /*86c0*/  IMAD.WIDE R18, R20, 0x2, R170 ;  /* 0x0000000214127825 */ /* 0x000fe200078e02aa */
[----:B------:R1:W-:Y:S04]  /*86d0*/  STL.64 [R1+0x568], R4 ;  /* 0x0005680401007387 */ /* 0x0003e80000100a00 */
[----:B------:R2:W-:Y:S01]  /*86e0*/  STL.64 [R1+0x560], R18 ;  /* 0x0005601201007387 */ /* 0x0005e20000100a00 */
[----:B0-----:R-:W-:-:S04]  /*86f0*/  IMAD.WIDE R6, R21, 0x2, R172 ;  /* 0x0000000215067825 */ /* 0x001fc800078e02ac */
[----:B-1----:R-:W-:Y:S01]  /*8700*/  IMAD.WIDE R4, R21, 0x2, R170 ;  /* 0x0000000215047825 */ /* 0x002fe200078e02aa */
[----:B------:R0:W-:Y:S03]  /*8710*/  STL.64 [R1+0x558], R6 ;  /* 0x0005580601007387 */ /* 0x0001e60000100a00 */
[----:B--2---:R-:W-:Y:S01]  /*8720*/  IMAD.U32 R18, RZ, RZ, UR4 ;  /* 0x00000004ff127e24 */ /* 0x004fe2000f8e00ff */
[----:B------:R1:W-:Y:S01]  /*8730*/  STL.64 [R1+0x550], R4 ;  /* 0x0005500401007387 */ /* 0x0003e20000100a00 */
[----:B------:R-:W-:Y:S01]  /*8740*/  IMAD.U32 R19, RZ, RZ, UR5 ;  /* 0x00000005ff137e24 */ /* 0x000fe2000f8e00ff */
[----:B------:R-:W-:Y:S01]  /*8750*/  UIADD3.64 UR4, UR4, 0x400, URZ ;  /* 0x0000040004047897 */ /* 0x000fe2000fffe03f */
[----:B0-----:R-:W-:-:S04]  /*8760*/  IMAD.WIDE R6, R22, 0x2, R172 ;  /* 0x0000000216067825 */ /* 0x001fc800078e02ac */
[----:B-1----:R-:W-:Y:S01]  /*8770*/  IMAD.WIDE R4, R22, 0x2, R170 ;  /* 0x0000000216047825 */ /* 0x002fe200078e02aa */
[----:B------:R0:W-:Y:S04]  /*8780*/  STL.64 [R1+0x548], R6 ;  /* 0x0005480601007387 */ /* 0x0001e80000100a00 */
[----:B------:R1:W-:Y:S01]  /*8790*/  STL.64 [R1+0x540], R4 ;  /* 0x0005400401007387 */ /* 0x0003e20000100a00 */
        /* <DEDUP_REMOVED lines=47> */
[----:B------:R1:W-:Y:S04]  /*8a90*/  STL.64 [R1+0x480], R4 ;  /* 0x0004800401007387 */ /* 0x0003e80000100a00 */
[----:B------:R2:W-:Y:S01]  /*8aa0*/  STL.64 [R1+0x5d0], R18 ;  /* 0x0005d01201007387 */ /* 0x0005e20000100a00 */
[----:B0-----:R-:W-:-:S04]  /*8ab0*/  IMAD.WIDE R6, R163, 0x2, R172 ;  /* 0x00000002a3067825 */ /* 0x001fc800078e02ac */
[----:B-1----:R-:W-:Y:S01]  /*8ac0*/  IMAD.WIDE R4, R163, 0x2, R170 ;  /* 0x00000002a3047825 */ /* 0x002fe200078e02aa */
[----:B------:R0:W-:Y:S03]  /*8ad0*/  STL.64 [R1+0x478], R6 ;  /* 0x0004780601007387 */ /* 0x0001e60000100a00 */
[C---:B--2---:R-:W-:Y:S01]  /*8ae0*/  IMAD.WIDE R18, R164.reuse, 0x2, R172 ;  /* 0x00000002a4127825 */ /* 0x044fe200078e02ac */
        /* <DEDUP_REMOVED lines=31> */
[----:B------:R-:W-:Y:S01]  /*8ce0*/  STL.64 [R1+0x3f0], R18 ;  /* 0x0003f01201007387 */ /* 0x000fe20000100a00 */
[----:B0-----:R-:W-:-:S04]  /*8cf0*/  IMAD.WIDE R6, R175, 0x2, R172 ;  /* 0x00000002af067825 */ /* 0x001fc800078e02ac */
[----:B-1----:R-:W-:Y:S01]  /*8d00*/  IMAD.WIDE R4, R175, 0x2, R170 ;  /* 0x00000002af047825 */ /* 0x002fe200078e02aa */
[----:B------:R0:W-:Y:S04]  /*8d10*/  STL.64 [R1+0x600], R6 ;  /* 0x0006000601007387 */ /* 0x0001e80000100a00 */
[----:B------:R1:W-:Y:S01]  /*8d20*/  STL.64 [R1+0x5f8], R4 ;  /* 0x0005f80401007387 */ /* 0x0003e20000100a00 */
[----:B0-----:R-:W-:Y:S01]  /*8d30*/  MOV R6, UR4 ;  /* 0x0000000400067c02 */ /* 0x001fe20008000f00 */
[----:B------:R-:W-:Y:S02]  /*8d40*/  IMAD.U32 R7, RZ, RZ, UR5 ;  /* 0x00000005ff077e24 */ /* 0x000fe4000f8e00ff */
[----:B-1----:R-:W-:Y:S02]  /*8d50*/  IMAD.U32 R4, RZ, RZ, UR6 ;  /* 0x00000006ff047e24 */ /* 0x002fe4000f8e00ff */
[----:B------:R-:W-:-:S05]  /*8d60*/  IMAD.U32 R5, RZ, RZ, UR7 ;  /* 0x00000007ff057e24 */ /* 0x000fca000f8e00ff */
[----:B------:R0:W-:Y:S04]  /*8d70*/  STL.64 [R1+0x5e0], R4 ;  /* 0x0005e00401007387 */ /* 0x0001e80000100a00 */
[----:B------:R0:W-:Y:S02]  /*8d80*/  STL.64 [R1+0x5d8], R6 ;  /* 0x0005d80601007387 */ /* 0x0001e40000100a00 */
.L_x_1:
[----:B------:R-:W2:Y:S04]  /*8d90*/  LDL.64 R22, [R1+0x600] ;  /* 0x0006000001167983 */ /* 0x000ea80000100a00 */
[----:B------:R-:W3:Y:S04]  /*8da0*/  LDL.64 R20, [R1+0x5f8] ;  /* 0x0005f80001147983 */ /* 0x000ee80000100a00 */
[----:B------:R-:W4:Y:S04]  /*8db0*/  LDL.64 R18, [R1+0x5c8] ;  /* 0x0005c80001127983 */ /* 0x000f280000100a00 */
[----:B------:R-:W3:Y:S04]  /*8dc0*/  LDL.64 R164, [R1+0x5c0] ;  /* 0x0005c00001a47983 */ /* 0x000ee80000100a00 */
[----:B------:R-:W4:Y:S04]  /*8dd0*/  LDL.64 R162, [R1+0x5b8] ;  /* 0x0005b80001a27983 */ /* 0x000f280000100a00 */
[----:B------:R-:W4:Y:S04]  /*8de0*/  LDL.64 R160, [R1+0x5b0] ;  /* 0x0005b00001a07983 */ /* 0x000f280000100a00 */
[----:B------:R-:W4:Y:S04]  /*8df0*/  LDL.64 R158, [R1+0x5a8] ;  /* 0x0005a800019e7983 */ /* 0x000f280000100a00 */
[----:B------:R-:W4:Y:S04]  /*8e00*/  LDL.64 R156, [R1+0x5a0] ;  /* 0x0005a000019c7983 */ /* 0x000f280000100a00 */
[----:B------:R-:W4:Y:S04]  /*8e10*/  LDL.64 R154, [R1+0x598] ;  /* 0x00059800019a7983 */ /* 0x000f280000100a00 */
[----:B------:R-:W4:Y:S01]  /*8e20*/  LDL.64 R152, [R1+0x590] ;  /* 0x0005900001987983 */ /* 0x000f220000100a00 */
[----:B0----5:R-:W-:Y:S01]  /*8e30*/  IMAD.WIDE R6, R2, 0x2, R172 ;  /* 0x0000000202067825 */ /* 0x021fe200078e02ac */
[----:B------:R-:W-:-:S02]  /*8e40*/  MOV R216, UR55 ;  /* 0x0000003700d87c02 */ /* 0x000fc40008000f00 */
[----:B------:R-:W-:Y:S01]  /*8e50*/  STL.64 [R1+0xa90], R150 ;  /* 0x000a909601007387 */ /* 0x000fe20000100a00 */
[C---:B------:R-:W-:Y:S01]  /*8e60*/  IMAD.WIDE R4, R2.reuse, 0x2, R170 ;  /* 0x0000000202047825 */ /* 0x040fe200078e02aa */
[----:B------:R-:W-:Y:S02]  /*8e70*/  MOV R215, UR54 ;  /* 0x0000003600d77c02 */ /* 0x000fe40008000f00 */
[----:B------:R-:W-:Y:S01]  /*8e80*/  STL.64 [R1+0xa88], R148 ;  /* 0x000a889401007387 */ /* 0x000fe20000100a00 */
[----:B------:R-:W-:Y:S02]  /*8e90*/  MOV R218, UR51 ;  /* 0x0000003300da7c02 */ /* 0x000fe40008000f00 */
[----:B------:R-:W-:Y:S01]  /*8ea0*/  MOV R217, UR50 ;  /* 0x0000003200d97c02 */ /* 0x000fe20008000f00 */
[----:B------:R-:W-:Y:S01]  /*8eb0*/  STL.64 [R1+0xa80], R146 ;  /* 0x000a809201007387 */ /* 0x000fe20000100a00 */
[----:B------:R-:W-:Y:S02]  /*8ec0*/  MOV R214, UR59 ;  /* 0x0000003b00d67c02 */ /* 0x000fe40008000f00 */
[----:B------:R-:W-:Y:S01]  /*8ed0*/  MOV R213, UR58 ;  /* 0x0000003a00d57c02 */ /* 0x000fe20008000f00 */
[----:B------:R-:W-:Y:S04]  /*8ee0*/  STL.64 [R1+0xa78], R144 ;  /* 0x000a789001007387 */ /* 0x000fe80000100a00 */
        /* <DEDUP_REMOVED lines=59> */
[----:B------:R0:W-:Y:S04]  /*92a0*/  STL.64 [R1+0x898], R24 ;  /* 0x0008981801007387 */ /* 0x0001e80000100a00 */
[----:B------:R-:W-:Y:S04]  /*92b0*/  STL [R1+0x818], R247 ;  /* 0x000818f701007387 */ /* 0x000fe80000100800 */
[----:B------:R-:W-:Y:S01]  /*92c0*/  STL [R1+0x814], R246 ;  /* 0x000814f601007387 */ /* 0x000fe20000100800 */
[----:B--2---:R-:W-:-:S03]  /*92d0*/  IMAD.WIDE R22, R2, 0x2, R22 ;  /* 0x0000000202167825 */ /* 0x004fc600078e0216 */
[----:B------:R-:W-:Y:S04]  /*92e0*/  STL [R1+0x810], R175 ;  /* 0x000810af01007387 */ /* 0x000fe80000100800 */
[----:B------:R-:W-:Y:S04]  /*92f0*/  STL [R1+0x820], R172 ;  /* 0x000820ac01007387 */ /* 0x000fe80000100800 */
[----:B------:R-:W-:Y:S04]  /*9300*/  STL [R1+0x81c], R173 ;  /* 0x00081cad01007387 */ /* 0x000fe80000100800 */
[----:B------:R-:W-:Y:S04]  /*9310*/  STL [R1+0x828], R170 ;  /* 0x000828aa01007387 */ /* 0x000fe80000100800 */
[----:B------:R-:W-:Y:S04]  /*9320*/  STL [R1+0x824], R171 ;  /* 0x000824ab01007387 */ /* 0x000fe80000100800 */
[----:B0-----:R-:W2:Y:S04]  /*9330*/  LDL.64 R24, [R1+0x570] ;  /* 0x0005700001187983 */ /* 0x001ea80000100a00 */
[----:B------:R-:W2:Y:S04]  /*9340*/  LDL.64 R38, [R1+0x580] ;  /* 0x0005800001267983 */ /* 0x000ea80000100a00 */
[----:B------:R-:W2:Y:S04]  /*9350*/  LDL.64 R36, [R1+0x578] ;  /* 0x0005780001247983 */ /* 0x000ea80000100a00 */
[----:B------:R-:W2:Y:S04]  /*9360*/  LDL.64 R34, [R1+0x550] ;  /* 0x0005500001227983 */ /* 0x000ea80000100a00 */
[----:B------:R-:W2:Y:S04]  /*9370*/  LDL.64 R46, [R1+0x588] ;  /* 0x00058800012e7983 */ /* 0x000ea80000100a00 */
[----:B------:R-:W2:Y:S04]  /*9380*/  LDL.64 R44, [R1+0x568] ;  /* 0x00056800012c7983 */ /* 0x000ea80000100a00 */
[----:B------:R-:W2:Y:S04]  /*9390*/  LDL.64 R32, [R1+0x548] ;  /* 0x0005480001207983 */ /* 0x000ea80000100a00 */
[----:B------:R-:W2:Y:S04]  /*93a0*/  LDL.64 R42, [R1+0x560] ;  /* 0x00056000012a7983 */ /* 0x000ea80000100a00 */
[----:B------:R-:W2:Y:S04]  /*93b0*/  LDL.64 R30, [R1+0x540] ;  /* 0x00054000011e7983 */ /* 0x000ea80000100a00 */
[----:B------:R3:W2:Y:S04]  /*93c0*/  LDG.E.U16 R212, desc[UR60][R6.64] ;  /* 0x0000003c06d47981 */ /* 0x0006a8000c1e1500 */
[----:B------:R-:W2:Y:S04]  /*93d0*/  LDL.64 R40, [R1+0x558] ;  /* 0x0005580001287983 */ /* 0x000ea80000100a00 */
[----:B------:R-:W2:Y:S01]  /*93e0*/  LDL.64 R28, [R1+0x538] ;  /* 0x00053800011c7983 */ /* 0x000ea20000100a00 */
[----:B---3--:R-:W-:-:S03]  /*93f0*/  IMAD.WIDE R6, R2, 0x2, R164 ;  /* 0x0000000202067825 */ /* 0x008fc600078e02a4 */
[----:B------:R-:W3:Y:S04]  /*9400*/  LDL.64 R26, [R1+0x530] ;  /* 0x00053000011a7983 */ /* 0x000ee80000100a00 */
[----:B------:R4:W3:Y:S01]  /*9410*/  LDG.E.U16 R207, desc[UR60][R6.64] ;  /* 0x0000003c06cf7981 */ /* 0x0008e2000c1e1500 */
[----:B------:R-:W-:-:S03]  /*9420*/  IMAD.WIDE R20, R2, 0x2, R20 ;  /* 0x0000000202147825 */ /* 0x000fc600078e0214 */
[----:B------:R-:W3:Y:S04]  /*9430*/  LDG.E.U16 R211, desc[UR60][R4.64] ;  /* 0x0000003c04d37981 */ /* 0x000ee8000c1e1500 */
[----:B------:R0:W3:Y:S01]  /*9440*/  LDG.E.U16 R209, desc[UR60][R20.64] ;  /* 0x0000003c14d17981 */ /* 0x0000e2000c1e1500 */
[----:B----4-:R-:W-:-:S03]  /*9450*/  IMAD.WIDE R6, R2, 0x2, R154 ;  /* 0x0000000202067825 */ /* 0x010fc600078e029a */
[----:B------:R-:W4:Y:S04]  /*9460*/  LDG.E.U16 R210, desc[UR60][R22.64] ;  /* 0x0000003c16d27981 */ /* 0x000f28000c1e1500 */
[----:B------:R2:W4:Y:S01]  /*9470*/  LDG.E.U16 R202, desc[UR60][R6.64] ;  /* 0x0000003c06ca7981 */ /* 0x000522000c1e1500 */
[----:B------:R-:W-:-:S03]  /*9480*/  IMAD.WIDE R18, R2, 0x2, R18 ;  /* 0x0000000202127825 */ /* 0x000fc600078e0212 */
[----:B------:R-:W4:Y:S01]  /*9490*/  LDL.64 R52, [R1+0x510] ;  /* 0x0005100001347983 */ /* 0x000f220000100a00 */
[----:B0-----:R-:W-:-:S03]  /*94a0*/  IMAD.WIDE R20, R2, 0x2, R158 ;  /* 0x0000000202147825 */ /* 0x001fc600078e029e */
[----:B------:R-:W4:Y:S04]  /*94b0*/  LDG.E.U16 R208, desc[UR60][R18.64] ;  /* 0x0000003c12d07981 */ /* 0x000f28000c1e1500 */
[----:B------:R0:W4:Y:S04]  /*94c0*/  LDG.E.U16 R204, desc[UR60][R20.64] ;  /* 0x0000003c14cc7981 */ /* 0x000128000c1e1500 */
[----:B------:R-:W4:Y:S04]  /*94d0*/  LDL.64 R50, [R1+0x508] ;  /* 0x0005080001327983 */ /* 0x000f280000100a00 */
[----:B------:R-:W4:Y:S01]  /*94e0*/  LDL.64 R48, [R1+0x500] ;  /* 0x0005000001307983 */ /* 0x000f220000100a00 */
[----:B--2---:R-:W-:-:S03]  /*94f0*/  IMAD.WIDE R6, R2, 0x2, R24 ;  /* 0x0000000202067825 */ /* 0x004fc600078e0218 */
[----:B------:R-:W2:Y:S01]  /*9500*/  LDL.64 R24, [R1+0x518] ;  /* 0x0005180001187983 */ /* 0x000ea20000100a00 */
[----:B0-----:R-:W-:-:S03]  /*9510*/  IMAD.WIDE R20, R2, 0x2, R38 ;  /* 0x0000000202147825 */ /* 0x001fc600078e0226 */
[----:B------:R-:W4:Y:S01]  /*9520*/  LDL.64 R38, [R1+0x528] ;  /* 0x0005280001267983 */ /* 0x000f220000100a00 */
[----:B------:R-:W-:-:S03]  /*9530*/  IMAD.WIDE R18, R2, 0x2, R156 ;  /* 0x0000000202127825 */ /* 0x000fc600078e029c */
[----:B------:R-:W4:Y:S04]  /*9540*/  LDG.E.U16 R197, desc[UR60][R6.64] ;  /* 0x0000003c06c57981 */ /* 0x000f28000c1e1500 */
[----:B------:R0:W4:Y:S01]  /*9550*/  LDG.E.U16 R203, desc[UR60][R18.64] ;  /* 0x0000003c12cb7981 */ /* 0x000122000c1e1500 */
[----:B------:R-:W-:-:S03]  /*9560*/  IMAD.WIDE R4, R2, 0x2, R162 ;  /* 0x0000000202047825 */ /* 0x000fc600078e02a2 */
[----:B------:R-:W4:Y:S01]  /*9570*/  LDG.E.U16 R199, desc[UR60][R20.64] ;  /* 0x0000003c14c77981 */ /* 0x000f22000c1e1500 */
[----:B------:R-:W-:-:S03]  /*9580*/  IMAD.WIDE R22, R2, 0x2, R160 ;  /* 0x0000000202167825 */ /* 0x000fc600078e02a0 */
[----:B------:R1:W4:Y:S01]  /*9590*/  LDG.E.U16 R206, desc[UR60][R4.64] ;  /* 0x0000003c04ce7981 */ /* 0x000322000c1e1500 */
[----:B0-----:R-:W-:-:S03]  /*95a0*/  IMAD.WIDE R18, R2, 0x2, R36 ;  /* 0x0000000202127825 */ /* 0x001fc600078e0224 */
[----:B------:R-:W4:Y:S04]  /*95b0*/  LDL.64 R36, [R1+0x520] ;  /* 0x0005200001247983 */ /* 0x000f280000100a00 */
[----:B------:R0:W4:Y:S01]  /*95c0*/  LDG.E.U16 R198, desc[UR60][R18.64] ;  /* 0x0000003c12c67981 */ /* 0x000122000c1e1500 */
[----:B-1----:R-:W-:-:S03]  /*95d0*/  IMAD.WIDE R4, R2, 0x2, R152 ;  /* 0x0000000202047825 */ /* 0x002fc600078e0298 */
[----:B------:R1:W4:Y:S01]  /*95e0*/  LDG.E.U16 R205, desc[UR60][R22.64] ;  /* 0x0000003c16cd7981 */ /* 0x000322000c1e1500 */
[----:B------:R-:W-:-:S03]  /*95f0*/  IMAD.WIDE R6, R2, 0x2, R32 ;  /* 0x0000000202067825 */ /* 0x000fc600078e0220 */
[----:B------:R1:W4:Y:S01]  /*9600*/  LDG.E.U16 R201, desc[UR60][R4.64] ;  /* 0x0000003c04c97981 */ /* 0x000322000c1e1500 */
[----:B0-----:R-:W-:-:S03]  /*9610*/  IMAD.WIDE R18, R2, 0x2, R34 ;  /* 0x0000000202127825 */ /* 0x001fc600078e0222 */
[----:B------:R-:W4:Y:S01]  /*9620*/  LDL.64 R34, [R1+0x4f8] ;  /* 0x0004f80001227983 */ /* 0x000f220000100a00 */
[----:B-1----:R-:W-:-:S03]  /*9630*/  IMAD.WIDE R22, R2, 0x2, R46 ;  /* 0x0000000202167825 */ /* 0x002fc600078e022e */
[----:B------:R-:W4:Y:S01]  /*9640*/  LDL.64 R32, [R1+0x4f0] ;  /* 0x0004f00001207983 */ /* 0x000f220000100a00 */
[----:B------:R-:W-:-:S03]  /*9650*/  IMAD.WIDE R4, R2, 0x2, R44 ;  /* 0x0000000202047825 */ /* 0x000fc600078e022c */
[----:B------:R0:W4:Y:S04]  /*9660*/  LDG.E.U16 R200, desc[UR60][R22.64] ;  /* 0x0000003c16c87981 */ /* 0x000128000c1e1500 */
[----:B------:R1:W4:Y:S01]  /*9670*/  LDG.E.U16 R196, desc[UR60][R4.64] ;  /* 0x0000003c04c47981 */ /* 0x000322000c1e1500 */
[----:B------:R-:W-:-:S03]  /*9680*/  IMAD.WIDE R20, R2, 0x2, R40 ;  /* 0x0000000202147825 */ /* 0x000fc600078e0228 */
[----:B------:R-:W4:Y:S01]  /*9690*/  LDL.64 R46, [R1+0x4e0] ;  /* 0x0004e000012e7983 */ /* 0x000f220000100a00 */
[----:B0-----:R-:W-:-:S03]  /*96a0*/  IMAD.WIDE R22, R2, 0x2, R42 ;  /* 0x0000000202167825 */ /* 0x001fc600078e022a */
[----:B------:R3:W4:Y:S01]  /*96b0*/  LDG.E.U16 R194, desc[UR60][R20.64] ;  /* 0x0000003c14c27981 */ /* 0x000722000c1e1500 */
[----:B-1----:R-:W-:-:S03]  /*96c0*/  IMAD.WIDE R4, R2, 0x2, R30 ;  /* 0x0000000202047825 */ /* 0x002fc600078e021e */
[----:B------:R-:W4:Y:S04]  /*96d0*/  LDL.64 R30, [R1+0x4e8] ;  /* 0x0004e800011e7983 */ /* 0x000f280000100a00 */
[----:B------:R0:W4:Y:S01]  /*96e0*/  LDG.E.U16 R195, desc[UR60][R22.64] ;  /* 0x0000003c16c37981 */ /* 0x000122000c1e1500 */
[----:B---3--:R-:W-:-:S03]  /*96f0*/  IMAD.WIDE R20, R2, 0x2, R26 ;  /* 0x0000000202147825 */ /* 0x008fc600078e021a */
[----:B------:R-:W3:Y:S04]  /*9700*/  LDL.64 R26, [R1+0x4c8] ;  /* 0x0004c800011a7983 */ /* 0x000ee80000100a00 */
[----:B------:R2:W3:Y:S01]  /*9710*/  LDG.E.U16 R191, desc[UR60][R4.64] ;  /* 0x0000003c04bf7981 */ /* 0x0004e2000c1e1500 */
[----:B0-----:R-:W-:-:S03]  /*9720*/  IMAD.WIDE R22, R2, 0x2, R28 ;  /* 0x0000000202167825 */ /* 0x001fc600078e021c */
[----:B------:R-:W3:Y:S04]  /*9730*/  LDL.64 R28, [R1+0x4d0] ;  /* 0x0004d000011c7983 */ /* 0x000ee80000100a00 */
[----:B------:R-:W3:Y:S04]  /*9740*/  LDL.64 R44, [R1+0x4d8] ;  /* 0x0004d800012c7983 */ /* 0x000ee80000100a00 */
[----:B------:R-:W3:Y:S04]  /*9750*/  LDL.64 R42, [R1+0x4c0] ;  /* 0x0004c000012a7983 */ /* 0x000ee80000100a00 */
[----:B------:R-:W3:Y:S04]  /*9760*/  LDL.64 R40, [R1+0x4b8] ;  /* 0x0004b80001287983 */ /* 0x000ee80000100a00 */
[----:B------:R4:W3:Y:S04]  /*9770*/  LDG.E.U16 R193, desc[UR60][R18.64] ;  /* 0x0000003c12c17981 */ /* 0x0008e8000c1e1500 */
[----:B------:R0:W3:Y:S04]  /*9780*/  LDG.E.U16 R192, desc[UR60][R6.64] ;  /* 0x0000003c06c07981 */ /* 0x0000e8000c1e1500 */
[----:B------:R1:W3:Y:S04]  /*9790*/  LDG.E.U16 R190, desc[UR60][R22.64] ;  /* 0x0000003c16be7981 */ /* 0x0002e8000c1e1500 */
[----:B------:R-:W3:Y:S01]  /*97a0*/  LDG.E.U16 R189, desc[UR60][R20.64] ;  /* 0x0000003c14bd7981 */ /* 0x000ee2000c1e1500 */
[----:B--2---:R-:W-:-:S03]  /*97b0*/  IMAD.WIDE R4, R2, 0x2, R24 ;  /* 0x0000000202047825 */ /* 0x004fc600078e0218 */
[----:B------:R-:W2:Y:S01]  /*97c0*/  LDL.64 R24, [R1+0x4a8] ;  /* 0x0004a80001187983 */ /* 0x000ea20000100a00 */
[----:B----4-:R-:W-:-:S03]  /*97d0*/  IMAD.WIDE R18, R2, 0x2, R38 ;  /* 0x0000000202127825 */ /* 0x010fc600078e0226 */
[----:B------:R-:W4:Y:S01]  /*97e0*/  LDL.64 R38, [R1+0x4b0] ;  /* 0x0004b00001267983 */ /* 0x000f220000100a00 */
[----:B0-----:R-:W-:-:S03]  /*97f0*/  IMAD.WIDE R6, R2, 0x2, R36 ;  /* 0x0000000202067825 */ /* 0x001fc600078e0224 */
[----:B------:R-:W4:Y:S04]  /*9800*/  LDG.E.U16 R186, desc[UR60][R4.64] ;  /* 0x0000003c04ba7981 */ /* 0x000f28000c1e1500 */
[----:B------:R-:W4:Y:S04]  /*9810*/  LDL.64 R36, [R1+0x4a0] ;  /* 0x0004a00001247983 */ /* 0x000f280000100a00 */
[----:B------:R0:W4:Y:S01]  /*9820*/  LDG.E.U16 R187, desc[UR60][R6.64] ;  /* 0x0000003c06bb7981 */ /* 0x000122000c1e1500 */
[----:B-1----:R-:W-:-:S03]  /*9830*/  IMAD.WIDE R22, R2, 0x2, R52 ;  /* 0x0000000202167825 */ /* 0x002fc600078e0234 */
[----:B------:R-:W4:Y:S04]  /*9840*/  LDG.E.U16 R188, desc[UR60][R18.64] ;  /* 0x0000003c12bc7981 */ /* 0x000f28000c1e1500 */
[----:B------:R1:W4:Y:S01]  /*9850*/  LDG.E.U16 R185, desc[UR60][R22.64] ;  /* 0x0000003c16b97981 */ /* 0x000322000c1e1500 */
[----:B0-----:R-:W-:-:S03]  /*9860*/  IMAD.WIDE R6, R2, 0x2, R34 ;  /* 0x0000000202067825 */ /* 0x001fc600078e0222 */
[----:B------:R-:W4:Y:S01]  /*9870*/  LDL.64 R34, [R1+0x498] ;  /* 0x0004980001227983 */ /* 0x000f220000100a00 */
[----:B------:R-:W-:-:S03]  /*9880*/  IMAD.WIDE R4, R2, 0x2, R32 ;  /* 0x0000000202047825 */ /* 0x000fc600078e0220 */
[----:B------:R-:W4:Y:S04]  /*9890*/  LDL.64 R32, [R1+0x490] ;  /* 0x0004900001207983 */ /* 0x000f280000100a00 */
[----:B------:R-:W4:Y:S04]  /*98a0*/  LDG.E.U16 R182, desc[UR60][R6.64] ;  /* 0x0000003c06b67981 */ /* 0x000f28000c1e1500 */
[----:B------:R3:W4:Y:S01]  /*98b0*/  LDG.E.U16 R181, desc[UR60][R4.64] ;  /* 0x0000003c04b57981 */ /* 0x000722000c1e1500 */
[----:B-1----:R-:W-:-:S03]  /*98c0*/  IMAD.WIDE R22, R2, 0x2, R30 ;  /* 0x0000000202167825 */ /* 0x002fc600078e021e */
[----:B------:R-:W4:Y:S01]  /*98d0*/  LDL.64 R30, [R1+0x488] ;  /* 0x00048800011e7983 */ /* 0x000f220000100a00 */
[----:B------:R-:W-:-:S03]  /*98e0*/  IMAD.WIDE R20, R2, 0x2, R50 ;  /* 0x0000000202147825 */ /* 0x000fc600078e0232 */
[----:B------:R0:W4:Y:S01]  /*98f0*/  LDG.E.U16 R180, desc[UR60][R22.64] ;  /* 0x0000003c16b47981 */ /* 0x000122000c1e1500 */
[----:B---3--:R-:W-:-:S03]  /*9900*/  IMAD.WIDE R4, R2, 0x2, R26 ;  /* 0x0000000202047825 */ /* 0x008fc600078e021a */
[----:B------:R-:W3:Y:S01]  /*9910*/  LDL.64 R26, [R1+0x478] ;  /* 0x00047800011a7983 */ /* 0x000ee20000100a00 */
[----:B------:R-:W-:-:S03]  /*9920*/  IMAD.WIDE R18, R2, 0x2, R48 ;  /* 0x0000000202127825 */ /* 0x000fc600078e0230 */
[----:B------:R-:W3:Y:S01]  /*9930*/  LDL.64 R48, [R1+0x468] ;  /* 0x0004680001307983 */ /* 0x000ee20000100a00 */
[----:B------:R-:W-:-:S03]  /*9940*/  IMAD.WIDE R6, R2, 0x2, R28 ;  /* 0x0000000202067825 */ /* 0x000fc600078e021c */
[----:B------:R-:W3:Y:S04]  /*9950*/  LDL.64 R28, [R1+0x480] ;  /* 0x00048000011c7983 */ /* 0x000ee80000100a00 */
[----:B------:R2:W3:Y:S04]  /*9960*/  LDG.E.U16 R174, desc[UR60][R6.64] ;  /* 0x0000003c06ae7981 */ /* 0x0004e8000c1e1500 */
[----:B------:R1:W3:Y:S04]  /*9970*/  LDG.E.U16 R184, desc[UR60][R20.64] ;  /* 0x0000003c14b87981 */ /* 0x0002e8000c1e1500 */
[----:B------:R1:W3:Y:S01]  /*9980*/  LDG.E.U16 R183, desc[UR60][R18.64] ;  /* 0x0000003c12b77981 */ /* 0x0002e2000c1e1500 */
[----:B0-----:R-:W-:-:S03]  /*9990*/  IMAD.WIDE R22, R2, 0x2, R42 ;  /* 0x0000000202167825 */ /* 0x001fc600078e022a */
[----:B------:R-:W3:Y:S04]  /*99a0*/  LDL.64 R42, [R1+0x450] ;  /* 0x00045000012a7983 */ /* 0x000ee80000100a00 */
[----:B------:R-:W3:Y:S01]  /*99b0*/  LDG.E.U16 R169, desc[UR60][R4.64] ;  /* 0x0000003c04a97981 */ /* 0x000ee2000c1e1500 */
[----:B--2---:R-:W-:-:S03]  /*99c0*/  IMAD.WIDE R6, R2, 0x2, R24 ;  /* 0x0000000202067825 */ /* 0x004fc600078e0218 */
[----:B------:R-:W2:Y:S04]  /*99d0*/  LDG.E.U16 R168, desc[UR60][R22.64] ;  /* 0x0000003c16a87981 */ /* 0x000ea8000c1e1500 */
[----:B------:R-:W2:Y:S01]  /*99e0*/  LDL.64 R24, [R1+0x470] ;  /* 0x0004700001187983 */ /* 0x000ea20000100a00 */
[----:B-1----:R-:W-:-:S03]  /*99f0*/  IMAD.WIDE R20, R2, 0x2, R46 ;  /* 0x0000000202147825 */ /* 0x002fc600078e022e */
[----:B------:R-:W2:Y:S01]  /*9a00*/  LDL.64 R46, [R1+0x460] ;  /* 0x00046000012e7983 */ /* 0x000ea20000100a00 */
[----:B------:R-:W-:-:S03]  /*9a10*/  IMAD.WIDE R18, R2, 0x2, R44 ;  /* 0x0000000202127825 */ /* 0x000fc600078e022c */
[----:B------:R-:W2:Y:S04]  /*9a20*/  LDL.64 R44, [R1+0x458] ;  /* 0x00045800012c7983 */ /* 0x000ea80000100a00 */
[----:B------:R0:W2:Y:S04]  /*9a30*/  LDG.E.U16 R179, desc[UR60][R20.64] ;  /* 0x0000003c14b37981 */ /* 0x0000a8000c1e1500 */
[----:B------:R4:W2:Y:S04]  /*9a40*/  LDG.E.U16 R178, desc[UR60][R18.64] ;  /* 0x0000003c12b27981 */ /* 0x0008a8000c1e1500 */
[----:B------:R-:W2:Y:S01]  /*9a50*/  LDL.64 R22, [R1+0x438] ;  /* 0x0004380001167983 */ /* 0x000ea20000100a00 */
[----:B0-----:R-:W-:-:S03]  /*9a60*/  IMAD.WIDE R20, R2, 0x2, R40 ;  /* 0x0000000202147825 */ /* 0x001fc600078e0228 */
[----:B------:R-:W2:Y:S01]  /*9a70*/  LDL.64 R40, [R1+0x448] ;  /* 0x0004480001287983 */ /* 0x000ea20000100a00 */
[----:B----4-:R-:W-:-:S03]  /*9a80*/  IMAD.WIDE R18, R2, 0x2, R38 ;  /* 0x0000000202127825 */ /* 0x010fc600078e0226 */
[----:B------:R-:W4:Y:S01]  /*9a90*/  LDL.64 R38, [R1+0x440] ;  /* 0x0004400001267983 */ /* 0x000f220000100a00 */
[----:B------:R-:W-:-:S03]  /*9aa0*/  IMAD.WIDE R4, R2, 0x2, R36 ;  /* 0x0000000202047825 */ /* 0x000fc600078e0224 */
[----:B------:R-:W4:Y:S04]  /*9ab0*/  LDL.64 R36, [R1+0x430] ;  /* 0x0004300001247983 */ /* 0x000f280000100a00 */
[----:B------:R-:W4:Y:S04]  /*9ac0*/  LDG.E.U16 R167, desc[UR60][R20.64] ;  /* 0x0000003c14a77981 */ /* 0x000f28000c1e1500 */
[----:B------:R0:W4:Y:S04]  /*9ad0*/  LDG.E.U16 R166, desc[UR60][R18.64] ;  /* 0x0000003c12a67981 */ /* 0x000128000c1e1500 */
[----:B------:R1:W4:Y:S04]  /*9ae0*/  LDG.E.U16 R165, desc[UR60][R6.64] ;  /* 0x0000003c06a57981 */ /* 0x000328000c1e1500 */
[----:B------:R-:W4:Y:S01]  /*9af0*/  LDL.64 R20, [R1+0x428] ;  /* 0x0004280001147983 */ /* 0x000f220000100a00 */
[----:B0-----:R-:W-:-:S03]  /*9b00*/  IMAD.WIDE R18, R2, 0x2, R34 ;  /* 0x0000000202127825 */ /* 0x001fc600078e0222 */
[----:B------:R-:W4:Y:S04]  /*9b10*/  LDL.64 R34, [R1+0x420] ;  /* 0x0004200001227983 */ /* 0x000f280000100a00 */
[----:B------:R-:W4:Y:S01]  /*9b20*/  LDG.E.U16 R163, desc[UR60][R18.64] ;  /* 0x0000003c12a37981 */ /* 0x000f22000c1e1500 */
[----:B-1----:R-:W-:-:S03]  /*9b30*/  IMAD.WIDE R6, R2, 0x2, R32 ;  /* 0x0000000202067825 */ /* 0x002fc600078e0220 */
[----:B------:R-:W4:Y:S04]  /*9b40*/  LDL.64 R32, [R1+0x410] ;  /* 0x0004100001207983 */ /* 0x000f280000100a00 */
[----:B------:R0:W4:Y:S04]  /*9b50*/  LDG.E.U16 R164, desc[UR60][R4.64] ;  /* 0x0000003c04a47981 */ /* 0x000128000c1e1500 */
[----:B------:R-:W4:Y:S04]  /*9b60*/  LDL.64 R18, [R1+0x418] ;  /* 0x0004180001127983 */ /* 0x000f280000100a00 */
[----:B------:R3:W4:Y:S01]  /*9b70*/  LDG.E.U16 R162, desc[UR60][R6.64] ;  /* 0x0000003c06a27981 */ /* 0x000722000c1e1500 */
[----:B0-----:R-:W-:-:S03]  /*9b80*/  IMAD.WIDE R4, R2, 0x2, R30 ;  /* 0x0000000202047825 */ /* 0x001fc600078e021e */
[----:B------:R-:W4:Y:S04]  /*9b90*/  LDL.64 R30, [R1+0x408] ;  /* 0x00040800011e7983 */ /* 0x000f280000100a00 */
[----:B------:R0:W4:Y:S01]  /*9ba0*/  LDG.E.U16 R161, desc[UR60][R4.64] ;  /* 0x0000003c04a17981 */ /* 0x000122000c1e1500 */
[----:B---3--:R-:W-:-:S03]  /*9bb0*/  IMAD.WIDE R6, R2, 0x2, R28 ;  /* 0x0000000202067825 */ /* 0x008fc600078e021c */
[----:B------:R-:W3:Y:S04]  /*9bc0*/  LDL.64 R28, [R1+0x400] ;  /* 0x00040000011c7983 */ /* 0x000ee80000100a00 */
[----:B------:R-:W3:Y:S01]  /*9bd0*/  LDG.E.U16 R160, desc[UR60][R6.64] ;  /* 0x0000003c06a07981 */ /* 0x000ee2000c1e1500 */
[----:B0-----:R-:W-:-:S03]  /*9be0*/  IMAD.WIDE R4, R2, 0x2, R26 ;  /* 0x0000000202047825 */ /* 0x001fc600078e021a */
[----:B------:R-:W3:Y:S04]  /*9bf0*/  LDL.64 R26, [R1+0x3f8] ;  /* 0x0003f800011a7983 */ /* 0x000ee80000100a00 */
[----:B------:R2:W3:Y:S02]  /*9c00*/  LDG.E.U16 R159, desc[UR60][R4.64] ;  /* 0x0000003c049f7981 */ /* 0x0004e4000c1e1500 */
[C---:B--2---:R-:W-:Y:S02]  /*9c10*/  IMAD.WIDE R4, R2.reuse, 0x2, R24 ;  /* 0x0000000202047825 */ /* 0x044fe400078e0218 */
[----:B------:R-:W2:Y:S04]  /*9c20*/  LDL.64 R24, [R1+0x3f0] ;  /* 0x0003f00001187983 */ /* 0x000ea80000100a00 */
[----:B------:R0:W2:Y:S02]  /*9c30*/  LDG.E.U16 R158, desc[UR60][R4.64] ;  /* 0x0000003c049e7981 */ /* 0x0000a4000c1e1500 */
[----:B0-----:R-:W-:-:S05]  /*9c40*/  IMAD.WIDE R4, R2, 0x2, R48 ;  /* 0x0000000202047825 */ /* 0x001fca00078e0230 */
        /* <DEDUP_REMOVED lines=9> */
[----:B----4-:R-:W-:-:S05]  /*9ce0*/  IMAD.WIDE R4, R2, 0x2, R38 ;  /* 0x0000000202047825 */ /* 0x010fca00078e0226 */
[----:B------:R0:W4:Y:S02]  /*9cf0*/  LDG.E.U16 R152, desc[UR60][R4.64] ;  /* 0x0000003c04987981 */ /* 0x000124000c1e1500 */
[----:B0-----:R-:W-:-:S05]  /*9d00*/  IMAD.WIDE R4, R2, 0x2, R22 ;  /* 0x0000000202047825 */ /* 0x001fca00078e0216 */
        /* <DEDUP_REMOVED lines=13> */
[----:B---3--:R-:W-:-:S05]  /*9de0*/  IMAD.WIDE R4, R2, 0x2, R28 ;  /* 0x0000000202047825 */ /* 0x008fca00078e021c */
[----:B------:R0:W3:Y:S02]  /*9df0*/  LDG.E.U16 R7, desc[UR60][R4.64] ;  /* 0x0000003c04077981 */ /* 0x0000e4000c1e1500 */
[----:B0-----:R-:W-:-:S05]  /*9e00*/  IMAD.WIDE R4, R2, 0x2, R26 ;  /* 0x0000000202047825 */ /* 0x001fca00078e021a */
[----:B------:R2:W3:Y:S02]  /*9e10*/  LDG.E.U16 R6, desc[UR60][R4.64] ;  /* 0x0000003c04067981 */ /* 0x0004e4000c1e1500 */
[----:B--2---:R-:W-:-:S06]  /*9e20*/  IMAD.WIDE R4, R2, 0x2, R24 ;  /* 0x0000000202047825 */ /* 0x004fcc00078e0218 */
[----:B------:R-:W2:Y:S01]  /*9e30*/  LDG.E.U16 R5, desc[UR60][R4.64] ;  /* 0x0000003c04057981 */ /* 0x000ea2000c1e1500 */
[----:B------:R-:W-:Y:S06]  /*9e40*/  BAR.SYNC.DEFER_BLOCKING 0x0 ;  /* 0x0000000000007b1d */ /* 0x000fec0000010000 */
[----:B------:R-:W0:Y:S01]  /*9e50*/  S2R R219, SR_TID.X ;  /* 0x0000000000db7919 */ /* 0x000e220000002100 */
        /* <DEDUP_REMOVED lines=23> */
[----:B----4-:R-:W-:Y:S04]  /*9fd0*/  STS.U16 [R14+0x24d00], R152 ;  /* 0x024d00980e007388 */ /* 0x010fe80000000400 */
        /* <DEDUP_REMOVED lines=37> */
[----:B------:R1:W-:Y:S04]  /*a230*/  STS.U16 [R9+0x24b80], R158 ;  /* 0x024b809e09007388 */ /* 0x0003e80000000400 */
[----:B------:R3:W-:Y:S01]  /*a240*/  STS.U16 [R9+0x20f80], R6 ;  /* 0x020f800609007388 */ /* 0x0007e20000000400 */
[----:B0-----:R-:W-:-:S03]  /*a250*/  SHF.R.U32.HI R24, RZ, 0x5, R219 ;  /* 0x00000005ff187819 */ /* 0x001fc600000116db */
[----:B--2---:R0:W-:Y:S01]  /*a260*/  STS.U16 [R9+0x24f80], R5 ;  /* 0x024f800509007388 */ /* 0x0041e20000000400 */
[----:B------:R2:W-:Y:S06]  /*a270*/  MEMBAR.ALL.CTA ;  /* 0x0000000000007992 */ /* 0x0005ec0000008000 */
[----:B--2---:R-:W2:Y:S01]  /*a280*/  FENCE.VIEW.ASYNC.S ;  /* 0x00000000000073c6 */ /* 0x004ea20000000000 */
[----:B------:R-:W-:-:S05]  /*a290*/  IMAD.SHL.U32 R4, R24, 0x200, RZ ;  /* 0x0000020018047824 */ /* 0x000fca00078e00ff */
[----:B------:R-:W-:-:S04]  /*a2a0*/  LOP3.LUT R4, R4, 0x800, RZ, 0xc0, !PT ;  /* 0x0000080004047812 */ /* 0x000fc800078ec0ff */
[----:B------:R-:W-:Y:S01]  /*a2b0*/  LEA.HI R4, R245, R4, RZ, 0x1c ;  /* 0x00000004f5047211 */ /* 0x000fe200078fe0ff */
[----:B--2---:R-:W-:Y:S03]  /*a2c0*/  BAR.SYNC.DEFER_BLOCKING 0x0 ;  /* 0x0000000000007b1d */ /* 0x004fe60000010000 */
[----:B------:R-:W-:Y:S02]  /*a2d0*/  LOP3.LUT R4, R4, 0x3fff, RZ, 0xc0, !PT ;  /* 0x00003fff04047812 */ /* 0x000fe400078ec0ff */
[----:B------:R-:W-:Y:S02]  /*a2e0*/  R2UR UR6, R252 ;  /* 0x00000000fc0672ca */ /* 0x000fe400000e0000 */
[----:B------:R-:W-:Y:S01]  /*a2f0*/  R2UR UR4, R4 ;  /* 0x00000000040472ca */ /* 0x000fe200000e0000 */
[----:B------:R-:W-:Y:S01]  /*a300*/  UMOV UR5, 0x40000040 ;  /* 0x4000004000057882 */ /* 0x000fe20000000000 */
[----:B------:R-:W-:Y:S01]  /*a310*/  UMOV UR7, 0x40000040 ;  /* 0x4000004000077882 */ /* 0x000fe20000000000 */
[----:B-1----:R-:W-:-:S10]  /*a320*/  WARPGROUP.ARRIVE ;  /* 0x00000000000079c5 */ /* 0x002fd40000000000 */
[----:B------:R-:W-:Y:S01]  /*a330*/  HGMMA.64x32x16.F32.BF16 R152, gdesc[UR4].tnspA, RZ, !UPT, gsb0 ;  /* 0x20600000049879f0 */ /* 0x000fe2000c0018ff */
[----:B---3--:R-:W-:Y:S02]  /*a340*/  MOV R6, RZ ;  /* 0x000000ff00067202 */ /* 0x008fe40000000f00 */
[----:B0-----:R-:W-:-:S04]  /*a350*/  IADD3 R5, P0, R4, 0x80, RZ ;  /* 0x0000008004057810 */ /* 0x001fc80007f1e0ff */
[----:B------:R-:W-:Y:S02]  /*a360*/  IADD3.X R4, R6, 0x40000040, RZ, P0, !PT ;  /* 0x4000004006047810 */ /* 0x000fe400007fe4ff */
[----:B------:R-:W-:Y:S02]  /*a370*/  R2UR UR9, R5 ;  /* 0x00000000050972ca */ /* 0x000fe400000e0000 */
[----:B------:R-:W-:-:S13]  /*a380*/  R2UR UR8, R4 ;  /* 0x00000000040872ca */ /* 0x000fda00000e0000 */
[----:B------:R-:W-:-:S04]  /*a390*/  ULOP3.LUT UR9, UR9, UR8, URZ, 0x3c, !UPT ;  /* 0x0000000809097292 */ /* 0x000fc8000f8e3c3f */
[----:B------:R-:W-:-:S04]  /*a3a0*/  ULOP3.LUT UR8, UR9, UR8, URZ, 0x3c, !UPT ;  /* 0x0000000809087292 */ /* 0x000fc8000f8e3c3f */
[----:B------:R-:W-:Y:S01]  /*a3b0*/  ULOP3.LUT UR9, UR9, UR8, URZ, 0x3c, !UPT ;  /* 0x0000000809097292 */ /* 0x000fe2000f8e3c3f */
[----:B------:R-:W-:Y:S02]  /*a3c0*/  WARPGROUP.DEPBAR.LE gsb0, 0x0 ;  /* 0x00008000000079c5 */ /* 0x000fe40000010000 */
[----:B------:R-:W-:-:S06]  /*a3d0*/  WARPGROUP.ARRIVE ;  /* 0x00000000000079c5 */ /* 0x000fcc0000000000 */
[----:B------:R-:W-:Y:S01]  /*a3e0*/  HGMMA.64x32x16.F32.BF16 R152, gdesc[UR8].tnspA, R152, gsb0 ;  /* 0x20600000089879f0 */ /* 0x000fe20008001898 */
[----:B------:R-:W-:Y:S02]  /*a3f0*/  UIADD3.64 UR54, UR10, 0x2, URZ ;  /* 0x000000020a367897 */ /* 0x000fe4000fffe03f */
[----:B------:R-:W-:Y:S01]  /*a400*/  UIADD3.64 UR52, UR8, 0x80, URZ ;  /* 0x0000008008347897 */ /* 0x000fe2000fffe03f */
        /* <DEDUP_REMOVED lines=65> */
[----:B------:R-:W-:Y:S04]  /*a820*/  STL [R1+0x82c], R2 ;  /* 0x00082c0201007387 */ /* 0x000fe80000100800 */
[----:B------:R-:W-:Y:S04]  /*a830*/  STL [R1+0x830], R16 ;  /* 0x0008301001007387 */ /* 0x000fe80000100800 */
[----:B------:R-:W-:Y:S04]  /*a840*/  STL [R1+0x834], R15 ;  /* 0x0008340f01007387 */ /* 0x000fe80000100800 */
[----:B------:R-:W-:Y:S04]  /*a850*/  STL [R1+0x838], R14 ;  /* 0x0008380e01007387 */ /* 0x000fe80000100800 */
[----:B------:R-:W-:Y:S01]  /*a860*/  STL [R1+0x83c], R13 ;  /* 0x00083c0d01007387 */ /* 0x000fe20000100800 */
[----:B------:R-:W-:-:S02]  /*a870*/  WARPGROUP.DEPBAR.LE gsb0, 0x0 ;  /* 0x00008000000079c5 */ /* 0x000fc40000010000 */
[----:B------:R-:W-:-:S06]  /*a880*/  WARPGROUP.ARRIVE ;  /* 0x00000000000079c5 */ /* 0x000fcc0000000000 */
[----:B------:R-:W-:Y:S01]  /*a890*/  HGMMA.64x32x16.F32.BF16 R152, gdesc[UR48].tnspA, R152, gsb0 ;  /* 0x20600000309879f0 */ /* 0x000fe20008001898 */
[----:B------:R0:W-:Y:S04]  /*a8a0*/  STL [R1+0x840], R12 ;  /* 0x0008400c01007387 */ /* 0x0001e80000100800 */
[----:B------:R-:W-:Y:S04]  /*a8b0*/  STL [R1+0x844], R11 ;  /* 0x0008440b01007387 */ /* 0x000fe80000100800 */
[----:B0-----:R-:W2:Y:S01]  /*a8c0*/  LDL.64 R12, [R1+0x5d0] ;  /* 0x0005d000010c7983 */ /* 0x001ea20000100a00 */
[----:B------:R-:W-:-:S02]  /*a8d0*/  UIADD3.64 UR54, UR10, 0x3fe, URZ ;  /* 0x000003fe0a367897 */ /* 0x000fc4000fffe03f */
        /* <DEDUP_REMOVED lines=19> */
[----:B------:R-:W-:Y:S01]  /*aa10*/  UIADD3.64 UR12, UR8, 0x1180, URZ ;  /* 0x00001180080c7897 */ /* 0x000fe2000fffe03f */
[----:B------:R-:W-:Y:S01]  /*aa20*/  MOV R244, UR15 ;  /* 0x0000000f00f47c02 */ /* 0x000fe20008000f00 */
[----:B------:R0:W-:Y:S01]  /*aa30*/  STL [R1+0x848], R10 ;  /* 0x0008480a01007387 */ /* 0x0001e20000100800 */
[----:B------:R-:W-:-:S03]  /*aa40*/  MOV R243, UR14 ;  /* 0x0000000e00f37c02 */ /* 0x000fc60008000f00 */
[----:B------:R-:W-:Y:S04]  /*aa50*/  STL [R1+0x84c], R245 ;  /* 0x00084cf501007387 */ /* 0x000fe80000100800 */
[----:B------:R-:W-:Y:S04]  /*aa60*/  STL [R1+0x850], R9 ;  /* 0x0008500901007387 */ /* 0x000fe80000100800 */
[----:B------:R-:W-:Y:S04]  /*aa70*/  STL [R1+0x854], R252 ;  /* 0x000854fc01007387 */ /* 0x000fe80000100800 */
[----:B------:R-:W-:Y:S04]  /*aa80*/  STL [R1+0x858], R244 ;  /* 0x000858f401007387 */ /* 0x000fe80000100800 */
[----:B------:R-:W-:Y:S04]  /*aa90*/  STL [R1+0x85c], R243 ;  /* 0x00085cf301007387 */ /* 0x000fe80000100800 */
[----:B0-----:R-:W3:Y:S04]  /*aaa0*/  LDL.64 R10, [R1+0x3d8] ;  /* 0x0003d800010a7983 */ /* 0x001ee80000100a00 */
[----:B------:R-:W4:Y:S04]  /*aab0*/  LDL.64 R4, [R1+0x3e8] ;  /* 0x0003e80001047983 */ /* 0x000f280000100a00 */
[----:B------:R-:W4:Y:S04]  /*aac0*/  LDL.64 R24, [R1+0x3c0] ;  /* 0x0003c00001187983 */ /* 0x000f280000100a00 */
[----:B------:R-:W4:Y:S04]  /*aad0*/  LDL.64 R18, [R1+0x3d0] ;  /* 0x0003d00001127983 */ /* 0x000f280000100a00 */
[----:B------:R-:W4:Y:S04]  /*aae0*/  LDL.64 R32, [R1+0x3b8] ;  /* 0x0003b80001207983 */ /* 0x000f280000100a00 */
[----:B------:R-:W4:Y:S04]  /*aaf0*/  LDL.64 R16, [R1+0x3b0] ;  /* 0x0003b00001107983 */ /* 0x000f280000100a00 */
[----:B------:R-:W4:Y:S04]  /*ab00*/  LDL.64 R40, [R1+0x3a8] ;  /* 0x0003a80001287983 */ /* 0x000f280000100a00 */
[----:B------:R-:W4:Y:S04]  /*ab10*/  LDL.64 R14, [R1+0x398] ;  /* 0x00039800010e7983 */ /* 0x000f280000100a00 */
[----:B------:R-:W4:Y:S01]  /*ab20*/  LDL.64 R6, [R1+0x3c8] ;  /* 0x0003c80001067983 */ /* 0x000f220000100a00 */
[----:B------:R-:W-:-:S02]  /*ab30*/  WARPGROUP.DEPBAR.LE gsb0, 0x0 ;  /* 0x00008000000079c5 */ /* 0x000fc40000010000 */
[----:B------:R-:W-:Y:S01]  /*ab40*/  WARPGROUP.ARRIVE ;  /* 0x00000000000079c5 */ /* 0x000fe20000000000 */
[----:B------:R-:W4:Y:S04]  /*ab50*/  LDL.64 R30, [R1+0x3a0] ;  /* 0x0003a000011e7983 */ /* 0x000f280000100a00 */
[----:B------:R-:W4:Y:S01]  /*ab60*/  LDL.64 R28, [R1+0x390] ;  /* 0x00039000011c7983 */ /* 0x000f220000100a00 */
[----:B------:R-:W-:Y:S01]  /*ab70*/  HGMMA.64x32x16.F32.BF16 R152, gdesc[UR12].tnspA, R152, gsb0 ;  /* 0x206000000c9879f0 */ /* 0x000fe20008001898 */
[----:B--2---:R-:W-:Y:S02]  /*ab80*/  R2UR UR14, R12 ;  /* 0x000000000c0e72ca */ /* 0x004fe400000e0000 */
[----:B------:R-:W-:Y:S01]  /*ab90*/  R2UR UR15, R13 ;  /* 0x000000000d0f72ca */ /* 0x000fe200000e0000 */
[----:B------:R-:W2:Y:S04]  /*aba0*/  LDL.64 R26, [R1+0x370] ;  /* 0x00037000011a7983 */ /* 0x000ea80000100a00 */
[----:B------:R-:W2:Y:S04]  /*abb0*/  LDL.64 R12, [R1+0x3e0] ;  /* 0x0003e000010c7983 */ /* 0x000ea80000100a00 */
[----:B------:R-:W2:Y:S04]  /*abc0*/  LDL.64 R38, [R1+0x378] ;  /* 0x0003780001267983 */ /* 0x000ea80000100a00 */
[----:B------:R-:W2:Y:S04]  /*abd0*/  LDL.64 R36, [R1+0x360] ;  /* 0x0003600001247983 */ /* 0x000ea80000100a00 */
[----:B------:R-:W2:Y:S01]  /*abe0*/  LDL.64 R34, [R1+0x358] ;  /* 0x0003580001227983 */ /* 0x000ea20000100a00 */
[----:B------:R-:W-:-:S02]  /*abf0*/  R2UR UR55, R216 ;  /* 0x00000000d83772ca */ /* 0x000fc400000e0000 */
[----:B------:R-:W-:Y:S01]  /*ac00*/  R2UR UR51, R218 ;  /* 0x00000000da3372ca */ /* 0x000fe200000e0000 */
[----:B------:R-:W-:Y:S02]  /*ac10*/  UIADD3.64 UR16, UR8, 0x1200, URZ ;  /* 0x0000120008107897 */ /* 0x000fe4000fffe03f */
[----:B------:R-:W-:Y:S01]  /*ac20*/  UIADD3.64 UR20, UR8, 0x1280, URZ ;  /* 0x0000128008147897 */ /* 0x000fe2000fffe03f */
[----:B------:R-:W-:Y:S01]  /*ac30*/  R2UR UR50, R217 ;  /* 0x00000000d93272ca */ /* 0x000fe200000e0000 */
[----:B------:R-:W-:Y:S01]  /*ac40*/  UIADD3.64 UR24, UR8, 0x1300, URZ ;  /* 0x0000130008187897 */ /* 0x000fe2000fffe03f */
[----:B------:R-:W-:Y:S01]  /*ac50*/  R2UR UR54, R215 ;  /* 0x00000000d73672ca */ /* 0x000fe200000e0000 */
[----:B------:R-:W-:Y:S01]  /*ac60*/  UIADD3.64 UR28, UR8, 0x1380, URZ ;  /* 0x00001380081c7897 */ /* 0x000fe2000fffe03f */
[----:B------:R-:W-:Y:S01]  /*ac70*/  R2UR UR59, R214 ;  /* 0x00000000d63b72ca */ /* 0x000fe200000e0000 */
[----:B------:R-:W-:Y:S01]  /*ac80*/  UIADD3.64 UR32, UR8, 0x1400, URZ ;  /* 0x0000140008207897 */ /* 0x000fe2000fffe03f */
[----:B------:R-:W-:Y:S01]  /*ac90*/  R2UR UR58, R213 ;  /* 0x00000000d53a72ca */ /* 0x000fe200000e0000 */
[----:B------:R-:W-:Y:S01]  /*aca0*/  UIADD3.64 UR36, UR8, 0x1480, URZ ;  /* 0x0000148008247897 */ /* 0x000fe2000fffe03f */
[----:B------:R-:W2:Y:S01]  /*acb0*/  LDL.64 R42, [R1+0x278] ;  /* 0x00027800012a7983 */ /* 0x000ea20000100a00 */
[----:B---3--:R-:W-:-:S03]  /*acc0*/  IMAD.WIDE R20, R0, 0x2, R10 ;  /* 0x0000000200147825 */ /* 0x008fc600078e020a */
[----:B------:R-:W3:Y:S01]  /*acd0*/  LDL.64 R10, [R1+0x380] ;  /* 0x00038000010a7983 */ /* 0x000ee20000100a00 */
[----:B----4-:R-:W-:-:S03]  /*ace0*/  IMAD.WIDE R4, R0, 0x2, R4 ;  /* 0x0000000200047825 */ /* 0x010fc600078e0204 */
[----:B------:R-:W4:Y:S04]  /*acf0*/  LDG.E.U16 R233, desc[UR60][R20.64] ;  /* 0x0000003c14e97981 */ /* 0x000f28000c1e1500 */
[----:B------:R0:W4:Y:S01]  /*ad00*/  LDG.E.U16 R238, desc[UR60][R4.64] ;  /* 0x0000003c04ee7981 */ /* 0x000122000c1e1500 */
[----:B--2---:R-:W-:-:S03]  /*ad10*/  IMAD.WIDE R22, R0, 0x2, R12 ;  /* 0x0000000200167825 */ /* 0x004fc600078e020c */
[----:B------:R-:W2:Y:S01]  /*ad20*/  LDL.64 R12, [R1+0x388] ;  /* 0x00038800010c7983 */ /* 0x000ea20000100a00 */
[----:B0-----:R-:W-:-:S03]  /*ad30*/  IMAD.WIDE R4, R0, 0x2, R24 ;  /* 0x0000000200047825 */ /* 0x001fc600078e0218 */
[----:B------:R-:W4:Y:S01]  /*ad40*/  LDL.64 R24, [R1+0x368] ;  /* 0x0003680001187983 */ /* 0x000f220000100a00 */
[----:B------:R-:W-:-:S03]  /*ad50*/  IMAD.WIDE R18, R0, 0x2, R18 ;  /* 0x0000000200127825 */ /* 0x000fc600078e0212 */
[----:B------:R0:W4:Y:S01]  /*ad60*/  LDG.E.U16 R235, desc[UR60][R22.64] ;  /* 0x0000003c16eb7981 */ /* 0x000122000c1e1500 */
[----:B------:R-:W-:-:S03]  /*ad70*/  IMAD.WIDE R20, R0, 0x2, R16 ;  /* 0x0000000200147825 */ /* 0x000fc600078e0210 */
[----:B------:R1:W4:Y:S04]  /*ad80*/  LDG.E.U16 R231, desc[UR60][R18.64] ;  /* 0x0000003c12e77981 */ /* 0x000328000c1e1500 */
[----:B------:R1:W4:Y:S01]  /*ad90*/  LDG.E.U16 R227, desc[UR60][R4.64] ;  /* 0x0000003c04e37981 */ /* 0x000322000c1e1500 */
[----:B0-----:R-:W-:-:S03]  /*ada0*/  IMAD.WIDE R22, R0, 0x2, R32 ;  /* 0x0000000200167825 */ /* 0x001fc600078e0220 */
[----:B------:R-:W4:Y:S01]  /*adb0*/  LDL.64 R32, [R1+0x350] ;  /* 0x0003500001207983 */ /* 0x000f220000100a00 */
[----:B-1----:R-:W-:-:S03]  /*adc0*/  IMAD.WIDE R18, R0, 0x2, R40 ;  /* 0x0000000200127825 */ /* 0x002fc600078e0228 */
[----:B------:R-:W4:Y:S01]  /*add0*/  LDL.64 R16, [R1+0x348] ;  /* 0x0003480001107983 */ /* 0x000f220000100a00 */
[----:B------:R-:W-:-:S03]  /*ade0*/  IMAD.WIDE R4, R0, 0x2, R14 ;  /* 0x0000000200047825 */ /* 0x000fc600078e020e */
[----:B------:R-:W4:Y:S04]  /*adf0*/  LDL.64 R14, [R1+0x338] ;  /* 0x00033800010e7983 */ /* 0x000f280000100a00 */
[----:B------:R-:W4:Y:S04]  /*ae00*/  LDG.E.U16 R222, desc[UR60][R20.64] ;  /* 0x0000003c14de7981 */ /* 0x000f28000c1e1500 */
[----:B------:R3:W4:Y:S01]  /*ae10*/  LDG.E.U16 R221, desc[UR60][R18.64] ;  /* 0x0000003c12dd7981 */ /* 0x000722000c1e1500 */
[----:B------:R-:W-:-:S03]  /*ae20*/  IMAD.WIDE R6, R0, 0x2, R6 ;  /* 0x0000000200067825 */ /* 0x000fc600078e0206 */
[----:B------:R-:W4:Y:S04]  /*ae30*/  LDG.E.U16 R224, desc[UR60][R22.64] ;  /* 0x0000003c16e07981 */ /* 0x000f28000c1e1500 */
[----:B------:R0:W4:Y:S04]  /*ae40*/  LDG.E.U16 R229, desc[UR60][R6.64] ;  /* 0x0000003c06e57981 */ /* 0x000128000c1e1500 */
[----:B------:R1:W4:Y:S01]  /*ae50*/  LDG.E.U16 R218, desc[UR60][R4.64] ;  /* 0x0000003c04da7981 */ /* 0x000322000c1e1500 */
[----:B------:R-:W-:-:S03]  /*ae60*/  WARPGROUP.DEPBAR.LE gsb0, 0x0 ;  /* 0x00008000000079c5 */ /* 0x000fc60000010000 */
[----:B------:R-:W4:Y:S01]  /*ae70*/  LDL.64 R40, [R1+0x270] ;  /* 0x0002700001287983 */ /* 0x000f220000100a00 */
[----:B---3--:R-:W-:-:S03]  /*ae80*/  IMAD.WIDE R18, R0, 0x2, R10 ;  /* 0x0000000200127825 */ /* 0x008fc600078e020a */
[----:B------:R-:W3:Y:S01]  /*ae90*/  LDL.64 R10, [R1+0x320] ;  /* 0x00032000010a7983 */ /* 0x000ee20000100a00 */
[----:B--2---:R-:W-:-:S03]  /*aea0*/  IMAD.WIDE R20, R0, 0x2, R12 ;  /* 0x0000000200147825 */ /* 0x004fc600078e020c */
[----:B------:R2:W3:Y:S04]  /*aeb0*/  LDG.E.U16 R242, desc[UR60][R18.64] ;  /* 0x0000003c12f27981 */ /* 0x0004e8000c1e1500 */
[----:B------:R-:W3:Y:S01]  /*aec0*/  LDL.64 R12, [R1+0x328] ;  /* 0x00032800010c7983 */ /* 0x000ee20000100a00 */
[----:B0-----:R-:W-:-:S03]  /*aed0*/  IMAD.WIDE R6, R0, 0x2, R30 ;  /* 0x0000000200067825 */ /* 0x001fc600078e021e */
[----:B------:R-:W3:Y:S01]  /*aee0*/  LDL.64 R30, [R1+0x340] ;  /* 0x00034000011e7983 */ /* 0x000ee20000100a00 */
[----:B------:R-:W-:-:S03]  /*aef0*/  IMAD.WIDE R22, R0, 0x2, R28 ;  /* 0x0000000200167825 */ /* 0x000fc600078e021c */
[----:B------:R-:W3:Y:S01]  /*af00*/  LDL.64 R28, [R1+0x330] ;  /* 0x00033000011c7983 */ /* 0x000ee20000100a00 */
[----:B-1----:R-:W-:-:S03]  /*af10*/  IMAD.WIDE R4, R0, 0x2, R26 ;  /* 0x0000000200047825 */ /* 0x002fc600078e021a */
[----:B------:R4:W3:Y:S04]  /*af20*/  LDG.E.U16 R216, desc[UR60][R22.64] ;  /* 0x0000003c16d87981 */ /* 0x0008e8000c1e1500 */
[----:B------:R-:W3:Y:S01]  /*af30*/  LDL.64 R26, [R1+0x318] ;  /* 0x00031800011a7983 */ /* 0x000ee20000100a00 */
[----:B--2---:R-:W-:-:S03]  /*af40*/  IMAD.WIDE R18, R0, 0x2, R34 ;  /* 0x0000000200127825 */ /* 0x004fc600078e0222 */
[----:B------:R0:W2:Y:S01]  /*af50*/  LDG.E.U16 R219, desc[UR60][R6.64] ;  /* 0x0000003c06db7981 */ /* 0x0000a2000c1e1500 */
[----:B----4-:R-:W-:-:S03]  /*af60*/  IMAD.WIDE R22, R0, 0x2, R24 ;  /* 0x0000000200167825 */ /* 0x010fc600078e0218 */
[----:B------:R-:W4:Y:S04]  /*af70*/  LDL.64 R24, [R1+0x310] ;  /* 0x0003100001187983 */ /* 0x000f280000100a00 */
[----:B------:R1:W2:Y:S01]  /*af80*/  LDG.E.U16 R241, desc[UR60][R20.64] ;  /* 0x0000003c14f17981 */ /* 0x0002a2000c1e1500 */
[----:B0-----:R-:W-:-:S03]  /*af90*/  IMAD.WIDE R6, R0, 0x2, R38 ;  /* 0x0000000200067825 */ /* 0x001fc600078e0226 */
[----:B------:R-:W2:Y:S04]  /*afa0*/  LDL.64 R38, [R1+0x308] ;  /* 0x0003080001267983 */ /* 0x000ea80000100a00 */
[----:B------:R-:W2:Y:S01]  /*afb0*/  LDL.64 R34, [R1+0x2f8] ;  /* 0x0002f80001227983 */ /* 0x000ea20000100a00 */
[----:B-1----:R-:W-:-:S03]  /*afc0*/  IMAD.WIDE R20, R0, 0x2, R36 ;  /* 0x0000000200147825 */ /* 0x002fc600078e0224 */
[----:B------:R-:W2:Y:S04]  /*afd0*/  LDL.64 R36, [R1+0x300] ;  /* 0x0003000001247983 */ /* 0x000ea80000100a00 */
[----:B------:R0:W2:Y:S04]  /*afe0*/  LDG.E.U16 R240, desc[UR60][R6.64] ;  /* 0x0000003c06f07981 */ /* 0x0000a8000c1e1500 */
[----:B------:R1:W2:Y:S04]  /*aff0*/  LDG.E.U16 R239, desc[UR60][R4.64] ;  /* 0x0000003c04ef7981 */ /* 0x0002a8000c1e1500 */
[----:B------:R1:W2:Y:S01]  /*b000*/  LDG.E.U16 R234, desc[UR60][R20.64] ;  /* 0x0000003c14ea7981 */ /* 0x0002a2000c1e1500 */
[----:B0-----:R-:W-:-:S03]  /*b010*/  IMAD.WIDE R6, R0, 0x2, R32 ;  /* 0x0000000200067825 */ /* 0x001fc600078e0220 */
[----:B------:R-:W2:Y:S01]  /*b020*/  LDL.64 R32, [R1+0x2e8] ;  /* 0x0002e80001207983 */ /* 0x000ea20000100a00 */
[----:B-1----:R-:W-:-:S03]  /*b030*/  IMAD.WIDE R4, R0, 0x2, R16 ;  /* 0x0000000200047825 */ /* 0x002fc600078e0210 */
[----:B------:R-:W2:Y:S01]  /*b040*/  LDL.64 R16, [R1+0x2f0] ;  /* 0x0002f00001107983 */ /* 0x000ea20000100a00 */
[----:B------:R-:W-:-:S03]  /*b050*/  IMAD.WIDE R20, R0, 0x2, R14 ;  /* 0x0000000200147825 */ /* 0x000fc600078e020e */
[----:B------:R-:W2:Y:S04]  /*b060*/  LDL.64 R14, [R1+0x2e0] ;  /* 0x0002e000010e7983 */ /* 0x000ea80000100a00 */
[----:B------:R-:W2:Y:S04]  /*b070*/  LDG.E.U16 R230, desc[UR60][R6.64] ;  /* 0x0000003c06e67981 */ /* 0x000ea8000c1e1500 */
[----:B------:R3:W2:Y:S01]  /*b080*/  LDG.E.U16 R228, desc[UR60][R4.64] ;  /* 0x0000003c04e47981 */ /* 0x0006a2000c1e1500 */
[----:B------:R-:W-:-:S03]  /*b090*/  WARPGROUP.ARRIVE ;  /* 0x00000000000079c5 */ /* 0x000fc60000000000 */
[----:B------:R0:W2:Y:S03]  /*b0a0*/  LDG.E.U16 R237, desc[UR60][R22.64] ;  /* 0x0000003c16ed7981 */ /* 0x0000a6000c1e1500 */
[----:B------:R-:W-:Y:S01]  /*b0b0*/  HGMMA.64x32x16.F32.BF16 R152, gdesc[UR16].tnspA, R152, gsb0 ;  /* 0x20600000109879f0 */ /* 0x000fe20008001898 */
[----:B------:R1:W2:Y:S04]  /*b0c0*/  LDG.E.U16 R232, desc[UR60][R18.64] ;  /* 0x0000003c12e87981 */ /* 0x0002a8000c1e1500 */
[----:B------:R-:W2:Y:S04]  /*b0d0*/  LDG.E.U16 R223, desc[UR60][R20.64] ;  /* 0x0000003c14df7981 */ /* 0x000ea8000c1e1500 */
[----:B------:R-:W2:Y:S01]  /*b0e0*/  LDL.64 R20, [R1+0x2a0] ;  /* 0x0002a00001147983 */ /* 0x000ea20000100a00 */
[----:B---3--:R-:W-:-:S03]  /*b0f0*/  IMAD.WIDE R4, R0, 0x2, R10 ;  /* 0x0000000200047825 */ /* 0x008fc600078e020a */
[----:B------:R-:W3:Y:S01]  /*b100*/  LDL.64 R10, [R1+0x2c8] ;  /* 0x0002c800010a7983 */ /* 0x000ee20000100a00 */
[C---:B------:R-:W-:Y:S01]  /*b110*/  IMAD.WIDE R6, R0.reuse, 0x2, R12 ;  /* 0x0000000200067825 */ /* 0x040fe200078e020c */
[----:B------:R-:W-:Y:S02]  /*b120*/  WARPGROUP.DEPBAR.LE gsb0, 0x0 ;  /* 0x00008000000079c5 */ /* 0x000fe40000010000 */
[----:B------:R-:W3:Y:S01]  /*b130*/  LDL.64 R12, [R1+0x2d0] ;  /* 0x0002d000010c7983 */ /* 0x000ee20000100a00 */
[----:B------:R-:W-:Y:S01]  /*b140*/  WARPGROUP.ARRIVE ;  /* 0x00000000000079c5 */ /* 0x000fe20000000000 */
[C---:B0-----:R-:W-:Y:S02]  /*b150*/  IMAD.WIDE R22, R0.reuse, 0x2, R30 ;  /* 0x0000000200167825 */ /* 0x041fe400078e021e */
[----:B------:R-:W3:Y:S03]  /*b160*/  LDL.64 R30, [R1+0x2d8] ;  /* 0x0002d800011e7983 */ /* 0x000ee60000100a00 */
[----:B------:R-:W-:Y:S01]  /*b170*/  HGMMA.64x32x16.F32.BF16 R152, gdesc[UR20].tnspA, R152, gsb0 ;  /* 0x20600000149879f0 */ /* 0x000fe20008001898 */
[C---:B-1----:R-:W-:Y:S01]  /*b180*/  IMAD.WIDE R18, R0.reuse, 0x2, R28 ;  /* 0x0000000200127825 */ /* 0x042fe200078e021c */
[----:B------:R4:W3:Y:S04]  /*b190*/  LDG.E.U16 R217, desc[UR60][R6.64] ;  /* 0x0000003c06d97981 */ /* 0x0008e8000c1e1500 */
[----:B------:R0:W3:Y:S04]  /*b1a0*/  LDG.E.U16 R220, desc[UR60][R18.64] ;  /* 0x0000003c12dc7981 */ /* 0x0000e8000c1e1500 */
[----:B------:R-:W3:Y:S01]  /*b1b0*/  LDL.64 R28, [R1+0x2c0] ;  /* 0x0002c000011c7983 */ /* 0x000ee20000100a00 */
[----:B----4-:R-:W-:-:S03]  /*b1c0*/  IMAD.WIDE R6, R0, 0x2, R24 ;  /* 0x0000000200067825 */ /* 0x010fc600078e0218 */
[----:B------:R2:W4:Y:S01]  /*b1d0*/  LDG.E.U16 R215, desc[UR60][R4.64] ;  /* 0x0000003c04d77981 */ /* 0x000522000c1e1500 */
[----:B0-----:R-:W-:-:S03]  /*b1e0*/  IMAD.WIDE R18, R0, 0x2, R26 ;  /* 0x0000000200127825 */ /* 0x001fc600078e021a */
[----:B------:R-:W4:Y:S04]  /*b1f0*/  LDL.64 R24, [R1+0x2b0] ;  /* 0x0002b00001187983 */ /* 0x000f280000100a00 */
[----:B------:R-:W4:Y:S01]  /*b200*/  LDL.64 R26, [R1+0x2b8] ;  /* 0x0002b800011a7983 */ /* 0x000f220000100a00 */
[----:B--2---:R-:W-:-:S03]  /*b210*/  IMAD.WIDE R4, R0, 0x2, R38 ;  /* 0x0000000200047825 */ /* 0x004fc600078e0226 */
[----:B------:R0:W2:Y:S04]  /*b220*/  LDG.E.U16 R214, desc[UR60][R18.64] ;  /* 0x0000003c12d67981 */ /* 0x0000a8000c1e1500 */
[----:B------:R1:W2:Y:S04]  /*b230*/  LDG.E.U16 R213, desc[UR60][R6.64] ;  /* 0x0000003c06d57981 */ /* 0x0002a8000c1e1500 */
[----:B------:R1:W2:Y:S01]  /*b240*/  LDG.E.U16 R210, desc[UR60][R4.64] ;  /* 0x0000003c04d27981 */ /* 0x0002a2000c1e1500 */
[----:B0-----:R-:W-:-:S03]  /*b250*/  IMAD.WIDE R18, R0, 0x2, R36 ;  /* 0x0000000200127825 */ /* 0x001fc600078e0224 */
[----:B------:R-:W2:Y:S01]  /*b260*/  LDG.E.U16 R226, desc[UR60][R22.64] ;  /* 0x0000003c16e27981 */ /* 0x000ea2000c1e1500 */
[----:B-1----:R-:W-:-:S03]  /*b270*/  IMAD.WIDE R6, R0, 0x2, R34 ;  /* 0x0000000200067825 */ /* 0x002fc600078e0222 */
[----:B------:R0:W2:Y:S04]  /*b280*/  LDG.E.U16 R208, desc[UR60][R18.64] ;  /* 0x0000003c12d07981 */ /* 0x0000a8000c1e1500 */
[----:B------:R1:W2:Y:S01]  /*b290*/  LDG.E.U16 R204, desc[UR60][R6.64] ;  /* 0x0000003c06cc7981 */ /* 0x0002a2000c1e1500 */
[----:B------:R-:W-:-:S03]  /*b2a0*/  IMAD.WIDE R4, R0, 0x2, R16 ;  /* 0x0000000200047825 */ /* 0x000fc600078e0210 */
[----:B------:R-:W2:Y:S01]  /*b2b0*/  LDL.64 R22, [R1+0x2a8] ;  /* 0x0002a80001167983 */ /* 0x000ea20000100a00 */
[----:B0-----:R-:W-:-:S03]  /*b2c0*/  IMAD.WIDE R18, R0, 0x2, R32 ;  /* 0x0000000200127825 */ /* 0x001fc600078e0220 */
[----:B------:R-:W2:Y:S01]  /*b2d0*/  LDL.64 R16, [R1+0x298] ;  /* 0x0002980001107983 */ /* 0x000ea20000100a00 */
[----:B-1----:R-:W-:-:S03]  /*b2e0*/  IMAD.WIDE R6, R0, 0x2, R14 ;  /* 0x0000000200067825 */ /* 0x002fc600078e020e */
[----:B------:R-:W2:Y:S04]  /*b2f0*/  LDG.E.U16 R168, desc[UR60][R18.64] ;  /* 0x0000003c12a87981 */ /* 0x000ea8000c1e1500 */
[----:B------:R3:W2:Y:S01]  /*b300*/  LDG.E.U16 R205, desc[UR60][R6.64] ;  /* 0x0000003c06cd7981 */ /* 0x0006a2000c1e1500 */
[----:B------:R-:W-:-:S03]  /*b310*/  WARPGROUP.DEPBAR.LE gsb0, 0x0 ;  /* 0x00008000000079c5 */ /* 0x000fc60000010000 */
[----:B------:R-:W2:Y:S01]  /*b320*/  LDL.64 R14, [R1+0x290] ;  /* 0x00029000010e7983 */ /* 0x000ea20000100a00 */
[----:B------:R-:W-:-:S03]  /*b330*/  WARPGROUP.ARRIVE ;  /* 0x00000000000079c5 */ /* 0x000fc60000000000 */
[----:B------:R-:W2:Y:S03]  /*b340*/  LDL.64 R36, [R1+0x260] ;  /* 0x0002600001247983 */ /* 0x000ea60000100a00 */
[----:B------:R-:W-:Y:S01]  /*b350*/  HGMMA.64x32x16.F32.BF16 R152, gdesc[UR24].tnspA, R152, gsb0 ;  /* 0x20600000189879f0 */ /* 0x000fe20008001898 */
[----:B------:R-:W2:Y:S04]  /*b360*/  LDL.64 R38, [R1+0x268] ;  /* 0x0002680001267983 */ /* 0x000ea80000100a00 */
[----:B------:R0:W2:Y:S04]  /*b370*/  LDG.E.U16 R203, desc[UR60][R4.64] ;  /* 0x0000003c04cb7981 */ /* 0x0000a8000c1e1500 */
[----:B------:R-:W2:Y:S04]  /*b380*/  LDL.64 R32, [R1+0x250] ;  /* 0x0002500001207983 */ /* 0x000ea80000100a00 */
[----:B------:R-:W2:Y:S01]  /*b390*/  LDL.64 R34, [R1+0x258] ;  /* 0x0002580001227983 */ /* 0x000ea20000100a00 */
[----:B------:R-:W-:-:S02]  /*b3a0*/  WARPGROUP.DEPBAR.LE gsb0, 0x0 ;  /* 0x00008000000079c5 */ /* 0x000fc40000010000 */
[----:B------:R-:W-:-:S06]  /*b3b0*/  WARPGROUP.ARRIVE ;  /* 0x00000000000079c5 */ /* 0x000fcc0000000000 */
[----:B------:R-:W-:Y:S01]  /*b3c0*/  HGMMA.64x32x16.F32.BF16 R152, gdesc[UR28].tnspA, R152, gsb0 ;  /* 0x206000001c9879f0 */ /* 0x000fe20008001898 */
[C---:B---3--:R-:W-:Y:S02]  /*b3d0*/  IMAD.WIDE R6, R0.reuse, 0x2, R10 ;  /* 0x0000000200067825 */ /* 0x048fe400078e020a */
[----:B------:R-:W3:Y:S02]  /*b3e0*/  LDL.64 R10, [R1+0x280] ;  /* 0x00028000010a7983 */ /* 0x000ee40000100a00 */
[C---:B------:R-:W-:Y:S01]  /*b3f0*/  IMAD.WIDE R18, R0.reuse, 0x2, R12 ;  /* 0x0000000200127825 */ /* 0x040fe200078e020c */
[----:B------:R-:W-:Y:S02]  /*b400*/  WARPGROUP.DEPBAR.LE gsb0, 0x0 ;  /* 0x00008000000079c5 */ /* 0x000fe40000010000 */
[----:B------:R-:W3:Y:S01]  /*b410*/  LDL.64 R12, [R1+0x288] ;  /* 0x00028800010c7983 */ /* 0x000ee20000100a00 */
[----:B------:R-:W-:Y:S01]  /*b420*/  WARPGROUP.ARRIVE ;  /* 0x00000000000079c5 */ /* 0x000fe20000000000 */
[----:B0-----:R-:W-:-:S02]  /*b430*/  IMAD.WIDE R4, R0, 0x2, R30 ;  /* 0x0000000200047825 */ /* 0x001fc400078e021e */
[----:B------:R-:W3:Y:S03]  /*b440*/  LDL.64 R30, [R1+0x248] ;  /* 0x00024800011e7983 */ /* 0x000ee60000100a00 */
[----:B------:R-:W-:Y:S01]  /*b450*/  HGMMA.64x32x16.F32.BF16 R152, gdesc[UR32].tnspA, R152, gsb0 ;  /* 0x20600000209879f0 */ /* 0x000fe20008001898 */
[----:B------:R4:W3:Y:S01]  /*b460*/  LDG.E.U16 R212, desc[UR60][R6.64] ;  /* 0x0000003c06d47981 */ /* 0x0008e2000c1e1500 */
[----:B------:R-:W-:-:S03]  /*b470*/  UIADD3.64 UR40, UR8, 0x1500, URZ ;  /* 0x0000150008287897 */ /* 0x000fc6000fffe03f */
[----:B------:R0:W3:Y:S04]  /*b480*/  LDG.E.U16 R209, desc[UR60][R18.64] ;  /* 0x0000003c12d17981 */ /* 0x0000e8000c1e1500 */
[----:B------:R1:W3:Y:S01]  /*b490*/  LDG.E.U16 R207, desc[UR60][R4.64] ;  /* 0x0000003c04cf7981 */ /* 0x0002e2000c1e1500 */
[----:B------:R-:W-:Y:S02]  /*b4a0*/  WARPGROUP.DEPBAR.LE gsb0, 0x0 ;  /* 0x00008000000079c5 */ /* 0x000fe40000010000 */
[----:B------:R-:W-:-:S06]  /*b4b0*/  WARPGROUP.ARRIVE ;  /* 0x00000000000079c5 */ /* 0x000fcc0000000000 */
[----:B------:R-:W-:Y:S01]  /*b4c0*/  HGMMA.64x32x16.F32.BF16 R152, gdesc[UR36].tnspA, R152, gsb0 ;  /* 0x20600000249879f0 */ /* 0x000fe20008001898 */
[C---:B----4-:R-:W-:Y:S02]  /*b4d0*/  IMAD.WIDE R6, R0.reuse, 0x2, R24 ;  /* 0x0000000200067825 */ /* 0x050fe400078e0218 */
[----:B------:R-:W4:Y:S02]  /*b4e0*/  LDL.64 R24, [R1+0x230] ;  /* 0x0002300001187983 */ /* 0x000f240000100a00 */
[C---:B0-----:R-:W-:Y:S02]  /*b4f0*/  IMAD.WIDE R18, R0.reuse, 0x2, R26 ;  /* 0x0000000200127825 */ /* 0x041fe400078e021a */
[----:B------:R-:W4:Y:S02]  /*b500*/  LDL.64 R26, [R1+0x238] ;  /* 0x00023800011a7983 */ /* 0x000f240000100a00 */
[C---:B-1----:R-:W-:Y:S02]  /*b510*/  IMAD.WIDE R4, R0.reuse, 0x2, R28 ;  /* 0x0000000200047825 */ /* 0x042fe400078e021c */
[----:B------:R-:W4:Y:S04]  /*b520*/  LDL.64 R28, [R1+0x240] ;  /* 0x00024000011c7983 */ /* 0x000f280000100a00 */
[----:B------:R0:W4:Y:S04]  /*b530*/  LDG.E.U16 R206, desc[UR60][R18.64] ;  /* 0x0000003c12ce7981 */ /* 0x000128000c1e1500 */
[----:B------:R2:W4:Y:S04]  /*b540*/  LDG.E.U16 R202, desc[UR60][R6.64] ;  /* 0x0000003c06ca7981 */ /* 0x000528000c1e1500 */
[----:B------:R1:W4:Y:S01]  /*b550*/  LDG.E.U16 R211, desc[UR60][R4.64] ;  /* 0x0000003c04d37981 */ /* 0x000322000c1e1500 */
[----:B0-----:R-:W-:-:S03]  /*b560*/  IMAD.WIDE R18, R0, 0x2, R20 ;  /* 0x0000000200127825 */ /* 0x001fc600078e0214 */
[----:B------:R-:W4:Y:S01]  /*b570*/  LDL.64 R20, [R1+0x220] ;  /* 0x0002200001147983 */ /* 0x000f220000100a00 */
[----:B--2---:R-:W-:-:S03]  /*b580*/  IMAD.WIDE R6, R0, 0x2, R16 ;  /* 0x0000000200067825 */ /* 0x004fc600078e0210 */
[----:B------:R-:W2:Y:S01]  /*b590*/  LDL.64 R16, [R1+0x218] ;  /* 0x0002180001107983 */ /* 0x000ea20000100a00 */
[----:B-1----:R-:W-:-:S03]  /*b5a0*/  IMAD.WIDE R4, R0, 0x2, R22 ;  /* 0x0000000200047825 */ /* 0x002fc600078e0216 */
[----:B------:R-:W2:Y:S04]  /*b5b0*/  LDG.E.U16 R200, desc[UR60][R18.64] ;  /* 0x0000003c12c87981 */ /* 0x000ea8000c1e1500 */
[----:B------:R-:W2:Y:S04]  /*b5c0*/  LDG.E.U16 R199, desc[UR60][R6.64] ;  /* 0x0000003c06c77981 */ /* 0x000ea8000c1e1500 */
[----:B------:R-:W2:Y:S04]  /*b5d0*/  LDL.64 R22, [R1+0x228] ;  /* 0x0002280001167983 */ /* 0x000ea80000100a00 */
[----:B------:R0:W2:Y:S01]  /*b5e0*/  LDG.E.U16 R201, desc[UR60][R4.64] ;  /* 0x0000003c04c97981 */ /* 0x0000a2000c1e1500 */
[----:B------:R-:W-:-:S02]  /*b5f0*/  WARPGROUP.DEPBAR.LE gsb0, 0x0 ;  /* 0x00008000000079c5 */ /* 0x000fc40000010000 */
[----:B------:R-:W-:-:S06]  /*b600*/  WARPGROUP.ARRIVE ;  /* 0x00000000000079c5 */ /* 0x000fcc0000000000 */
[----:B------:R-:W-:Y:S01]  /*b610*/  HGMMA.64x32x16.F32.BF16 R152, gdesc[UR40].tnspA, R152, gsb0 ;  /* 0x20600000289879f0 */ /* 0x000fe20008001898 */
[C---:B0-----:R-:W-:Y:S02]  /*b620*/  IMAD.WIDE R4, R0.reuse, 0x2, R14 ;  /* 0x0000000200047825 */ /* 0x041fe400078e020e */
[----:B------:R-:W2:Y:S01]  /*b630*/  LDL.64 R14, [R1+0x210] ;  /* 0x00021000010e7983 */ /* 0x000ea20000100a00 */
[----:B------:R-:W-:Y:S02]  /*b640*/  UIADD3.64 UR44, UR8, 0x1580, URZ ;  /* 0x00001580082c7897 */ /* 0x000fe4000fffe03f */
[----:B------:R-:W-:Y:S01]  /*b650*/  UIADD3.64 UR48, UR8, 0x1600, URZ ;  /* 0x0000160008307897 */ /* 0x000fe2000fffe03f */
[----:B------:R0:W2:Y:S01]  /*b660*/  LDG.E.U16 R198, desc[UR60][R4.64] ;  /* 0x0000003c04c67981 */ /* 0x0000a2000c1e1500 */
[----:B---3--:R-:W-:-:S03]  /*b670*/  IMAD.WIDE R6, R0, 0x2, R10 ;  /* 0x0000000200067825 */ /* 0x008fc600078e020a */
[----:B------:R-:W3:Y:S01]  /*b680*/  LDL.64 R10, [R1+0x200] ;  /* 0x00020000010a7983 */ /* 0x000ee20000100a00 */
[----:B------:R-:W-:Y:S02]  /*b690*/  WARPGROUP.DEPBAR.LE gsb0, 0x0 ;  /* 0x00008000000079c5 */ /* 0x000fe40000010000 */
[----:B------:R-:W-:Y:S01]  /*b6a0*/  WARPGROUP.ARRIVE ;  /* 0x00000000000079c5 */ /* 0x000fe20000000000 */
[----:B------:R-:W-:-:S05]  /*b6b0*/  IMAD.WIDE R18, R0, 0x2, R12 ;  /* 0x0000000200127825 */ /* 0x000fca00078e020c */
[----:B------:R-:W-:Y:S01]  /*b6c0*/  HGMMA.64x32x16.F32.BF16 R152, gdesc[UR44].tnspA, R152, gsb0 ;  /* 0x206000002c9879f0 */ /* 0x000fe20008001898 */
[----:B------:R-:W3:Y:S01]  /*b6d0*/  LDL.64 R12, [R1+0x208] ;  /* 0x00020800010c7983 */ /* 0x000ee20000100a00 */
[----:B------:R-:W-:Y:S02]  /*b6e0*/  UIADD3.64 UR52, UR8, 0x1680, URZ ;  /* 0x0000168008347897 */ /* 0x000fe4000fffe03f */
[----:B------:R-:W-:Y:S01]  /*b6f0*/  UIADD3.64 UR56, UR8, 0x1700, URZ ;  /* 0x0000170008387897 */ /* 0x000fe2000fffe03f */
[----:B0-----:R-:W-:Y:S01]  /*b700*/  IMAD.WIDE R4, R0, 0x2, R42 ;  /* 0x0000000200047825 */ /* 0x001fe200078e022a */
[----:B------:R-:W3:Y:S04]  /*b710*/  LDG.E.U16 R196, desc[UR60][R6.64] ;  /* 0x0000003c06c47981 */ /* 0x000ee8000c1e1500 */
[----:B------:R0:W3:Y:S04]  /*b720*/  LDG.E.U16 R195, desc[UR60][R4.64] ;  /* 0x0000003c04c37981 */ /* 0x0000e8000c1e1500 */
[----:B------:R1:W3:Y:S01]  /*b730*/  LDG.E.U16 R197, desc[UR60][R18.64] ;  /* 0x0000003c12c57981 */ /* 0x0002e2000c1e1500 */
[----:B------:R-:W-:-:S02]  /*b740*/  WARPGROUP.DEPBAR.LE gsb0, 0x0 ;  /* 0x00008000000079c5 */ /* 0x000fc40000010000 */
[----:B------:R-:W-:-:S06]  /*b750*/  WARPGROUP.ARRIVE ;  /* 0x00000000000079c5 */ /* 0x000fcc0000000000 */
[----:B------:R-:W-:Y:S03]  /*b760*/  HGMMA.64x32x16.F32.BF16 R152, gdesc[UR48].tnspA, R152, gsb0 ;  /* 0x20600000309879f0 */ /* 0x000fe60008001898 */
[----:B------:R-:W-:Y:S02]  /*b770*/  WARPGROUP.DEPBAR.LE gsb0, 0x0 ;  /* 0x00008000000079c5 */ /* 0x000fe40000010000 */
[----:B------:R-:W-:-:S06]  /*b780*/  WARPGROUP.ARRIVE ;  /* 0x00000000000079c5 */ /* 0x000fcc0000000000 */
[----:B------:R-:W-:Y:S01]  /*b790*/  HGMMA.64x32x16.F32.BF16 R152, gdesc[UR52].tnspA, R152, gsb0 ;  /* 0x20600000349879f0 */ /* 0x000fe20008001898 */
[----:B0-----:R-:W-:-:S04]  /*b7a0*/  IMAD.WIDE R4, R0, 0x2, R36 ;  /* 0x0000000200047825 */ /* 0x001fc800078e0224 */
[C---:B------:R-:W-:Y:S01]  /*b7b0*/  IMAD.WIDE R6, R0.reuse, 0x2, R38 ;  /* 0x0000000200067825 */ /* 0x040fe200078e0226 */
[----:B------:R0:W3:Y:S03]  /*b7c0*/  LDG.E.U16 R192, desc[UR60][R4.64] ;  /* 0x0000003c04c07981 */ /* 0x0000e6000c1e1500 */
[C---:B-1----:R-:W-:Y:S01]  /*b7d0*/  IMAD.WIDE R18, R0.reuse, 0x2, R40 ;  /* 0x0000000200127825 */ /* 0x042fe200078e0228 */
[----:B------:R-:W-:Y:S04]  /*b7e0*/  STL [R1+0x864], R250 ;  /* 0x000864fa01007387 */ /* 0x000fe80000100800 */
[----:B------:R1:W3:Y:S01]  /*b7f0*/  LDG.E.U16 R193, desc[UR60][R6.64] ;  /* 0x0000003c06c17981 */ /* 0x0002e2000c1e1500 */
[----:B0-----:R-:W-:-:S03]  /*b800*/  IMAD.WIDE R4, R0, 0x2, R30 ;  /* 0x0000000200047825 */ /* 0x001fc600078e021e */
[----:B------:R-:W-:Y:S04]  /*b810*/  STL [R1+0x860], R251 ;  /* 0x000860fb01007387 */ /* 0x000fe80000100800 */
[----:B------:R0:W3:Y:S01]  /*b820*/  LDG.E.U16 R194, desc[UR60][R18.64] ;  /* 0x0000003c12c27981 */ /* 0x0000e2000c1e1500 */
[----:B-1----:R-:W-:-:S03]  /*b830*/  IMAD.WIDE R6, R0, 0x2, R32 ;  /* 0x0000000200067825 */ /* 0x002fc600078e0220 */
[----:B------:R1:W-:Y:S04]  /*b840*/  STL [R1+0x870], R0 ;  /* 0x0008700001007387 */ /* 0x0003e80000100800 */
[----:B------:R-:W-:Y:S01]  /*b850*/  STL [R1+0x86c], R248 ;  /* 0x00086cf801007387 */ /* 0x000fe20000100800 */
[----:B0-----:R-:W-:-:S03]  /*b860*/  IMAD.WIDE R18, R0, 0x2, R34 ;  /* 0x0000000200127825 */ /* 0x001fc600078e0222 */
[----:B------:R-:W-:Y:S01]  /*b870*/  STL [R1+0x868], R249 ;  /* 0x000868f901007387 */ /* 0x000fe20000100800 */
[----:B------:R-:W-:Y:S02]  /*b880*/  WARPGROUP.DEPBAR.LE gsb0, 0x0 ;  /* 0x00008000000079c5 */ /* 0x000fe40000010000 */
[----:B------:R-:W-:Y:S01]  /*b890*/  WARPGROUP.ARRIVE ;  /* 0x00000000000079c5 */ /* 0x000fe20000000000 */
[----:B------:R4:W3:Y:S04]  /*b8a0*/  LDG.E.U16 R189, desc[UR60][R4.64] ;  /* 0x0000003c04bd7981 */ /* 0x0008e8000c1e1500 */
[----:B------:R0:W3:Y:S01]  /*b8b0*/  LDG.E.U16 R190, desc[UR60][R6.64] ;  /* 0x0000003c06be7981 */ /* 0x0000e2000c1e1500 */
[----:B------:R-:W-:Y:S03]  /*b8c0*/  HGMMA.64x32x16.F32.BF16 R152, gdesc[UR56].tnspA, R152, gsb0 ;  /* 0x20600000389879f0 */ /* 0x000fe60008001898 */
[----:B------:R-:W-:Y:S01]  /*b8d0*/  STL [R1+0x874], R176 ;  /* 0x000874b001007387 */ /* 0x000fe20000100800 */
[----:B----4-:R-:W-:-:S03]  /*b8e0*/  IMAD.WIDE R4, R0, 0x2, R24 ;  /* 0x0000000200047825 */ /* 0x010fc600078e0218 */
[----:B------:R-:W-:Y:S01]  /*b8f0*/  STL [R1+0x878], R177 ;  /* 0x000878b101007387 */ /* 0x000fe20000100800 */
[----:B0-----:R-:W-:-:S03]  /*b900*/  IMAD.WIDE R6, R0, 0x2, R26 ;  /* 0x0000000200067825 */ /* 0x001fc600078e021a */
[----:B------:R-:W-:Y:S04]  /*b910*/  STL [R1+0x87c], R8 ;  /* 0x00087c0801007387 */ /* 0x000fe80000100800 */
[----:B------:R0:W4:Y:S04]  /*b920*/  LDG.E.U16 R191, desc[UR60][R18.64] ;  /* 0x0000003c12bf7981 */ /* 0x000128000c1e1500 */
[----:B------:R-:W4:Y:S04]  /*b930*/  LDL.LU.64 R24, [R1] ;  /* 0x0000000001187983 */ /* 0x000f280000300a00 */
[----:B------:R-:W4:Y:S01]  /*b940*/  LDL.LU.64 R26, [R1+0x8] ;  /* 0x00000800011a7983 */ /* 0x000f220000300a00 */
[----:B0-----:R-:W-:-:S03]  /*b950*/  IMAD.WIDE R18, R0, 0x2, R28 ;  /* 0x0000000200127825 */ /* 0x001fc600078e021c */
[----:B------:R-:W4:Y:S04]  /*b960*/  LDL.LU.64 R28, [R1+0x10] ;  /* 0x00001000011c7983 */ /* 0x000f280000300a00 */
        /* <DEDUP_REMOVED lines=17> */
[----:B------:R0:W4:Y:S04]  /*ba80*/  LDG.E.U16 R187, desc[UR60][R6.64] ;  /* 0x0000003c06bb7981 */ /* 0x000128000c1e1500 */
[----:B------:R2:W4:Y:S04]  /*ba90*/  LDG.E.U16 R186, desc[UR60][R4.64] ;  /* 0x0000003c04ba7981 */ /* 0x000528000c1e1500 */
[----:B------:R-:W4:Y:S01]  /*baa0*/  LDL.LU.64 R64, [R1+0xa0] ;  /* 0x0000a00001407983 */ /* 0x000f220000300a00 */
[----:B0-----:R-:W-:-:S03]  /*bab0*/  IMAD.WIDE R6, R0, 0x2, R20 ;  /* 0x0000000200067825 */ /* 0x001fc600078e0214 */
[----:B------:R-:W4:Y:S01]  /*bac0*/  LDL.LU.64 R66, [R1+0xa8] ;  /* 0x0000a80001427983 */ /* 0x000f220000300a00 */
[----:B--2---:R-:W-:-:S03]  /*bad0*/  IMAD.WIDE R4, R0, 0x2, R16 ;  /* 0x0000000200047825 */ /* 0x004fc600078e0210 */
[----:B------:R-:W2:Y:S04]  /*bae0*/  LDL.LU.64 R68, [R1+0xb0] ;  /* 0x0000b00001447983 */ /* 0x000ea80000300a00 */
[----:B------:R-:W2:Y:S04]  /*baf0*/  LDL.LU.64 R70, [R1+0xb8] ;  /* 0x0000b80001467983 */ /* 0x000ea80000300a00 */
[----:B------:R-:W2:Y:S01]  /*bb00*/  LDL.LU.64 R72, [R1+0xc0] ;  /* 0x0000c00001487983 */ /* 0x000ea20000300a00 */
[----:B------:R-:W0:Y:S03]  /*bb10*/  S2R R151, SR_TID.X ;  /* 0x0000000000977919 */ /* 0x000e260000002100 */
[----:B------:R-:W2:Y:S04]  /*bb20*/  LDL.LU.64 R74, [R1+0xc8] ;  /* 0x0000c800014a7983 */ /* 0x000ea80000300a00 */
[----:B------:R1:W2:Y:S04]  /*bb30*/  LDG.E.U16 R188, desc[UR60][R18.64] ;  /* 0x0000003c12bc7981 */ /* 0x0002a8000c1e1500 */
[----:B------:R3:W2:Y:S04]  /*bb40*/  LDG.E.U16 R184, desc[UR60][R6.64] ;  /* 0x0000003c06b87981 */ /* 0x0006a8000c1e1500 */
[----:B------:R3:W2:Y:S01]  /*bb50*/  LDG.E.U16 R183, desc[UR60][R4.64] ;  /* 0x0000003c04b77981 */ /* 0x0006a2000c1e1500 */
[----:B-1----:R-:W-:-:S03]  /*bb60*/  IMAD.WIDE R18, R0, 0x2, R22 ;  /* 0x0000000200127825 */ /* 0x002fc600078e0216 */
[----:B------:R-:W2:Y:S01]  /*bb70*/  LDL.LU.64 R76, [R1+0xd0] ;  /* 0x0000d000014c7983 */ /* 0x000ea20000300a00 */
[----:B---3--:R-:W-:-:S03]  /*bb80*/  IMAD.WIDE R6, R0, 0x2, R12 ;  /* 0x0000000200067825 */ /* 0x008fc600078e020c */
[----:B------:R-:W3:Y:S01]  /*bb90*/  LDL.LU.64 R78, [R1+0xd8] ;  /* 0x0000d800014e7983 */ /* 0x000ee20000300a00 */
[----:B------:R-:W-:-:S03]  /*bba0*/  IMAD.WIDE R4, R0, 0x2, R10 ;  /* 0x0000000200047825 */ /* 0x000fc600078e020a */
[----:B------:R-:W3:Y:S04]  /*bbb0*/  LDL.LU.64 R80, [R1+0xe0] ;  /* 0x0000e00001507983 */ /* 0x000ee80000300a00 */
[----:B------:R-:W3:Y:S04]  /*bbc0*/  LDL.LU.64 R82, [R1+0xe8] ;  /* 0x0000e80001527983 */ /* 0x000ee80000300a00 */
[----:B------:R-:W3:Y:S04]  /*bbd0*/  LDL.LU.64 R84, [R1+0xf0] ;  /* 0x0000f00001547983 */ /* 0x000ee80000300a00 */
[----:B------:R-:W3:Y:S04]  /*bbe0*/  LDL.LU.64 R86, [R1+0xf8] ;  /* 0x0000f80001567983 */ /* 0x000ee80000300a00 */
[----:B------:R1:W3:Y:S04]  /*bbf0*/  LDG.E.U16 R185, desc[UR60][R18.64] ;  /* 0x0000003c12b97981 */ /* 0x0002e8000c1e1500 */
[----:B------:R0:W3:Y:S04]  /*bc00*/  LDG.E.U16 R181, desc[UR60][R6.64] ;  /* 0x0000003c06b57981 */ /* 0x0000e8000c1e1500 */
[----:B------:R0:W3:Y:S01]  /*bc10*/  LDG.E.U16 R180, desc[UR60][R4.64] ;  /* 0x0000003c04b47981 */ /* 0x0000e2000c1e1500 */
[----:B-1----:R-:W-:-:S03]  /*bc20*/  IMAD.WIDE R18, R0, 0x2, R14 ;  /* 0x0000000200127825 */ /* 0x002fc600078e020e */
[----:B------:R-:W3:Y:S01]  /*bc30*/  LDL.LU.64 R88, [R1+0x100] ;  /* 0x0001000001587983 */ /* 0x000ee20000300a00 */
[----:B0-----:R-:W-:-:S03]  /*bc40*/  IMAD.WIDE R6, R0, 0x2, R250 ;  /* 0x0000000200067825 */ /* 0x001fc600078e02fa */
[----:B------:R-:W3:Y:S01]  /*bc50*/  LDL.LU.64 R90, [R1+0x108] ;  /* 0x00010800015a7983 */ /* 0x000ee20000300a00 */
[----:B------:R-:W-:-:S03]  /*bc60*/  IMAD.WIDE R4, R0, 0x2, R248 ;  /* 0x0000000200047825 */ /* 0x000fc600078e02f8 */
[----:B------:R-:W3:Y:S01]  /*bc70*/  LDL.LU.64 R92, [R1+0x110] ;  /* 0x00011000015c7983 */ /* 0x000ee20000300a00 */
[----:B------:R-:W-:Y:S02]  /*bc80*/  WARPGROUP.DEPBAR.LE gsb0, 0x0 ;  /* 0x00008000000079c5 */ /* 0x000fe40000010000 */
[----:B------:R-:W-:Y:S01]  /*bc90*/  IMAD.SHL.U32 R151, R151, 0x2, RZ ;  /* 0x0000000297977824 */ /* 0x000fe200078e00ff */
[----:B------:R-:W3:Y:S01]  /*bca0*/  LDL.LU.64 R94, [R1+0x118] ;  /* 0x00011800015e7983 */ /* 0x000ee20000300a00 */
[----:B------:R-:W0:Y:S03]  /*bcb0*/  LDC R0, c[0x0][0x238] ;  /* 0x00008e00ff007b82 */ /* 0x000e260000000800 */
[----:B------:R-:W3:Y:S04]  /*bcc0*/  LDL.LU.64 R96, [R1+0x120] ;  /* 0x0001200001607983 */ /* 0x000ee80000300a00 */
[----:B------:R-:W3:Y:S04]  /*bcd0*/  LDL.LU.64 R98, [R1+0x128] ;  /* 0x0001280001627983 */ /* 0x000ee80000300a00 */
[----:B------:R-:W3:Y:S04]  /*bce0*/  LDG.E.U16 R182, desc[UR60][R18.64] ;  /* 0x0000003c12b67981 */ /* 0x000ee8000c1e1500 */
[----:B------:R-:W3:Y:S04]  /*bcf0*/  LDG.E.U16 R179, desc[UR60][R6.64] ;  /* 0x0000003c06b37981 */ /* 0x000ee8000c1e1500 */
[----:B------:R1:W3:Y:S04]  /*bd00*/  LDG.E.U16 R178, desc[UR60][R4.64] ;  /* 0x0000003c04b27981 */ /* 0x0002e8000c1e1500 */
[----:B------:R-:W3:Y:S01]  /*bd10*/  LDL.LU.64 R100, [R1+0x130] ;  /* 0x0001300001647983 */ /* 0x000ee20000300a00 */
[----:B------:R-:W-:Y:S06]  /*bd20*/  BAR.SYNC.DEFER_BLOCKING 0x0 ;  /* 0x0000000000007b1d */ /* 0x000fec0000010000 */
[----:B------:R-:W3:Y:S04]  /*bd30*/  LDL.LU.64 R102, [R1+0x138] ;  /* 0x0001380001667983 */ /* 0x000ee80000300a00 */
        /* <DEDUP_REMOVED lines=18> */
[----:B------:R-:W3:Y:S01]  /*be60*/  LDL.LU.64 R140, [R1+0x1d0] ;  /* 0x0001d000018c7983 */ /* 0x000ee20000300a00 */
[----:B------:R-:W-:-:S03]  /*be70*/  LOP3.LUT R2, R151, 0x6, RZ, 0xc0, !PT ;  /* 0x0000000697027812 */ /* 0x000fc600078ec0ff */
[----:B------:R-:W3:Y:S04]  /*be80*/  LDL.LU.64 R142, [R1+0x1d8] ;  /* 0x0001d800018e7983 */ /* 0x000ee80000300a00 */
[----:B------:R-:W3:Y:S04]  /*be90*/  LDL.LU.64 R144, [R1+0x1e0] ;  /* 0x0001e00001907983 */ /* 0x000ee80000300a00 */
[----:B------:R-:W3:Y:S04]  /*bea0*/  LDL.LU.64 R146, [R1+0x1e8] ;  /* 0x0001e80001927983 */ /* 0x000ee80000300a00 */
[----:B------:R-:W3:Y:S04]  /*beb0*/  LDL.LU.64 R148, [R1+0x1f0] ;  /* 0x0001f00001947983 */ /* 0x000ee80000300a00 */
[----:B------:R-:W-:Y:S04]  /*bec0*/  STS.U16 [R3+0x21200], R219 ;  /* 0x021200db03007388 */ /* 0x000fe80000000400 */
[----:B------:R1:W-:Y:S04]  /*bed0*/  STS.U16 [R3+0x21400], R218 ;  /* 0x021400da03007388 */ /* 0x0003e80000000400 */
[----:B------:R-:W3:Y:S04]  /*bee0*/  LDL.LU.64 R150, [R1+0x1f8] ;  /* 0x0001f80001967983 */ /* 0x000ee80000300a00 */
[----:B-1----:R-:W4:Y:S01]  /*bef0*/  LDL.64 R218, [R1+0x5d8] ;  /* 0x0005d80001da7983 */ /* 0x002f220000100a00 */
[----:B------:R-:W-:-:S02]  /*bf00*/  IADD3 R4, P0, R2, R176, RZ ;  /* 0x000000b002047210 */ /* 0x000fc40007f1e0ff */
[----:B------:R-:W-:Y:S02]  /*bf10*/  LOP3.LUT R2, R8, 0x8, RZ, 0xfc, !PT ;  /* 0x0000000808027812 */ /* 0x000fe400078efcff */
[----:B------:R-:W-:Y:S01]  /*bf20*/  IADD3 R5, P1, R4, 0x9, RZ ;  /* 0x0000000904057810 */ /* 0x000fe20007f3e0ff */
[----:B------:R-:W-:-:S03]  /*bf30*/  IMAD.X R6, RZ, RZ, R177, P0 ;  /* 0x000000ffff067224 */ /* 0x000fc600000e06b1 */
[C---:B------:R-:W-:Y:S01]  /*bf40*/  ISETP.GT.U32.AND P3, PT, R5.reuse, R8, PT ;  /* 0x000000080500720c */ /* 0x040fe20003f64070 */
[----:B------:R-:W-:Y:S01]  /*bf50*/  IMAD.X R7, RZ, RZ, R6, P1 ;  /* 0x000000ffff077224 */ /* 0x000fe200008e0606 */
[----:B------:R-:W-:Y:S02]  /*bf60*/  ISETP.GT.U32.AND P4, PT, R5, R2, PT ;  /* 0x000000020500720c */ /* 0x000fe40003f84070 */
[----:B------:R-:W-:Y:S01]  /*bf70*/  IADD3 R5, P5, R4, 0x10, RZ ;  /* 0x0000001004057810 */ /* 0x000fe20007fbe0ff */
[----:B0-----:R-:W-:Y:S01]  /*bf80*/  FMUL R159, R159, R0 ;  /* 0x000000009f9f7220 */ /* 0x001fe20000400000 */
[----:B------:R-:W-:Y:S02]  /*bf90*/  ISETP.GT.U32.AND.EX P4, PT, R7, RZ, PT, P4 ;  /* 0x000000ff0700720c */ /* 0x000fe40003f84140 */
[C---:B------:R-:W-:Y:S02]  /*bfa0*/  ISETP.GT.U32.AND P2, PT, R5.reuse, R8, PT ;  /* 0x000000080500720c */ /* 0x040fe40003f44070 */
[----:B------:R-:W-:-:S02]  /*bfb0*/  ISETP.GT.U32.AND P6, PT, R5, R2, PT ;  /* 0x000000020500720c */ /* 0x000fc40003fc4070 */
[C---:B------:R-:W-:Y:S02]  /*bfc0*/  IADD3 R5, P0, R4.reuse, 0x11, RZ ;  /* 0x0000001104057810 */ /* 0x040fe40007f1e0ff */
[----:B------:R-:W-:Y:S02]  /*bfd0*/  FSEL R159, R159, -INF , !P4 ;  /* 0xff8000009f9f7808 */ /* 0x000fe40006000000 */
[----:B------:R-:W-:Y:S01]  /*bfe0*/  ISETP.GT.U32.AND.EX P3, PT, R7, RZ, PT, P3 ;  /* 0x000000ff0700720c */ /* 0x000fe20003f64130 */
[----:B------:R-:W-:Y:S01]  /*bff0*/  IMAD.X R7, RZ, RZ, R6, P5 ;  /* 0x000000ffff077224 */ /* 0x000fe200028e0606 */
[C---:B------:R-:W-:Y:S02]  /*c000*/  ISETP.GT.U32.AND P1, PT, R5.reuse, R8, PT ;  /* 0x000000080500720c */ /* 0x040fe40003f24070 */
[----:B------:R-:W-:Y:S02]  /*c010*/  ISETP.GT.U32.AND P4, PT, R5, R2, PT ;  /* 0x000000020500720c */ /* 0x000fe40003f84070 */
[----:B------:R-:W-:Y:S01]  /*c020*/  IADD3 R5, P5, R4, 0x18, RZ ;  /* 0x0000001804057810 */ /* 0x000fe20007fbe0ff */
[----:B------:R-:W-:-:S04]  /*c030*/  FMUL R169, R162, R0 ;  /* 0x00000000a2a97220 */ /* 0x000fc80000400000 */
[----:B------:R-:W-:Y:S01]  /*c040*/  IMAD.X R18, RZ, RZ, R6, P5 ;  /* 0x000000ffff127224 */ /* 0x000fe200028e0606 */
[----:B------:R-:W-:Y:S01]  /*c050*/  ISETP.GT.U32.AND P5, PT, R5, R2, PT ;  /* 0x000000020500720c */ /* 0x000fe20003fa4070 */
[----:B------:R-:W-:Y:S01]  /*c060*/  FMUL R174, R166, R0 ;  /* 0x00000000a6ae7220 */ /* 0x000fe20000400000 */
[----:B------:R-:W-:Y:S02]  /*c070*/  ISETP.GT.U32.AND.EX P6, PT, R7, RZ, PT, P6 ;  /* 0x000000ff0700720c */ /* 0x000fe40003fc4160 */
[----:B------:R-:W-:Y:S02]  /*c080*/  ISETP.GT.U32.AND.EX P5, PT, R18, RZ, PT, P5 ;  /* 0x000000ff1200720c */ /* 0x000fe40003fa4150 */
[----:B------:R-:W-:Y:S02]  /*c090*/  IADD3.X R17, RZ, R6, RZ, P0, !PT ;  /* 0x00000006ff117210 */ /* 0x000fe400007fe4ff */
[----:B------:R-:W-:Y:S02]  /*c0a0*/  ISETP.GT.U32.AND P0, PT, R5, R8, PT ;  /* 0x000000080500720c */ /* 0x000fe40003f04070 */
[----:B------:R-:W-:-:S02]  /*c0b0*/  FSEL R169, R169, -INF , !P6 ;  /* 0xff800000a9a97808 */ /* 0x000fc40007000000 */
[----:B------:R-:W-:Y:S02]  /*c0c0*/  IADD3 R5, P6, R4, 0x8, RZ ;  /* 0x0000000804057810 */ /* 0x000fe40007fde0ff */
[----:B------:R-:W-:Y:S02]  /*c0d0*/  FSEL R174, R174, -INF , !P5 ;  /* 0xff800000aeae7808 */ /* 0x000fe40006800000 */
[----:B------:R-:W-:Y:S01]  /*c0e0*/  ISETP.GT.U32.AND P5, PT, R4, R8, PT ;  /* 0x000000080400720c */ /* 0x000fe20003fa4070 */
[-C--:B------:R-:W-:Y:S01]  /*c0f0*/  FMUL R22, R152, R0.reuse ;  /* 0x0000000098167220 */ /* 0x080fe20000400000 */
[----:B------:R-:W-:Y:S01]  /*c100*/  FMUL R21, R158, R0 ;  /* 0x000000009e157220 */ /* 0x000fe20000400000 */
[----:B------:R-:W-:Y:S01]  /*c110*/  IMAD.X R19, RZ, RZ, R6, P6 ;  /* 0x000000ffff137224 */ /* 0x000fe200030e0606 */
[----:B------:R-:W-:Y:S02]  /*c120*/  ISETP.GT.U32.AND.EX P5, PT, R6, RZ, PT, P5 ;  /* 0x000000ff0600720c */ /* 0x000fe40003fa4150 */
[----:B------:R-:W-:Y:S01]  /*c130*/  ISETP.GT.U32.AND P6, PT, R4, R2, PT ;  /* 0x000000020400720c */ /* 0x000fe20003fc4070 */
[-C--:B------:R-:W-:Y:S01]  /*c140*/  FMUL R162, R163, R0.reuse ;  /* 0x00000000a3a27220 */ /* 0x080fe20000400000 */
[----:B------:R-:W-:Y:S01]  /*c150*/  ISETP.GT.U32.AND.EX P4, PT, R17, RZ, PT, P4 ;  /* 0x000000ff1100720c */ /* 0x000fe20003f84140 */
[----:B------:R-:W-:Y:S01]  /*c160*/  FMUL R20, R154, R0 ;  /* 0x000000009a147220 */ /* 0x000fe20000400000 */
[----:B------:R-:W-:-:S02]  /*c170*/  FSEL R22, R22, -INF , !P5 ;  /* 0xff80000016167808 */ /* 0x000fc40006800000 */
[----:B------:R-:W-:Y:S02]  /*c180*/  FSEL R21, R21, -INF , !P5 ;  /* 0xff80000015157808 */ /* 0x000fe40006800000 */
[----:B------:R-:W-:Y:S02]  /*c190*/  ISETP.GT.U32.AND.EX P6, PT, R6, RZ, PT, P6 ;  /* 0x000000ff0600720c */ /* 0x000fe40003fc4160 */
[----:B------:R-:W-:Y:S02]  /*c1a0*/  ISETP.GE.U32.AND P5, PT, R4, R2, PT ;  /* 0x000000020400720c */ /* 0x000fe40003fa6070 */
[----:B------:R-:W-:Y:S01]  /*c1b0*/  ISETP.GT.U32.AND.EX P2, PT, R7, RZ, PT, P2 ;  /* 0x000000ff0700720c */ /* 0x000fe20003f44120 */
[----:B------:R-:W-:Y:S01]  /*c1c0*/  FMUL R7, R155, R0 ;  /* 0x000000009b077220 */ /* 0x000fe20000400000 */
[----:B------:R-:W-:Y:S02]  /*c1d0*/  FSEL R162, R162, -INF , !P4 ;  /* 0xff800000a2a27808 */ /* 0x000fe40006000000 */
[----:B------:R-:W-:-:S02]  /*c1e0*/  ISETP.GT.U32.AND P4, PT, R5, R8, PT ;  /* 0x000000080500720c */ /* 0x000fc40003f84070 */
[----:B------:R-:W-:Y:S02]  /*c1f0*/  FSEL R20, R20, -INF , !P6 ;  /* 0xff80000014147808 */ /* 0x000fe40007000000 */
[----:B------:R-:W-:Y:S02]  /*c200*/  ISETP.GE.U32.AND.EX P5, PT, R6, RZ, PT, P5 ;  /* 0x000000ff0600720c */ /* 0x000fe40003fa6150 */
[C---:B------:R-:W-:Y:S02]  /*c210*/  IADD3 R5, P6, R4.reuse, 0x19, RZ ;  /* 0x0000001904057810 */ /* 0x040fe40007fde0ff */
[----:B------:R-:W-:Y:S02]  /*c220*/  FSEL R7, R7, -INF , !P5 ;  /* 0xff80000007077808 */ /* 0x000fe40006800000 */
[----:B------:R-:W-:Y:S01]  /*c230*/  ISETP.GT.U32.AND.EX P1, PT, R17, RZ, PT, P1 ;  /* 0x000000ff1100720c */ /* 0x000fe20003f24110 */
[----:B------:R-:W-:Y:S01]  /*c240*/  IMAD.X R17, RZ, RZ, R6, P6 ;  /* 0x000000ffff117224 */ /* 0x000fe200030e0606 */
[----:B------:R-:W-:-:S02]  /*c250*/  ISETP.GE.U32.AND P6, PT, R4, R8, PT ;  /* 0x000000080400720c */ /* 0x000fc40003fc6070 */
[----:B------:R-:W-:-:S04]  /*c260*/  FMNMX R4, R20, R7, !PT ;  /* 0x0000000714047209 */ /* 0x000fc80007800000 */
[----:B------:R-:W-:-:S04]  /*c270*/  FMNMX R4, R21, R4, !PT ;  /* 0x0000000415047209 */ /* 0x000fc80007800000 */
[----:B------:R-:W-:Y:S02]  /*c280*/  FMNMX R4, R159, R4, !PT ;  /* 0x000000049f047209 */ /* 0x000fe40007800000 */
[----:B------:R-:W-:Y:S02]  /*c290*/  ISETP.GT.U32.AND P5, PT, R5, R2, PT ;  /* 0x000000020500720c */ /* 0x000fe40003fa4070 */
[----:B------:R-:W-:Y:S01]  /*c2a0*/  FMNMX R4, R169, R4, !PT ;  /* 0x00000004a9047209 */ /* 0x000fe20007800000 */
[----:B------:R-:W-:Y:S01]  /*c2b0*/  FMUL R155, R167, R0 ;  /* 0x00000000a79b7220 */ /* 0x000fe20000400000 */
[----:B------:R-:W-:Y:S02]  /*c2c0*/  ISETP.GT.U32.AND.EX P5, PT, R17, RZ, PT, P5 ;  /* 0x000000ff1100720c */ /* 0x000fe40003fa4150 */
[----:B------:R-:W-:Y:S01]  /*c2d0*/  FMNMX R4, R162, R4, !PT ;  /* 0x00000004a2047209 */ /* 0x000fe20007800000 */
[----:B------:R-:W-:Y:S01]  /*c2e0*/  STS.U16 [R3+0x21800], R241 ;  /* 0x021800f103007388 */ /* 0x000fe20000000400 */
[----:B------:R-:W-:-:S03]  /*c2f0*/  FSEL R155, R155, -INF , !P5 ;  /* 0xff8000009b9b7808 */ /* 0x000fc60006800000 */
[----:B------:R-:W-:Y:S01]  /*c300*/  STS.U16 [R3+0x21c00], R240 ;  /* 0x021c00f003007388 */ /* 0x000fe20000000400 */
[----:B------:R-:W-:Y:S01]  /*c310*/  ISETP.GT.U32.AND.EX P4, PT, R19, RZ, PT, P4 ;  /* 0x000000ff1300720c */ /* 0x000fe20003f84140 */
[----:B------:R-:W-:Y:S01]  /*c320*/  FMUL R19, R153, R0 ;  /* 0x0000000099137220 */ /* 0x000fe20000400000 */
[----:B------:R-:W-:Y:S02]  /*c330*/  FMNMX R4, R174, R4, !PT ;  /* 0x00000004ae047209 */ /* 0x000fe40007800000 */
[----:B------:R-:W-:Y:S02]  /*c340*/  ISETP.GE.U32.AND.EX P6, PT, R6, RZ, PT, P6 ;  /* 0x000000ff0600720c */ /* 0x000fe40003fc6160 */
[----:B------:R-:W-:Y:S02]  /*c350*/  ISETP.GT.U32.AND P5, PT, R5, R8, PT ;  /* 0x000000080500720c */ /* 0x000fe40003fa4070 */
[----:B------:R-:W-:Y:S01]  /*c360*/  ISETP.GT.U32.AND.EX P0, PT, R18, RZ, PT, P0 ;  /* 0x000000ff1200720c */ /* 0x000fe20003f04100 */
[----:B------:R-:W-:Y:S01]  /*c370*/  FMUL R18, R156, R0 ;  /* 0x000000009c127220 */ /* 0x000fe20000400000 */
[----:B------:R-:W-:-:S02]  /*c380*/  FMNMX R4, R155, R4, !PT ;  /* 0x000000049b047209 */ /* 0x000fc40007800000 */
[----:B------:R-:W-:Y:S02]  /*c390*/  FSEL R19, R19, -INF , !P6 ;  /* 0xff80000013137808 */ /* 0x000fe40007000000 */
[----:B------:R-:W-:Y:S01]  /*c3a0*/  ISETP.GT.U32.AND.EX P5, PT, R17, RZ, PT, P5 ;  /* 0x000000ff1100720c */ /* 0x000fe20003fa4150 */
[-C--:B------:R-:W-:Y:S01]  /*c3b0*/  FMUL R17, R157, R0.reuse ;  /* 0x000000009d117220 */ /* 0x080fe20000400000 */
[----:B------:R-:W0:Y:S01]  /*c3c0*/  SHFL.BFLY PT, R6, R4, 0x2, 0x1f ;  /* 0x0c401f0004067f89 */ /* 0x000e2200000e0000 */
[----:B------:R-:W-:Y:S02]  /*c3d0*/  FSEL R18, R18, -INF , !P4 ;  /* 0xff80000012127808 */ /* 0x000fe40006000000 */
[----:B------:R-:W-:Y:S01]  /*c3e0*/  FMNMX R5, R22, R19, !PT ;  /* 0x0000001316057209 */ /* 0x000fe20007800000 */
[-C--:B------:R-:W-:Y:S01]  /*c3f0*/  FMUL R23, R160, R0.reuse ;  /* 0x00000000a0177220 */ /* 0x080fe20000400000 */
[----:B------:R-:W-:Y:S02]  /*c400*/  FSEL R17, R17, -INF , !P3 ;  /* 0xff80000011117808 */ /* 0x000fe40005800000 */
[----:B------:R-:W-:Y:S01]  /*c410*/  FMNMX R5, R18, R5, !PT ;  /* 0x0000000512057209 */ /* 0x000fe20007800000 */
[----:B------:R-:W-:Y:S01]  /*c420*/  FMUL R152, R161, R0 ;  /* 0x00000000a1987220 */ /* 0x000fe20000400000 */
[----:B------:R-:W-:-:S02]  /*c430*/  FSEL R23, R23, -INF , !P2 ;  /* 0xff80000017177808 */ /* 0x000fc40005000000 */
[----:B------:R-:W-:Y:S01]  /*c440*/  FMNMX R5, R17, R5, !PT ;  /* 0x0000000511057209 */ /* 0x000fe20007800000 */
[-C--:B------:R-:W-:Y:S01]  /*c450*/  FMUL R154, R164, R0.reuse ;  /* 0x00000000a49a7220 */ /* 0x080fe20000400000 */
[----:B------:R-:W-:Y:S02]  /*c460*/  FSEL R152, R152, -INF , !P1 ;  /* 0xff80000098987808 */ /* 0x000fe40004800000 */
[----:B------:R-:W-:Y:S01]  /*c470*/  FMNMX R5, R23, R5, !PT ;  /* 0x0000000517057209 */ /* 0x000fe20007800000 */
[----:B------:R-:W-:Y:S01]  /*c480*/  FMUL R153, R165, R0 ;  /* 0x00000000a5997220 */ /* 0x000fe20000400000 */
[----:B------:R-:W-:Y:S02]  /*c490*/  FSEL R154, R154, -INF , !P0 ;  /* 0xff8000009a9a7808 */ /* 0x000fe40004000000 */
[----:B------:R-:W-:Y:S02]  /*c4a0*/  FMNMX R5, R152, R5, !PT ;  /* 0x0000000598057209 */ /* 0x000fe40007800000 */
[----:B------:R-:W-:-:S02]  /*c4b0*/  FSEL R153, R153, -INF , !P5 ;  /* 0xff80000099997808 */ /* 0x000fc40006800000 */
[----:B------:R-:W-:Y:S02]  /*c4c0*/  FMNMX R5, R154, R5, !PT ;  /* 0x000000059a057209 */ /* 0x000fe40007800000 */
[----:B0-----:R-:W-:Y:S02]  /*c4d0*/  FMNMX R4, R4, R6, !PT ;  /* 0x0000000604047209 */ /* 0x001fe40007800000 */
[----:B------:R-:W-:-:S03]  /*c4e0*/  FMNMX R5, R153, R5, !PT ;  /* 0x0000000599057209 */ /* 0x000fc60007800000 */
[----:B------:R-:W0:Y:S04]  /*c4f0*/  SHFL.BFLY PT, R6, R4, 0x1, 0x1f ;  /* 0x0c201f0004067f89 */ /* 0x000e2800000e0000 */
[----:B------:R-:W1:Y:S01]  /*c500*/  SHFL.BFLY PT, R156, R5, 0x2, 0x1f ;  /* 0x0c401f00059c7f89 */ /* 0x000e6200000e0000 */
[----:B0-----:R-:W-:Y:S02]  /*c510*/  FMNMX R6, R4, R6, !PT ;  /* 0x0000000604067209 */ /* 0x001fe40007800000 */
[----:B-1----:R-:W-:-:S05]  /*c520*/  FMNMX R4, R5, R156, !PT ;  /* 0x0000009c05047209 */ /* 0x002fca0007800000 */
[----:B------:R-:W0:Y:S01]  /*c530*/  SHFL.BFLY PT, R5, R4, 0x1, 0x1f ;  /* 0x0c201f0004057f89 */ /* 0x000e2200000e0000 */
[----:B------:R-:W-:-:S03]  /*c540*/  FMNMX R6, R6, R225, !PT ;  /* 0x000000e106067209 */ /* 0x000fc60007800000 */
[----:B------:R-:W-:Y:S04]  /*c550*/  STS.U16 [R3+0x20000], R238 ;  /* 0x020000ee03007388 */ /* 0x000fe80000000400 */
[----:B------:R-:W-:Y:S04]  /*c560*/  STS.U16 [R3+0x20200], R235 ;  /* 0x020200eb03007388 */ /* 0x000fe80000000400 */
[----:B------:R-:W-:Y:S04]  /*c570*/  STS.U16 [R3+0x20400], R233 ;  /* 0x020400e903007388 */ /* 0x000fe80000000400 */
[----:B------:R-:W-:Y:S04]  /*c580*/  STS.U16 [R3+0x20600], R231 ;  /* 0x020600e703007388 */ /* 0x000fe80000000400 */
[----:B------:R-:W-:Y:S04]  /*c590*/  STS.U16 [R3+0x20800], R229 ;  /* 0x020800e503007388 */ /* 0x000fe80000000400 */
[----:B----4-:R-:W-:Y:S04]  /*c5a0*/  STL [R1+0x884], R218 ;  /* 0x000884da01007387 */ /* 0x010fe80000100800 */
[----:B------:R-:W-:Y:S04]  /*c5b0*/  STL [R1+0x880], R219 ;  /* 0x000880db01007387 */ /* 0x000fe80000100800 */
[----:B------:R-:W4:Y:S04]  /*c5c0*/  LDL.64 R240, [R1+0x5e0] ;  /* 0x0005e00001f07983 */ /* 0x000f280000100a00 */
        /* <DEDUP_REMOVED lines=23> */
[----:B------:R1:W-:Y:S04]  /*c740*/  STS.U16 [R3+0x24000], R168 ;  /* 0x024000a803007388 */ /* 0x0003e80000000400 */
        /* <DEDUP_REMOVED lines=31> */
[----:B------:R0:W-:Y:S06]  /*c940*/  MEMBAR.ALL.CTA ;  /* 0x0000000000007992 */ /* 0x0001ec0000008000 */
[----:B0-----:R-:W0:Y:S01]  /*c950*/  FENCE.VIEW.ASYNC.S ;  /* 0x00000000000073c6 */ /* 0x001e220000000000 */
[----:B------:R-:W-:Y:S01]  /*c960*/  FADD R167, R7, -R6 ;  /* 0x8000000607a77221 */ /* 0x000fe20000000000 */
[----:B------:R-:W-:-:S04]  /*c970*/  FMNMX R7, R4, R5, !PT ;  /* 0x0000000504077209 */ /* 0x000fc80007800000 */
[----:B------:R-:W-:Y:S01]  /*c980*/  FMNMX R7, R7, R236, !PT ;  /* 0x000000ec07077209 */ /* 0x000fe20007800000 */
[----:B------:R-:W-:Y:S01]  /*c990*/  FADD R4, -R6, R225 ;  /* 0x000000e106047221 */ /* 0x000fe20000000100 */
[--C-:B-1----:R-:W-:Y:S01]  /*c9a0*/  FADD R168, R20, -R6.reuse ;  /* 0x8000000614a87221 */ /* 0x102fe20000000000 */
[----:B------:R-:W-:Y:S02]  /*c9b0*/  FADD R166, R21, -R6 ;  /* 0x8000000615a67221 */ /* 0x000fe40000000000 */
[----:B------:R-:W-:Y:S01]  /*c9c0*/  FADD R5, -R7, R236 ;  /* 0x000000ec07057221 */ /* 0x000fe20000000100 */
[----:B------:R-:W-:Y:S01]  /*c9d0*/  FADD R165, R159, -R6 ;  /* 0x800000069fa57221 */ /* 0x000fe20000000000 */
[--C-:B------:R-:W-:Y:S01]  /*c9e0*/  FADD R164, R22, -R7.reuse ;  /* 0x8000000716a47221 */ /* 0x100fe20000000000 */
[--C-:B------:R-:W-:Y:S01]  /*c9f0*/  FADD R163, R19, -R7.reuse ;  /* 0x8000000713a37221 */ /* 0x100fe20000000000 */
[--C-:B------:R-:W-:Y:S01]  /*ca00*/  FADD R161, R18, -R7.reuse ;  /* 0x8000000712a17221 */ /* 0x100fe20000000000 */
[----:B------:R-:W-:Y:S01]  /*ca10*/  FADD R160, R17, -R7 ;  /* 0x8000000711a07221 */ /* 0x000fe20000000000 */
[----:B------:R-:W-:Y:S01]  /*ca20*/  FMUL R4, R4, 1.4426950216293334961 ;  /* 0x3fb8aa3b04047820 */ /* 0x000fe20000400000 */
        /* <DEDUP_REMOVED lines=9> */
[----:B------:R-:W1:Y:S08]  /*cac0*/  MUFU.EX2 R4, R4 ;  /* 0x0000000400047308 */ /* 0x000e700000000800 */
[----:B------:R-:W2:Y:S08]  /*cad0*/  MUFU.EX2 R5, R5 ;  /* 0x0000000500057308 */ /* 0x000eb00000000800 */
[----:B------:R-:W-:Y:S08]  /*cae0*/  MUFU.EX2 R168, R168 ;  /* 0x000000a800a87308 */ /* 0x000ff00000000800 */
[----:B------:R-:W3:Y:S08]  /*caf0*/  MUFU.EX2 R167, R167 ;  /* 0x000000a700a77308 */ /* 0x000ef00000000800 */
[----:B------:R-:W-:Y:S08]  /*cb00*/  MUFU.EX2 R166, R166 ;  /* 0x000000a600a67308 */ /* 0x000ff00000000800 */
[----:B------:R-:W-:Y:S08]  /*cb10*/  MUFU.EX2 R165, R165 ;  /* 0x000000a500a57308 */ /* 0x000ff00000000800 */
[----:B------:R-:W-:Y:S08]  /*cb20*/  MUFU.EX2 R164, R164 ;  /* 0x000000a400a47308 */ /* 0x000ff00000000800 */
[----:B------:R-:W0:Y:S08]  /*cb30*/  MUFU.EX2 R163, R163 ;  /* 0x000000a300a37308 */ /* 0x000e300000000800 */
[----:B------:R-:W-:Y:S08]  /*cb40*/  MUFU.EX2 R161, R161 ;  /* 0x000000a100a17308 */ /* 0x000ff00000000800 */
[----:B------:R-:W4:Y:S01]  /*cb50*/  MUFU.EX2 R160, R160 ;  /* 0x000000a000a07308 */ /* 0x000f220000000800 */
[-C--:B-1----:R-:W-:Y:S01]  /*cb60*/  FMUL R26, R26, R4.reuse ;  /* 0x000000041a1a7220 */ /* 0x082fe20000400000 */
[-C--:B------:R-:W-:Y:S01]  /*cb70*/  FMUL R27, R27, R4.reuse ;  /* 0x000000041b1b7220 */ /* 0x080fe20000400000 */
        /* <DEDUP_REMOVED lines=61> */
[----:B------:R-:W-:Y:S01]  /*cf50*/  FMUL R151, R151, R4 ;  /* 0x0000000497977220 */ /* 0x000fe20000400000 */
[-C--:B--2---:R-:W-:Y:S01]  /*cf60*/  FMUL R24, R24, R5.reuse ;  /* 0x0000000518187220 */ /* 0x084fe20000400000 */
        /* <DEDUP_REMOVED lines=63> */
[----:B---3--:R-:W-:-:S02]  /*d360*/  F2FP.BF16.F32.PACK_AB R157, R167, R168 ;  /* 0x000000a8a79d723e */ /* 0x008fc400000010ff */
[----:B0-----:R-:W-:Y:S02]  /*d370*/  F2FP.BF16.F32.PACK_AB R156, R163, R164 ;  /* 0x000000a4a39c723e */ /* 0x001fe400000010ff */
[----:B----4-:R-:W-:Y:S02]  /*d380*/  F2FP.BF16.F32.PACK_AB R158, R160, R161 ;  /* 0x000000a1a09e723e */ /* 0x010fe400000010ff */
[----:B------:R-:W-:Y:S01]  /*d390*/  F2FP.BF16.F32.PACK_AB R159, R165, R166 ;  /* 0x000000a6a59f723e */ /* 0x000fe200000010ff */
[----:B------:R-:W-:Y:S06]  /*d3a0*/  BAR.SYNC.DEFER_BLOCKING 0x0 ;  /* 0x0000000000007b1d */ /* 0x000fec0000010000 */
[----:B------:R-:W-:Y:S01]  /*d3b0*/  UMOV UR7, 0x80000020 ;  /* 0x8000002000077882 */ /* 0x000fe20000000000 */
[----:B------:R-:W-:-:S06]  /*d3c0*/  WARPGROUP.ARRIVE ;  /* 0x00000000000079c5 */ /* 0x000fcc0000000000 */
[----:B------:R-:W-:Y:S01]  /*d3d0*/  HGMMA.64x256x16.F32.BF16 R24, R156, gdesc[UR4], R24, gsb0 ;  /* 0x03e000049c187df0 */ /* 0x000fe20008001818 */
[----:B------:R-:W-:Y:S04]  /*d3e0*/  STL [R1+0x88c], R240 ;  /* 0x00088cf001007387 */ /* 0x000fe80000100800 */
[----:B------:R0:W-:Y:S04]  /*d3f0*/  STL [R1+0x888], R241 ;  /* 0x000888f101007387 */ /* 0x0001e80000100800 */
[----:B------:R1:W-:Y:S01]  /*d400*/  STL [R1+0x890], R3 ;  /* 0x0008900301007387 */ /* 0x0003e20000100800 */
[----:B------:R-:W-:-:S03]  /*d410*/  WARPGROUP.DEPBAR.LE gsb0, 0x0 ;  /* 0x00008000000079c5 */ /* 0x000fc60000010000 */
[----:B------:R-:W-:Y:S04]  /*d420*/  STL.64 [R1], R24 ;  /* 0x0000001801007387 */ /* 0x000fe80000100a00 */
        /* <DEDUP_REMOVED lines=11> */
[----:B------:R-:W-:Y:S01]  /*d4e0*/  STL.64 [R1+0x60], R48 ;  /* 0x0000603001007387 */ /* 0x000fe20000100a00 */
[----:B------:R-:W-:-:S03]  /*d4f0*/  IMAD.MOV.U32 R179, RZ, RZ, R150 ;  /* 0x000000ffffb37224 */ /* 0x000fc600078e0096 */
[----:B------:R-:W-:Y:S01]  /*d500*/  STL.64 [R1+0x68], R50 ;  /* 0x0000683201007387 */ /* 0x000fe20000100a00 */
[----:B------:R-:W-:-:S03]  /*d510*/  IMAD.MOV.U32 R178, RZ, RZ, R151 ;  /* 0x000000ffffb27224 */ /* 0x000fc600078e0097 */
[----:B------:R-:W-:Y:S01]  /*d520*/  STL.64 [R1+0x70], R52 ;  /* 0x0000703401007387 */ /* 0x000fe20000100a00 */
[----:B------:R-:W-:Y:S01]  /*d530*/  IMAD.MOV.U32 R181, RZ, RZ, R148 ;  /* 0x000000ffffb57224 */ /* 0x000fe200078e0094 */
[----:B------:R-:W-:Y:S02]  /*d540*/  MOV R180, R149 ;  /* 0x0000009500b47202 */ /* 0x000fe40000000f00 */
[----:B------:R-:W-:Y:S01]  /*d550*/  STL.64 [R1+0x78], R54 ;  /* 0x0000783601007387 */ /* 0x000fe20000100a00 */
[----:B------:R-:W-:-:S03]  /*d560*/  IMAD.MOV.U32 R183, RZ, RZ, R146 ;  /* 0x000000ffffb77224 */ /* 0x000fc600078e0092 */
[----:B------:R2:W-:Y:S01]  /*d570*/  STL.64 [R1+0x80], R56 ;  /* 0x0000803801007387 */ /* 0x0005e20000100a00 */
[----:B------:R-:W-:Y:S01]  /*d580*/  IMAD.MOV.U32 R182, RZ, RZ, R147 ;  /* 0x000000ffffb67224 */ /* 0x000fe200078e0093 */
[----:B------:R-:W-:Y:S02]  /*d590*/  MOV R185, R144 ;  /* 0x0000009000b97202 */ /* 0x000fe40000000f00 */
[----:B------:R-:W3:Y:S01]  /*d5a0*/  LDL.LU.64 R150, [R1+0xa90] ;  /* 0x000a900001967983 */ /* 0x000ee20000300a00 */
[----:B------:R-:W-:-:S03]  /*d5b0*/  IMAD.MOV.U32 R184, RZ, RZ, R145 ;  /* 0x000000ffffb87224 */ /* 0x000fc600078e0091 */
[----:B------:R-:W4:Y:S01]  /*d5c0*/  LDL.LU.64 R148, [R1+0xa88] ;  /* 0x000a880001947983 */ /* 0x000f220000300a00 */
[----:B------:R-:W-:Y:S02]  /*d5d0*/  IMAD.MOV.U32 R187, RZ, RZ, R142 ;  /* 0x000000ffffbb7224 */ /* 0x000fe400078e008e */
[----:B------:R-:W-:Y:S01]  /*d5e0*/  IMAD.MOV.U32 R186, RZ, RZ, R143 ;  /* 0x000000ffffba7224 */ /* 0x000fe200078e008f */
[----:B------:R-:W4:Y:S01]  /*d5f0*/  LDL.LU.64 R146, [R1+0xa80] ;  /* 0x000a800001927983 */ /* 0x000f220000300a00 */
[----:B------:R-:W-:Y:S01]  /*d600*/  IMAD.MOV.U32 R189, RZ, RZ, R140 ;  /* 0x000000ffffbd7224 */ /* 0x000fe200078e008c */
[----:B------:R-:W-:Y:S01]  /*d610*/  MOV R190, R139 ;  /* 0x0000008b00be7202 */ /* 0x000fe20000000f00 */
[----:B------:R-:W-:Y:S01]  /*d620*/  IMAD.MOV.U32 R188, RZ, RZ, R141 ;  /* 0x000000ffffbc7224 */ /* 0x000fe200078e008d */
[----:B------:R-:W4:Y:S01]  /*d630*/  LDL.LU.64 R144, [R1+0xa78] ;  /* 0x000a780001907983 */ /* 0x000f220000300a00 */
[----:B------:R-:W-:-:S03]  /*d640*/  IMAD.MOV.U32 R191, RZ, RZ, R138 ;  /* 0x000000ffffbf7224 */ /* 0x000fc600078e008a */
[----:B------:R-:W4:Y:S01]  /*d650*/  LDL.LU.64 R142, [R1+0xa70] ;  /* 0x000a7000018e7983 */ /* 0x000f220000300a00 */
[----:B------:R-:W-:Y:S01]  /*d660*/  IMAD.MOV.U32 R193, RZ, RZ, R136 ;  /* 0x000000ffffc17224 */ /* 0x000fe200078e0088 */
[----:B------:R-:W-:Y:S01]  /*d670*/  MOV R195, R134 ;  /* 0x0000008600c37202 */ /* 0x000fe20000000f00 */
[----:B------:R-:W-:Y:S01]  /*d680*/  IMAD.MOV.U32 R192, RZ, RZ, R137 ;  /* 0x000000ffffc07224 */ /* 0x000fe200078e0089 */
[----:B------:R-:W4:Y:S01]  /*d690*/  LDL.LU.64 R140, [R1+0xa68] ;  /* 0x000a6800018c7983 */ /* 0x000f220000300a00 */
        /* <DEDUP_REMOVED lines=110> */
[----:B0-----:R-:W-:Y:S01]  /*dd80*/  IMAD.MOV.U32 R241, RZ, RZ, R60 ;  /* 0x000000fffff17224 */ /* 0x001fe200078e003c */
[----:B------:R-:W-:Y:S01]  /*dd90*/  MOV R240, R59 ;  /* 0x0000003b00f07202 */ /* 0x000fe20000000f00 */
[----:B------:R-:W-:Y:S01]  /*dda0*/  IMAD.MOV.U32 R218, RZ, RZ, R61 ;  /* 0x000000ffffda7224 */ /* 0x000fe200078e003d */
[----:B------:R-:W4:Y:S01]  /*ddb0*/  LDL.LU.64 R64, [R1+0x938] ;  /* 0x0009380001407983 */ /* 0x000f220000300a00 */
[----:B-1----:R-:W-:-:S03]  /*ddc0*/  IMAD.MOV.U32 R3, RZ, RZ, R58 ;  /* 0x000000ffff037224 */ /* 0x002fc600078e003a */
[----:B------:R-:W4:Y:S04]  /*ddd0*/  LDL.LU.64 R62, [R1+0x930] ;  /* 0x00093000013e7983 */ /* 0x000f280000300a00 */
[----:B------:R-:W4:Y:S04]  /*dde0*/  LDL.LU.64 R60, [R1+0x928] ;  /* 0x00092800013c7983 */ /* 0x000f280000300a00 */
[----:B------:R-:W4:Y:S04]  /*ddf0*/  LDL.LU.64 R58, [R1+0x920] ;  /* 0x00092000013a7983 */ /* 0x000f280000300a00 */
[----:B--2---:R-:W2:Y:S04]  /*de00*/  LDL.LU.64 R56, [R1+0x918] ;  /* 0x0009180001387983 */ /* 0x004ea80000300a00 */
[----:B------:R-:W2:Y:S04]  /*de10*/  LDL.LU.64 R54, [R1+0x910] ;  /* 0x0009100001367983 */ /* 0x000ea80000300a00 */
        /* <DEDUP_REMOVED lines=14> */
[----:B------:R-:W2:Y:S01]  /*df00*/  LDL.LU.64 R24, [R1+0x898] ;  /* 0x0008980001187983 */ /* 0x000ea20000300a00 */
[-C--:B---3--:R-:W-:Y:S01]  /*df10*/  FMUL R150, R150, R4.reuse ;  /* 0x0000000496967220 */ /* 0x088fe20000400000 */
[-C--:B------:R-:W-:Y:S01]  /*df20*/  FMUL R151, R151, R4.reuse ;  /* 0x0000000497977220 */ /* 0x080fe20000400000 */
[-C--:B----4-:R-:W-:Y:S01]  /*df30*/  FMUL R146, R146, R4.reuse ;  /* 0x0000000492927220 */ /* 0x090fe20000400000 */
[----:B------:R-:W-:-:S03]  /*df40*/  FMUL R147, R147, R4 ;  /* 0x0000000493937220 */ /* 0x000fc60000400000 */
[----:B------:R-:W-:Y:S04]  /*df50*/  STL.64 [R1+0x808], R150 ;  /* 0x0008089601007387 */ /* 0x000fe80000100a00 */
[----:B------:R-:W-:Y:S01]  /*df60*/  STL.64 [R1+0x800], R148 ;  /* 0x0008009401007387 */ /* 0x000fe20000100a00 */
[-C--:B------:R-:W-:Y:S01]  /*df70*/  FMUL R142, R142, R4.reuse ;  /* 0x000000048e8e7220 */ /* 0x080fe20000400000 */
[-C--:B------:R-:W-:Y:S02]  /*df80*/  FMUL R143, R143, R4.reuse ;  /* 0x000000048f8f7220 */ /* 0x080fe40000400000 */
[----:B------:R-:W-:Y:S04]  /*df90*/  STL.64 [R1+0x7f8], R146 ;  /* 0x0007f89201007387 */ /* 0x000fe80000100a00 */
[----:B------:R-:W-:Y:S01]  /*dfa0*/  STL.64 [R1+0x7f0], R144 ;  /* 0x0007f09001007387 */ /* 0x000fe20000100a00 */
[-C--:B------:R-:W-:Y:S01]  /*dfb0*/  FMUL R138, R138, R4.reuse ;  /* 0x000000048a8a7220 */ /* 0x080fe20000400000 */
[----:B------:R-:W-:-:S02]  /*dfc0*/  FMUL R139, R139, R4 ;  /* 0x000000048b8b7220 */ /* 0x000fc40000400000 */
        /* <DEDUP_REMOVED lines=40> */
[----:B------:R-:W-:Y:S01]  /*e250*/  STL.64 [R1+0x748], R102 ;  /* 0x0007486601007387 */ /* 0x000fe20000100a00 */
[----:B------:R-:W-:-:S03]  /*e260*/  FMUL R96, R96, R5 ;  /* 0x0000000560607220 */ /* 0x000fc60000400000 */
[----:B------:R-:W-:Y:S01]  /*e270*/  STL.64 [R1+0x740], R100 ;  /* 0x0007406401007387 */ /* 0x000fe20000100a00 */
[-C--:B------:R-:W-:Y:S01]  /*e280*/  FMUL R94, R94, R4.reuse ;  /* 0x000000045e5e7220 */ /* 0x080fe20000400000 */
[-C--:B------:R-:W-:Y:S02]  /*e290*/  FMUL R95, R95, R4.reuse ;  /* 0x000000045f5f7220 */ /* 0x080fe40000400000 */
[----:B------:R-:W-:Y:S01]  /*e2a0*/  STL.64 [R1+0x738], R98 ;  /* 0x0007386201007387 */ /* 0x000fe20000100a00 */
[-C--:B------:R-:W-:Y:S01]  /*e2b0*/  FMUL R92, R92, R5.reuse ;  /* 0x000000055c5c7220 */ /* 0x080fe20000400000 */
[----:B------:R-:W-:Y:S02]  /*e2c0*/  FMUL R93, R93, R5 ;  /* 0x000000055d5d7220 */ /* 0x000fe40000400000 */
[----:B------:R-:W-:Y:S01]  /*e2d0*/  STL.64 [R1+0x730], R96 ;  /* 0x0007306001007387 */ /* 0x000fe20000100a00 */
[-C--:B------:R-:W-:Y:S01]  /*e2e0*/  FMUL R90, R90, R4.reuse ;  /* 0x000000045a5a7220 */ /* 0x080fe20000400000 */
[----:B------:R-:W-:-:S02]  /*e2f0*/  FMUL R91, R91, R4 ;  /* 0x000000045b5b7220 */ /* 0x000fc40000400000 */
        /* <DEDUP_REMOVED lines=49> */
[-C--:B--2---:R-:W-:Y:S01]  /*e610*/  FMUL R56, R56, R5.reuse ;  /* 0x0000000538387220 */ /* 0x084fe20000400000 */
        /* <DEDUP_REMOVED lines=49> */
[----:B------:R-:W-:Y:S04]  /*e930*/  STL.64 [R1+0x620], R28 ;  /* 0x0006201c01007387 */ /* 0x000fe80000100a00 */
[----:B------:R-:W-:Y:S04]  /*e940*/  STL.64 [R1+0x618], R26 ;  /* 0x0006181a01007387 */ /* 0x000fe80000100a00 */
[----:B------:R0:W-:Y:S04]  /*e950*/  STL.64 [R1+0x610], R24 ;  /* 0x0006101801007387 */ /* 0x0001e80000100a00 */
[----:B0-----:R-:W2:Y:S04]  /*e960*/  LDL.LU R24, [R1] ;  /* 0x0000000001187983 */ /* 0x001ea80000300800 */
[----:B------:R-:W2:Y:S04]  /*e970*/  LDL.LU R25, [R1+0x4] ;  /* 0x0000040001197983 */ /* 0x000ea80000300800 */
        /* <DEDUP_REMOVED lines=31> */
[----:B------:R-:W2:Y:S01]  /*eb70*/  LDL.LU R57, [R1+0x84] ;  /* 0x0000840001397983 */ /* 0x000ea20000300800 */
[--C-:B------:R-:W-:Y:S01]  /*eb80*/  FADD R20, R162, -R6.reuse ;  /* 0x80000006a2147221 */ /* 0x100fe20000000000 */
[--C-:B------:R-:W-:Y:S01]  /*eb90*/  FADD R21, R169, -R6.reuse ;  /* 0x80000006a9157221 */ /* 0x100fe20000000000 */
[--C-:B------:R-:W-:Y:S01]  /*eba0*/  FADD R18, R174, -R6.reuse ;  /* 0x80000006ae127221 */ /* 0x100fe20000000000 */
        /* <DEDUP_REMOVED lines=13> */
[----:B------:R-:W-:Y:S08]  /*ec80*/  MUFU.EX2 R21, R21 ;  /* 0x0000001500157308 */ /* 0x000ff00000000800 */
[----:B------:R-:W-:Y:S08]  /*ec90*/  MUFU.EX2 R20, R20 ;  /* 0x0000001400147308 */ /* 0x000ff00000000800 */
[----:B------:R-:W-:Y:S08]  /*eca0*/  MUFU.EX2 R18, R18 ;  /* 0x0000001200127308 */ /* 0x000ff00000000800 */
[----:B------:R-:W-:Y:S08]  /*ecb0*/  MUFU.EX2 R17, R17 ;  /* 0x0000001100117308 */ /* 0x000ff00000000800 */
[----:B------:R-:W-:Y:S08]  /*ecc0*/  MUFU.EX2 R23, R23 ;  /* 0x0000001700177308 */ /* 0x000ff00000000800 */
[----:B------:R-:W0:Y:S08]  /*ecd0*/  MUFU.EX2 R22, R22 ;  /* 0x0000001600167308 */ /* 0x000e300000000800 */
[----:B------:R-:W-:Y:S08]  /*ece0*/  MUFU.EX2 R19, R19 ;  /* 0x0000001300137308 */ /* 0x000ff00000000800 */
[----:B------:R-:W1:Y:S01]  /*ecf0*/  MUFU.EX2 R162, R162 ;  /* 0x000000a200a27308 */ /* 0x000e620000000800 */
[----:B------:R-:W-:Y:S01]  /*ed00*/  IMAD.MOV.U32 R58, RZ, RZ, R3 ;  /* 0x000000ffff3a7224 */ /* 0x000fe200078e0003 */
[----:B------:R-:W-:Y:S01]  /*ed10*/  MOV R60, R241 ;  /* 0x000000f1003c7202 */ /* 0x000fe20000000f00 */
        /* <DEDUP_REMOVED lines=36> */
[----:B------:R-:W-:-:S02]  /*ef60*/  IMAD.MOV.U32 R82, RZ, RZ, R16 ;  /* 0x000000ffff527224 */ /* 0x000fc400078e0010 */
[----:B------:R-:W-:Y:S02]  /*ef70*/  IMAD.MOV.U32 R83, RZ, RZ, R2 ;  /* 0x000000ffff537224 */ /* 0x000fe400078e0002 */
[----:B------:R-:W-:Y:S02]  /*ef80*/  IMAD.MOV.U32 R84, RZ, RZ, R170 ;  /* 0x000000ffff547224 */ /* 0x000fe400078e00aa */
[----:B------:R-:W-:Y:S02]  /*ef90*/  IMAD.MOV.U32 R86, RZ, RZ, R172 ;  /* 0x000000ffff567224 */ /* 0x000fe400078e00ac */
[----:B------:R-:W-:Y:S02]  /*efa0*/  IMAD.MOV.U32 R87, RZ, RZ, R173 ;  /* 0x000000ffff577224 */ /* 0x000fe400078e00ad */
[----:B------:R-:W-:Y:S02]  /*efb0*/  IMAD.MOV.U32 R88, RZ, RZ, R247 ;  /* 0x000000ffff587224 */ /* 0x000fe400078e00f7 */
        /* <DEDUP_REMOVED lines=49> */
[----:B------:R-:W-:Y:S01]  /*f2d0*/  IMAD.MOV.U32 R151, RZ, RZ, R178 ;  /* 0x000000ffff977224 */ /* 0x000fe200078e00b2 */
[----:B0-----:R-:W-:Y:S01]  /*f2e0*/  F2FP.BF16.F32.PACK_AB R152, R22, R23 ;  /* 0x000000171698723e */ /* 0x001fe200000010ff */
[----:B------:R3:W5:Y:S01]  /*f2f0*/  LDL.LU R3, [R1+0x890] ;  /* 0x0008900001037983 */ /* 0x0007620000300800 */
[----:B------:R-:W-:Y:S02]  /*f300*/  F2FP.BF16.F32.PACK_AB R153, R20, R21 ;  /* 0x000000151499723e */ /* 0x000fe400000010ff */
[----:B-1----:R-:W-:Y:S01]  /*f310*/  F2FP.BF16.F32.PACK_AB R154, R162, R19 ;  /* 0x00000013a29a723e */ /* 0x002fe200000010ff */
[----:B------:R-:W4:Y:S01]  /*f320*/  LDL.LU R240, [R1+0x88c] ;  /* 0x00088c0001f07983 */ /* 0x000f220000300800 */
[----:B------:R-:W-:-:S03]  /*f330*/  F2FP.BF16.F32.PACK_AB R155, R17, R18 ;  /* 0x00000012119b723e */ /* 0x000fc600000010ff */
[----:B------:R-:W3:Y:S04]  /*f340*/  LDL.LU R241, [R1+0x888] ;  /* 0x0008880001f17983 */ /* 0x000ee80000300800 */
[----:B------:R-:W3:Y:S04]  /*f350*/  LDL.LU R218, [R1+0x884] ;  /* 0x0008840001da7983 */ /* 0x000ee80000300800 */
[----:B------:R-:W3:Y:S04]  /*f360*/  LDL.LU R219, [R1+0x880] ;  /* 0x0008800001db7983 */ /* 0x000ee80000300800 */
[----:B------:R1:W5:Y:S04]  /*f370*/  LDL.LU R8, [R1+0x87c] ;  /* 0x00087c0001087983 */ /* 0x0003680000300800 */
[----:B------:R-:W3:Y:S04]  /*f380*/  LDL.LU R177, [R1+0x878] ;  /* 0x0008780001b17983 */ /* 0x000ee80000300800 */
[----:B------:R-:W3:Y:S04]  /*f390*/  LDL.LU R176, [R1+0x874] ;  /* 0x0008740001b07983 */ /* 0x000ee80000300800 */
[----:B------:R-:W3:Y:S04]  /*f3a0*/  LDL.LU R0, [R1+0x870] ;  /* 0x0008700001007983 */ /* 0x000ee80000300800 */
[----:B------:R1:W5:Y:S04]  /*f3b0*/  LDL.LU R248, [R1+0x86c] ;  /* 0x00086c0001f87983 */ /* 0x0003680000300800 */
[----:B------:R1:W5:Y:S04]  /*f3c0*/  LDL.LU R249, [R1+0x868] ;  /* 0x0008680001f97983 */ /* 0x0003680000300800 */
[----:B------:R1:W5:Y:S04]  /*f3d0*/  LDL.LU R250, [R1+0x864] ;  /* 0x0008640001fa7983 */ /* 0x0003680000300800 */
[----:B------:R1:W5:Y:S04]  /*f3e0*/  LDL.LU R251, [R1+0x860] ;  /* 0x0008600001fb7983 */ /* 0x0003680000300800 */
[----:B------:R-:W3:Y:S04]  /*f3f0*/  LDL.LU R243, [R1+0x85c] ;  /* 0x00085c0001f37983 */ /* 0x000ee80000300800 */
[----:B------:R-:W3:Y:S04]  /*f400*/  LDL.LU R244, [R1+0x858] ;  /* 0x0008580001f47983 */ /* 0x000ee80000300800 */
[----:B------:R1:W5:Y:S04]  /*f410*/  LDL.LU R252, [R1+0x854] ;  /* 0x0008540001fc7983 */ /* 0x0003680000300800 */
[----:B------:R1:W5:Y:S04]  /*f420*/  LDL.LU R9, [R1+0x850] ;  /* 0x0008500001097983 */ /* 0x0003680000300800 */
[----:B------:R1:W5:Y:S04]  /*f430*/  LDL.LU R245, [R1+0x84c] ;  /* 0x00084c0001f57983 */ /* 0x0003680000300800 */
[----:B------:R1:W5:Y:S01]  /*f440*/  LDL.LU R10, [R1+0x848] ;  /* 0x00084800010a7983 */ /* 0x0003620000300800 */
[----:B--2---:R-:W-:-:S03]  /*f450*/  WARPGROUP.ARRIVE ;  /* 0x00000000000079c5 */ /* 0x004fc60000000000 */
[----:B------:R1:W5:Y:S04]  /*f460*/  LDL.LU R11, [R1+0x844] ;  /* 0x00084400010b7983 */ /* 0x0003680000300800 */
[----:B------:R1:W5:Y:S01]  /*f470*/  LDL.LU R12, [R1+0x840] ;  /* 0x00084000010c7983 */ /* 0x0003620000300800 */
[----:B------:R-:W-:Y:S03]  /*f480*/  HGMMA.64x256x16.F32.BF16 R24, R152, gdesc[UR12], R24, gsb0 ;  /* 0x03e0000c98187df0 */ /* 0x000fe60008001818 */
[----:B------:R1:W5:Y:S04]  /*f490*/  LDL.LU R13, [R1+0x83c] ;  /* 0x00083c00010d7983 */ /* 0x0003680000300800 */
[----:B------:R1:W5:Y:S04]  /*f4a0*/  LDL.LU R14, [R1+0x838] ;  /* 0x00083800010e7983 */ /* 0x0003680000300800 */
[----:B------:R1:W5:Y:S04]  /*f4b0*/  LDL.LU R15, [R1+0x834] ;  /* 0x00083400010f7983 */ /* 0x0003680000300800 */
[----:B------:R1:W5:Y:S04]  /*f4c0*/  LDL.LU R16, [R1+0x830] ;  /* 0x0008300001107983 */ /* 0x0003680000300800 */
[----:B------:R-:W2:Y:S04]  /*f4d0*/  LDL.LU R2, [R1+0x82c] ;  /* 0x00082c0001027983 */ /* 0x000ea80000300800 */
[----:B------:R1:W5:Y:S04]  /*f4e0*/  LDL.LU R170, [R1+0x828] ;  /* 0x0008280001aa7983 */ /* 0x0003680000300800 */
[----:B------:R1:W5:Y:S04]  /*f4f0*/  LDL.LU R171, [R1+0x824] ;  /* 0x0008240001ab7983 */ /* 0x0003680000300800 */
[----:B------:R1:W5:Y:S04]  /*f500*/  LDL.LU R172, [R1+0x820] ;  /* 0x0008200001ac7983 */ /* 0x0003680000300800 */
[----:B------:R1:W5:Y:S04]  /*f510*/  LDL.LU R173, [R1+0x81c] ;  /* 0x00081c0001ad7983 */ /* 0x0003680000300800 */
[----:B------:R-:W2:Y:S04]  /*f520*/  LDL.LU R247, [R1+0x818] ;  /* 0x0008180001f77983 */ /* 0x000ea80000300800 */
[----:B------:R-:W2:Y:S04]  /*f530*/  LDL.LU R246, [R1+0x814] ;  /* 0x0008140001f67983 */ /* 0x000ea80000300800 */
[----:B------:R-:W2:Y:S01]  /*f540*/  LDL.LU R175, [R1+0x810] ;  /* 0x0008100001af7983 */ /* 0x000ea20000300800 */
        /* <DEDUP_REMOVED lines=65> */
[----:B0-----:R-:W2:Y:S04]  /*f960*/  LDL.LU.64 R150, [R1+0x808] ;  /* 0x0008080001967983 */ /* 0x001ea80000300a00 */
        /* <DEDUP_REMOVED lines=63> */
[----:B----4-:R-:W-:-:S02]  /*fd60*/  R2UR UR14, R240 ;  /* 0x00000000f00e72ca */ /* 0x010fc400000e0000 */
[----:B---3--:R-:W-:Y:S01]  /*fd70*/  R2UR UR15, R241 ;  /* 0x00000000f10f72ca */ /* 0x008fe200000e0000 */
[----:B------:R-:W3:Y:S01]  /*fd80*/  LDL R169, [R1+0x5ec] ;  /* 0x0005ec0001a97983 */ /* 0x000ee20000100800 */
        /* <DEDUP_REMOVED lines=26> */
[----:B------:R-:W-:-:S06]  /*ff30*/  FMUL R97, R97, R5 ;  /* 0x0000000561617220 */ /* 0x000fcc0000400000 */
[----:B------:R-:W-:-:S06]  /*ff40*/  WARPGROUP.ARRIVE ;  /* 0x00000000000079c5 */ /* 0x000fcc0000000000 */
[----:B------:R-:W-:Y:S01]  /*ff50*/  HGMMA.64x256x16.F32.BF16 R24, R156, gdesc[UR12], R24, gsb0 ;  /* 0x03e0000c9c187df0 */ /* 0x000fe20008001818 */
[----:B------:R-:W-:Y:S02]  /*ff60*/  R2UR UR6, R218 ;  /* 0x00000000da0672ca */ /* 0x000fe400000e0000 */
[----:B------:R-:W-:Y:S01]  /*ff70*/  R2UR UR7, R219 ;  /* 0x00000000db0772ca */ /* 0x000fe200000e0000 */
[----:B------:R-:W-:Y:S01]  /*ff80*/  FADD R167, R168, R167 ;  /* 0x000000a7a8a77221 */ /* 0x000fe20000000000 */
[----:B------:R-:W-:-:S03]  /*ff90*/  FADD R163, R164, R163 ;  /* 0x000000a3a4a37221 */ /* 0x000fc60000000000 */
        /* <DEDUP_REMOVED lines=11> */
[----:B------:R-:W-:Y:S01]  /*10050*/  FADD R18, R162, R19 ;  /* 0x00000013a2127221 */ /* 0x000fe20000000000 */
[----:B------:R-:W0:Y:S03]  /*10060*/  S2R R238, SR_CTAID.X ;  /* 0x0000000000ee7919 */ /* 0x000e260000002500 */
[----:B------:R-:W2:Y:S04]  /*10070*/  SHFL.BFLY PT, R19, R17, 0x2, 0x1f ;  /* 0x0c401f0011137f89 */ /* 0x000ea800000e0000 */
[----:B------:R-:W4:Y:S01]  /*10080*/  SHFL.BFLY PT, R20, R18, 0x2, 0x1f ;  /* 0x0c401f0012147f89 */ /* 0x000f2200000e0000 */
[----:B------:R-:W-:-:S05]  /*10090*/  IADD3 R176, P0, R176, 0x20, RZ ;  /* 0x00000020b0b07810 */ /* 0x000fca0007f1e0ff */
[----:B------:R-:W-:Y:S02]  /*100a0*/  IMAD.X R177, RZ, RZ, R177, P0 ;  /* 0x000000ffffb17224 */ /* 0x000fe400000e06b1 */
[----:B--2---:R-:W-:Y:S01]  /*100b0*/  FADD R17, R17, R19 ;  /* 0x0000001311117221 */ /* 0x004fe20000000000 */
[----:B----4-:R-:W-:-:S04]  /*100c0*/  FADD R18, R18, R20 ;  /* 0x0000001412127221 */ /* 0x010fc80000000000 */
[----:B------:R-:W2:Y:S01]  /*100d0*/  SHFL.BFLY PT, R19, R17, 0x1, 0x1f ;  /* 0x0c201f0011137f89 */ /* 0x000ea200000e0000 */
[----:B0-----:R-:W-:-:S03]  /*100e0*/  IMAD.SHL.U32 R238, R238, 0x80, RZ ;  /* 0x00000080eeee7824 */ /* 0x001fc600078e00ff */
[----:B------:R-:W0:Y:S01]  /*100f0*/  SHFL.BFLY PT, R20, R18, 0x1, 0x1f ;  /* 0x0c201f0012147f89 */ /* 0x000e2200000e0000 */
[----:B------:R-:W-:-:S05]  /*10100*/  VIADD R174, R238, 0x80 ;  /* 0x00000080eeae7836 */ /* 0x000fca0000000000 */
[----:B------:R-:W-:-:S04]  /*10110*/  ISETP.GE.U32.AND P0, PT, R176, R174, PT ;  /* 0x000000aeb000720c */ /* 0x000fc80003f06070 */
[----:B------:R-:W-:Y:S02]  /*10120*/  ISETP.GE.U32.AND.EX P0, PT, R177, RZ, PT, P0 ;  /* 0x000000ffb100720c */ /* 0x000fe40003f06100 */
[----:B------:R-:W-:Y:S02]  /*10130*/  R2UR UR15, R244 ;  /* 0x00000000f40f72ca */ /* 0x000fe400000e0000 */
[----:B------:R-:W-:Y:S01]  /*10140*/  R2UR UR14, R243 ;  /* 0x00000000f30e72ca */ /* 0x000fe200000e0000 */
[----:B---3--:R-:W-:Y:S02]  /*10150*/  IMAD R0, R169, 0x20, R0 ;  /* 0x00000020a9007824 */ /* 0x008fe400078e0200 */
[----:B--2---:R-:W-:Y:S01]  /*10160*/  FADD R17, R17, R19 ;  /* 0x0000001311117221 */ /* 0x004fe20000000000 */
[----:B0-----:R-:W-:-:S03]  /*10170*/  FADD R18, R18, R20 ;  /* 0x0000001412127221 */ /* 0x001fc60000000000 */
[----:B------:R-:W-:Y:S01]  /*10180*/  FFMA R247, R4, R247, R17 ;  /* 0x000000f704f77223 */ /* 0x000fe20000000011 */
[----:B------:R-:W-:Y:S01]  /*10190*/  LEA R2, R175, R2, 0x5 ;  /* 0x00000002af027211 */ /* 0x000fe200078e28ff */
[----:B------:R-:W-:Y:S02]  /*101a0*/  IMAD.MOV.U32 R17, RZ, RZ, R6 ;  /* 0x000000ffff117224 */ /* 0x000fe400078e0006 */
[----:B------:R-:W-:Y:S01]  /*101b0*/  FFMA R246, R5, R246, R18 ;  /* 0x000000f605f67223 */ /* 0x000fe20000000012 */
[--C-:B------:R-:W-:Y:S01]  /*101c0*/  IMAD.MOV.U32 R18, RZ, RZ, R7.reuse ;  /* 0x000000ffff127224 */ /* 0x100fe200078e0007 */
[----:B------:R-:W-:Y:S01]  /*101d0*/  MOV R225, R6 ;  /* 0x0000000600e17202 */ /* 0x000fe20000000f00 */
[----:B------:R-:W-:Y:S01]  /*101e0*/  IMAD.MOV.U32 R236, RZ, RZ, R7 ;  /* 0x000000ffffec7224 */ /* 0x000fe200078e0007 */
[----:B------:R-:W-:Y:S02]  /*101f0*/  WARPGROUP.DEPBAR.LE gsb0, 0x0 ;  /* 0x00008000000079c5 */ /* 0x000fe40000010000 */
[----:B------:R-:W-:-:S06]  /*10200*/  WARPGROUP.ARRIVE ;  /* 0x00000000000079c5 */ /* 0x000fcc0000000000 */
[----:B------:R-:W-:Y:S03]  /*10210*/  HGMMA.64x256x16.F32.BF16 R24, R152, gdesc[UR4], R24, gsb0 ;  /* 0x03e0000498187df0 */ /* 0x000fe60008001818 */
[----:B------:R-:W-:Y:S02]  /*10220*/  WARPGROUP.DEPBAR.LE gsb0, 0x0 ;  /* 0x00008000000079c5 */ /* 0x000fe40000010000 */
[----:B-1----:R-:W-:Y:S05]  /*10230*/  @!P0 BRA `(.L_x_1) ;  /* 0xffffff8800d48947 */ /* 0x002fea000383ffff */
.L_x_0:
[----:B------:R-:W2:Y:S04]  /*10240*/  LDL.LU R5, [R1+0x8] ;  /* 0x0000080001057983 */ /* 0x000ea80000300800 */
[----:B------:R-:W3:Y:S04]  /*10250*/  LDL.LU R183, [R1] ;  /* 0x0000000001b77983 */ /* 0x000ee80000300800 */
[----:B------:R-:W4:Y:S04]  /*10260*/  LDL.LU R182, [R1+0x10] ;  /* 0x0000100001b67983 */ /* 0x000f280000300800 */
        /* <DEDUP_REMOVED lines=27> */
[----:B------:R-:W4:Y:S01]  /*10420*/  LDL.LU R22, [R1+0x74] ;  /* 0x0000740001167983 */ /* 0x000f220000300800 */
[----:B-----5:R-:W-:Y:S01]  /*10430*/  IMAD.MOV.U32 R3, RZ, RZ, R246 ;  /* 0x000000ffff037224 */ /* 0x020fe200078e00f6 */
[----:B------:R-:W-:Y:S01]  /*10440*/  MOV R8, 0x3dc6b27f ;  /* 0x3dc6b27f00087802 */ /* 0x000fe20000000f00 */
[----:B------:R-:W-:Y:S01]  /*10450*/  IMAD.MOV.U32 R2, RZ, RZ, R247 ;  /* 0x000000ffff027224 */ /* 0x000fe200078e00f7 */
[----:B------:R-:W-:Y:S01]  /*10460*/  STL [R1+0x614], R18 ;  /* 0x0006141201007387 */ /* 0x000fe20000100800 */
[C---:B------:R-:W-:Y:S01]  /*10470*/  FMUL R4, R3.reuse, 8388608 ;  /* 0x4b00000003047820 */ /* 0x040fe20000400000 */
[----:B------:R-:W-:-:S02]  /*10480*/  FSETP.GEU.AND P1, PT, R3, 1.175494350822287508e-38, PT ;  /* 0x008000000300780b */ /* 0x000fc40003f2e000 */
[----:B------:R-:W-:Y:S01]  /*10490*/  FSETP.GT.AND P0, PT, |R2|, 8.50705917302346158658e+37, PT ;  /* 0x7e8000000200780b */ /* 0x000fe20003f04200 */
[----:B------:R0:W-:Y:S01]  /*104a0*/  STL [R1+0x610], R17 ;  /* 0x0006101101007387 */ /* 0x0001e20000100800 */
[----:B------:R-:W-:-:S05]  /*104b0*/  FSEL R4, R4, R3, !P1 ;  /* 0x0000000304047208 */ /* 0x000fca0004800000 */
[----:B------:R-:W-:-:S05]  /*104c0*/  VIADD R0, R4, 0xc0cafb0d ;  /* 0xc0cafb0d04007836 */ /* 0x000fca0000000000 */
[----:B------:R-:W-:-:S05]  /*104d0*/  LOP3.LUT R0, R0, 0xff800000, RZ, 0xc0, !PT ;  /* 0xff80000000007812 */ /* 0x000fca00078ec0ff */
[----:B------:R-:W-:Y:S01]  /*104e0*/  IMAD.IADD R6, R4, 0x1, -R0 ;  /* 0x0000000104067824 */ /* 0x000fe200078e0a00 */
[----:B------:R-:W-:Y:S01]  /*104f0*/  I2FP.F32.S32 R0, R0 ;  /* 0x0000000000007245 */ /* 0x000fe20000201400 */
[----:B--2---:R-:W-:Y:S01]  /*10500*/  FMUL R9, R5, 0.25 ;  /* 0x3e80000005097820 */ /* 0x004fe20000400000 */
[----:B---3--:R-:W-:-:S04]  /*10510*/  IMAD.MOV.U32 R184, RZ, RZ, R183 ;  /* 0x000000ffffb87224 */ /* 0x008fc800078e00b7 */
[----:B------:R-:W-:Y:S02]  /*10520*/  FSEL R9, R9, R5, P0 ;  /* 0x0000000509097208 */ /* 0x000fe40000000000 */
[----:B------:R-:W-:Y:S01]  /*10530*/  FSEL R5, RZ, -23, P1 ;  /* 0xc1b80000ff057808 */ /* 0x000fe20000800000 */
[----:B----4-:R-:W-:Y:S01]  /*10540*/  IMAD.MOV.U32 R183, RZ, RZ, R182 ;  /* 0x000000ffffb77224 */ /* 0x010fe200078e00b6 */
[----:B------:R-:W-:-:S03]  /*10550*/  ISETP.GE.U32.AND P1, PT, R4, 0x7f800000, PT ;  /* 0x7f8000000400780c */ /* 0x000fc60003f26070 */
[----:B------:R-:W-:Y:S01]  /*10560*/  FFMA.FTZ R7, R0, 1.1920928955078125e-07, R5 ;  /* 0x3400000000077823 */ /* 0x000fe20000010005 */
[----:B------:R-:W-:Y:S01]  /*10570*/  FADD R0, R6, -1 ;  /* 0xbf80000006007421 */ /* 0x000fe20000000000 */
[----:B------:R-:W-:Y:S01]  /*10580*/  IMAD.MOV.U32 R182, RZ, RZ, R181 ;  /* 0x000000ffffb67224 */ /* 0x000fe200078e00b5 */
[----:B------:R-:W-:Y:S02]  /*10590*/  MOV R181, R180 ;  /* 0x000000b400b57202 */ /* 0x000fe40000000f00 */
[----:B------:R-:W-:-:S04]  /*105a0*/  FFMA.FTZ R5, R0, R8, -0.16845393180847167969 ;  /* 0xbe2c7f3000057423 */ /* 0x000fc80000010008 */
[----:B------:R-:W-:-:S04]  /*105b0*/  FFMA.FTZ R5, R0, R5, 0.1716887056827545166 ;  /* 0x3e2fcf2a00057423 */ /* 0x000fc80000010005 */
[----:B------:R-:W-:-:S04]  /*105c0*/  FFMA.FTZ R5, R0, R5, -0.17900948226451873779 ;  /* 0xbe374e4300057423 */ /* 0x000fc80000010005 */
[----:B------:R-:W-:Y:S01]  /*105d0*/  FFMA.FTZ R5, R0, R5, 0.20512372255325317383 ;  /* 0x3e520bf400057423 */ /* 0x000fe20000010005 */
[----:B------:R-:W-:-:S03]  /*105e0*/  IMAD.MOV.U32 R180, RZ, RZ, R179 ;  /* 0x000000ffffb47224 */ /* 0x000fc600078e00b3 */
[----:B------:R-:W-:Y:S01]  /*105f0*/  FFMA.FTZ R5, R0, R5, -0.24046532809734344482 ;  /* 0xbe763c8b00057423 */ /* 0x000fe20000010005 */
[----:B------:R-:W-:-:S03]  /*10600*/  IMAD.MOV.U32 R179, RZ, RZ, R178 ;  /* 0x000000ffffb37224 */ /* 0x000fc600078e00b2 */
[----:B------:R-:W-:Y:S01]  /*10610*/  FFMA.FTZ R5, R0, R5, 0.28857114911079406738 ;  /* 0x3e93bf9900057423 */ /* 0x000fe20000010005 */
[----:B------:R-:W-:-:S03]  /*10620*/  IMAD.MOV.U32 R178, RZ, RZ, R174 ;  /* 0x000000ffffb27224 */ /* 0x000fc600078e00ae */
[----:B------:R-:W-:Y:S01]  /*10630*/  FFMA.FTZ R5, R0, R5, -0.36067417263984680176 ;  /* 0xbeb8aa4900057423 */ /* 0x000fe20000010005 */
[----:B------:R-:W-:-:S03]  /*10640*/  IMAD.MOV.U32 R174, RZ, RZ, R169 ;  /* 0x000000ffffae7224 */ /* 0x000fc600078e00a9 */
[----:B------:R-:W-:Y:S01]  /*10650*/  FFMA.FTZ R5, R0, R5, 0.48089820146560668945 ;  /* 0x3ef6384a00057423 */ /* 0x000fe20000010005 */
[----:B------:R-:W-:-:S03]  /*10660*/  MOV R169, R168 ;  /* 0x000000a800a97202 */ /* 0x000fc60000000f00 */
[----:B------:R-:W-:Y:S01]  /*10670*/  FFMA.FTZ R5, R0, R5, -0.72134751081466674805 ;  /* 0xbf38aa3b00057423 */ /* 0x000fe20000010005 */
[----:B------:R-:W-:-:S03]  /*10680*/  IMAD.MOV.U32 R168, RZ, RZ, R167 ;  /* 0x000000ffffa87224 */ /* 0x000fc600078e00a7 */
[----:B------:R-:W-:Y:S01]  /*10690*/  FMUL R5, R0, R5 ;  /* 0x0000000500057220 */ /* 0x000fe20000400000 */
[----:B------:R-:W-:-:S03]  /*106a0*/  IMAD.MOV.U32 R167, RZ, RZ, R166 ;  /* 0x000000ffffa77224 */ /* 0x000fc600078e00a6 */
[----:B------:R-:W-:Y:S01]  /*106b0*/  FMUL R5, R0, R5 ;  /* 0x0000000500057220 */ /* 0x000fe20000400000 */
[----:B------:R-:W-:-:S03]  /*106c0*/  IMAD.MOV.U32 R166, RZ, RZ, R165 ;  /* 0x000000ffffa67224 */ /* 0x000fc600078e00a5 */
[----:B------:R-:W-:Y:S01]  /*106d0*/  FFMA.FTZ R0, R0, 1.4426950216293334961, R5 ;  /* 0x3fb8aa3b00007823 */ /* 0x000fe20000010005 */
[----:B------:R-:W-:-:S03]  /*106e0*/  IMAD.MOV.U32 R165, RZ, RZ, R164 ;  /* 0x000000ffffa57224 */ /* 0x000fc600078e00a4 */
[----:B------:R-:W-:Y:S01]  /*106f0*/  FADD R10, R7, R0 ;  /* 0x00000000070a7221 */ /* 0x000fe20000000000 */
[----:B------:R-:W-:Y:S01]  /*10700*/  @P1 IMAD.MOV.U32 R0, RZ, RZ, 0x7f800000 ;  /* 0x7f800000ff001424 */ /* 0x000fe200078e00ff */
[----:B------:R-:W-:-:S03]  /*10710*/  MOV R164, R163 ;  /* 0x000000a300a47202 */ /* 0x000fc60000000f00 */
[----:B------:R-:W-:Y:S01]  /*10720*/  @P1 FFMA.FTZ R10, R4, R0, +INF ;  /* 0x7f800000040a1423 */ /* 0x000fe20000010000 */
[----:B------:R-:W-:-:S04]  /*10730*/  IMAD.MOV.U32 R163, RZ, RZ, R162 ;  /* 0x000000ffffa37224 */ /* 0x000fc800078e00a2 */
[----:B------:R1:W-:Y:S01]  /*10740*/  STL [R1+0x204], R10 ;  /* 0x0002040a01007387 */ /* 0x0003e20000100800 */
[----:B------:R-:W-:Y:S02]  /*10750*/  IMAD.MOV.U32 R162, RZ, RZ, R161 ;  /* 0x000000ffffa27224 */ /* 0x000fe400078e00a1 */
[----:B------:R-:W-:Y:S02]  /*10760*/  IMAD.MOV.U32 R161, RZ, RZ, R160 ;  /* 0x000000ffffa17224 */ /* 0x000fe400078e00a0 */
[----:B------:R-:W-:Y:S01]  /*10770*/  IMAD.MOV.U32 R160, RZ, RZ, R159 ;  /* 0x000000ffffa07224 */ /* 0x000fe200078e009f */
[----:B------:R-:W-:Y:S01]  /*10780*/  MOV R159, R158 ;  /* 0x0000009e009f7202 */ /* 0x000fe20000000f00 */
[----:B------:R-:W-:Y:S02]  /*10790*/  IMAD.MOV.U32 R158, RZ, RZ, R157 ;  /* 0x000000ffff9e7224 */ /* 0x000fe400078e009d */
[----:B------:R-:W-:Y:S02]  /*107a0*/  IMAD.MOV.U32 R157, RZ, RZ, R156 ;  /* 0x000000ffff9d7224 */ /* 0x000fe400078e009c */
[----:B------:R-:W-:-:S02]  /*107b0*/  IMAD.MOV.U32 R156, RZ, RZ, R155 ;  /* 0x000000ffff9c7224 */ /* 0x000fc400078e009b */
[----:B------:R-:W-:Y:S01]  /*107c0*/  IMAD.MOV.U32 R155, RZ, RZ, R154 ;  /* 0x000000ffff9b7224 */ /* 0x000fe200078e009a */
[----:B------:R-:W-:Y:S01]  /*107d0*/  MOV R154, R153 ;  /* 0x00000099009a7202 */ /* 0x000fe20000000f00 */
[----:B------:R-:W-:Y:S02]  /*107e0*/  IMAD.MOV.U32 R153, RZ, RZ, R152 ;  /* 0x000000ffff997224 */ /* 0x000fe400078e0098 */
[----:B------:R-:W-:Y:S02]  /*107f0*/  IMAD.MOV.U32 R152, RZ, RZ, R23 ;  /* 0x000000ffff987224 */ /* 0x000fe400078e0017 */
[----:B------:R-:W-:Y:S02]  /*10800*/  IMAD.MOV.U32 R23, RZ, RZ, R22 ;  /* 0x000000ffff177224 */ /* 0x000fe400078e0016 */
[----:B------:R-:W2:Y:S01]  /*10810*/  LDL.LU R22, [R1+0x64] ;  /* 0x0000640001167983 */ /* 0x000ea20000300800 */
[----:B------:R-:W-:Y:S01]  /*10820*/  FSETP.NEU.AND P1, PT, R4, RZ, PT ;  /* 0x000000ff0400720b */ /* 0x000fe20003f2d000 */
[C---:B------:R-:W-:Y:S01]  /*10830*/  FMUL R4, R2.reuse, 8388608 ;  /* 0x4b00000002047820 */ /* 0x040fe20000400000 */
[----:B------:R-:W-:Y:S01]  /*10840*/  FSETP.GEU.AND P2, PT, R2, 1.175494350822287508e-38, PT ;  /* 0x008000000200780b */ /* 0x000fe20003f4e000 */
[----:B------:R-:W-:Y:S01]  /*10850*/  IMAD.MOV.U32 R201, RZ, RZ, R179 ;  /* 0x000000ffffc97224 */ /* 0x000fe200078e00b3 */
[----:B------:R-:W-:Y:S01]  /*10860*/  MOV R202, R180 ;  /* 0x000000b400ca7202 */ /* 0x000fe20000000f00 */
[----:B------:R-:W-:Y:S01]  /*10870*/  IMAD.MOV.U32 R200, RZ, RZ, R178 ;  /* 0x000000ffffc87224 */ /* 0x000fe200078e00b2 */
[----:B------:R-:W-:Y:S01]  /*10880*/  FSEL R4, R4, R2, !P2 ;  /* 0x0000000204047208 */ /* 0x000fe20005000000 */
[----:B------:R-:W-:Y:S01]  /*10890*/  IMAD.MOV.U32 R203, RZ, RZ, R181 ;  /* 0x000000ffffcb7224 */ /* 0x000fe200078e00b5 */
[----:B------:R-:W-:Y:S01]  /*108a0*/  FSEL R5, RZ, -23, P2 ;  /* 0xc1b80000ff057808 */ /* 0x000fe20001000000 */
[----:B------:R-:W-:Y:S01]  /*108b0*/  IMAD.MOV.U32 R181, RZ, RZ, R152 ;  /* 0x000000ffffb57224 */ /* 0x000fe200078e0098 */
[C---:B------:R-:W-:Y:S01]  /*108c0*/  ISETP.GE.U32.AND P4, PT, R4.reuse, 0x7f800000, PT ;  /* 0x7f8000000400780c */ /* 0x040fe20003f86070 */
[----:B------:R-:W-:Y:S01]  /*108d0*/  VIADD R0, R4, 0xc0cafb0d ;  /* 0xc0cafb0d04007836 */ /* 0x000fe20000000000 */
[C---:B------:R-:W-:Y:S01]  /*108e0*/  FSETP.GT.AND P2, PT, |R3|.reuse, 8.50705917302346158658e+37, PT ;  /* 0x7e8000000300780b */ /* 0x040fe20003f44200 */
[----:B------:R-:W-:Y:S01]  /*108f0*/  IMAD.MOV.U32 R205, RZ, RZ, R183 ;  /* 0x000000ffffcd7224 */ /* 0x000fe200078e00b7 */
[----:B------:R-:W-:Y:S01]  /*10900*/  MOV R185, R157 ;  /* 0x0000009d00b97202 */ /* 0x000fe20000000f00 */
[----:B------:R-:W-:Y:S01]  /*10910*/  IMAD.MOV.U32 R180, RZ, RZ, R23 ;  /* 0x000000ffffb47224 */ /* 0x000fe200078e0017 */
[----:B------:R-:W-:Y:S01]  /*10920*/  LOP3.LUT R0, R0, 0xff800000, RZ, 0xc0, !PT ;  /* 0xff80000000007812 */ /* 0x000fe200078ec0ff */
[----:B------:R-:W-:Y:S01]  /*10930*/  IMAD.MOV.U32 R204, RZ, RZ, R182 ;  /* 0x000000ffffcc7224 */ /* 0x000fe200078e00b6 */
[----:B------:R-:W-:Y:S01]  /*10940*/  MOV R182, R153 ;  /* 0x0000009900b67202 */ /* 0x000fe20000000f00 */
[----:B------:R-:W-:Y:S01]  /*10950*/  IMAD.MOV.U32 R183, RZ, RZ, R154 ;  /* 0x000000ffffb77224 */ /* 0x000fe200078e009a */
[-C--:B------:R-:W-:Y:S01]  /*10960*/  IADD3 R6, R4, -R0.reuse, RZ ;  /* 0x8000000004067210 */ /* 0x080fe20007ffe0ff */
[----:B------:R-:W-:Y:S01]  /*10970*/  IMAD.MOV.U32 R186, RZ, RZ, R156 ;  /* 0x000000ffffba7224 */ /* 0x000fe200078e009c */
[----:B------:R-:W-:Y:S01]  /*10980*/  I2FP.F32.S32 R0, R0 ;  /* 0x0000000000007245 */ /* 0x000fe20000201400 */
[----:B------:R-:W-:Y:S01]  /*10990*/  IMAD.MOV.U32 R187, RZ, RZ, R158 ;  /* 0x000000ffffbb7224 */ /* 0x000fe200078e009e */
[----:B------:R-:W-:Y:S01]  /*109a0*/  MOV R190, R161 ;  /* 0x000000a100be7202 */ /* 0x000fe20000000f00 */
[----:B------:R-:W-:Y:S01]  /*109b0*/  IMAD.MOV.U32 R189, RZ, RZ, R160 ;  /* 0x000000ffffbd7224 */ /* 0x000fe200078e00a0 */
[----:B------:R-:W-:Y:S01]  /*109c0*/  MOV R194, R165 ;  /* 0x000000a500c27202 */ /* 0x000fe20000000f00 */
[----:B------:R-:W-:Y:S01]  /*109d0*/  FFMA.FTZ R7, R0, 1.1920928955078125e-07, R5 ;  /* 0x3400000000077823 */ /* 0x000fe20000010005 */
[----:B------:R-:W-:Y:S01]  /*109e0*/  FADD R0, R6, -1 ;  /* 0xbf80000006007421 */ /* 0x000fe20000000000 */
[----:B------:R-:W-:Y:S01]  /*109f0*/  IMAD.MOV.U32 R188, RZ, RZ, R159 ;  /* 0x000000ffffbc7224 */ /* 0x000fe200078e009f */
[----:B------:R-:W-:Y:S01]  /*10a00*/  FSETP.GEU.AND P3, PT, |R3|, 1.175494350822287508e-38, PT ;  /* 0x008000000300780b */ /* 0x000fe20003f6e200 */
[----:B------:R-:W-:-:S02]  /*10a10*/  IMAD.MOV.U32 R191, RZ, RZ, R162 ;  /* 0x000000ffffbf7224 */ /* 0x000fc400078e00a2 */
[C---:B------:R-:W-:Y:S01]  /*10a20*/  FFMA.FTZ R5, R0.reuse, R8, -0.16845393180847167969 ;  /* 0xbe2c7f3000057423 */ /* 0x040fe20000010008 */
[----:B------:R-:W-:Y:S02]  /*10a30*/  IMAD.MOV.U32 R193, RZ, RZ, R164 ;  /* 0x000000ffffc17224 */ /* 0x000fe400078e00a4 */
[----:B------:R-:W-:Y:S01]  /*10a40*/  @P2 FMUL R3, R3, 0.25 ;  /* 0x3e80000003032820 */ /* 0x000fe20000400000 */
[----:B------:R-:W-:Y:S02]  /*10a50*/  IMAD.MOV.U32 R192, RZ, RZ, R163 ;  /* 0x000000ffffc07224 */ /* 0x000fe400078e00a3 */
[----:B------:R-:W-:Y:S01]  /*10a60*/  FFMA.FTZ R5, R0, R5, 0.1716887056827545166 ;  /* 0x3e2fcf2a00057423 */ /* 0x000fe20000010005 */
[----:B------:R-:W-:Y:S01]  /*10a70*/  IMAD.MOV.U32 R195, RZ, RZ, R166 ;  /* 0x000000ffffc37224 */ /* 0x000fe200078e00a6 */
[----:B------:R-:W-:Y:S01]  /*10a80*/  FSETP.GEU.AND P6, PT, |R2|, 1.175494350822287508e-38, PT ;  /* 0x008000000200780b */ /* 0x000fe20003fce200 */
[----:B------:R-:W-:Y:S02]  /*10a90*/  IMAD.MOV.U32 R197, RZ, RZ, R168 ;  /* 0x000000ffffc57224 */ /* 0x000fe400078e00a8 */
[----:B------:R-:W-:Y:S01]  /*10aa0*/  FFMA.FTZ R5, R0, R5, -0.17900948226451873779 ;  /* 0xbe374e4300057423 */ /* 0x000fe20000010005 */
[----:B------:R-:W-:Y:S01]  /*10ab0*/  IMAD.MOV.U32 R196, RZ, RZ, R167 ;  /* 0x000000ffffc47224 */ /* 0x000fe200078e00a7 */
[----:B0-----:R-:W0:Y:S01]  /*10ac0*/  S2R R17, SR_TID.X ;  /* 0x0000000000117919 */ /* 0x001e220000002100 */
[----:B------:R-:W-:-:S02]  /*10ad0*/  IMAD.MOV.U32 R199, RZ, RZ, R174 ;  /* 0x000000ffffc77224 */ /* 0x000fc400078e00ae */
[C---:B------:R-:W-:Y:S01]  /*10ae0*/  FFMA.FTZ R5, R0.reuse, R5, 0.20512372255325317383 ;  /* 0x3e520bf400057423 */ /* 0x040fe20000010005 */
[----:B------:R-:W-:Y:S01]  /*10af0*/  @!P3 FMUL R3, R3, 16777216 ;  /* 0x4b8000000303b820 */ /* 0x000fe20000400000 */
[----:B------:R-:W-:Y:S02]  /*10b00*/  MOV R198, R169 ;  /* 0x000000a900c67202 */ /* 0x000fe40000000f00 */
[----:B------:R-:W-:-:S03]  /*10b10*/  FFMA.FTZ R5, R0, R5, -0.24046532809734344482 ;  /* 0xbe763c8b00057423 */ /* 0x000fc60000010005 */
[----:B------:R-:W3:Y:S01]  /*10b20*/  MUFU.RCP R3, R3 ;  /* 0x0000000300037308 */ /* 0x000ee20000001000 */
[----:B------:R-:W-:-:S04]  /*10b30*/  FFMA.FTZ R5, R0, R5, 0.28857114911079406738 ;  /* 0x3e93bf9900057423 */ /* 0x000fc80000010005 */
[----:B------:R-:W-:-:S04]  /*10b40*/  FFMA.FTZ R5, R0, R5, -0.36067417263984680176 ;  /* 0xbeb8aa4900057423 */ /* 0x000fc80000010005 */
[----:B------:R-:W-:-:S04]  /*10b50*/  FFMA.FTZ R5, R0, R5, 0.48089820146560668945 ;  /* 0x3ef6384a00057423 */ /* 0x000fc80000010005 */
[----:B------:R-:W-:-:S04]  /*10b60*/  FFMA.FTZ R5, R0, R5, -0.72134751081466674805 ;  /* 0xbf38aa3b00057423 */ /* 0x000fc80000010005 */
[----:B------:R-:W-:-:S04]  /*10b70*/  FMUL R5, R0, R5 ;  /* 0x0000000500057220 */ /* 0x000fc80000400000 */
[----:B------:R-:W-:-:S04]  /*10b80*/  FMUL R5, R0, R5 ;  /* 0x0000000500057220 */ /* 0x000fc80000400000 */
[----:B------:R-:W-:Y:S01]  /*10b90*/  FFMA.FTZ R0, R0, 1.4426950216293334961, R5 ;  /* 0x3fb8aa3b00007823 */ /* 0x000fe20000010005 */
[----:B------:R-:W-:-:S03]  /*10ba0*/  FMUL R5, R184, 0.25 ;  /* 0x3e800000b8057820 */ /* 0x000fc60000400000 */
[----:B-1----:R-:W-:Y:S01]  /*10bb0*/  FADD R10, R7, R0 ;  /* 0x00000000070a7221 */ /* 0x002fe20000000000 */
[----:B------:R-:W-:Y:S01]  /*10bc0*/  @P4 IMAD.MOV.U32 R0, RZ, RZ, 0x7f800000 ;  /* 0x7f800000ff004424 */ /* 0x000fe200078e00ff */
[----:B------:R-:W-:Y:S01]  /*10bd0*/  FSEL R5, R5, R184, P2 ;  /* 0x000000b805057208 */ /* 0x000fe20001000000 */
[----:B------:R-:W-:Y:S02]  /*10be0*/  IMAD.MOV.U32 R184, RZ, RZ, R155 ;  /* 0x000000ffffb87224 */ /* 0x000fe400078e009b */
[----:B------:R-:W-:-:S05]  /*10bf0*/  @P4 FFMA.FTZ R10, R4, R0, +INF ;  /* 0x7f800000040a4423 */ /* 0x000fca0000010000 */
[----:B------:R1:W-:Y:S04]  /*10c00*/  STL [R1+0x200], R10 ;  /* 0x0002000a01007387 */ /* 0x0003e80000100800 */
[----:B------:R-:W4:Y:S01]  /*10c10*/  LDL.LU R178, [R1+0x90] ;  /* 0x0000900001b27983 */ /* 0x000f220000300800 */
[----:B------:R-:W-:Y:S01]  /*10c20*/  FMUL R0, R205, 0.25 ;  /* 0x3e800000cd007820 */ /* 0x000fe20000400000 */
[----:B------:R-:W-:-:S04]  /*10c30*/  @P0 FMUL R2, R2, 0.25 ;  /* 0x3e80000002020820 */ /* 0x000fc80000400000 */
[----:B------:R-:W-:Y:S01]  /*10c40*/  FSEL R0, R0, R205, P2 ;  /* 0x000000cd00007208 */ /* 0x000fe20001000000 */
[----:B------:R-:W-:Y:S01]  /*10c50*/  @!P3 FMUL R5, R5, 16777216 ;  /* 0x4b8000000505b820 */ /* 0x000fe20000400000 */
[----:B------:R-:W-:-:S03]  /*10c60*/  @!P6 FMUL R2, R2, 16777216 ;  /* 0x4b8000000202e820 */ /* 0x000fc60000400000 */
[----:B------:R-:W-:Y:S01]  /*10c70*/  @!P3 FMUL R0, R0, 16777216 ;  /* 0x4b8000000000b820 */ /* 0x000fe20000400000 */
[----:B------:R-:W-:Y:S01]  /*10c80*/  FSETP.NEU.AND P5, PT, R4, RZ, PT ;  /* 0x000000ff0400720b */ /* 0x000fe20003fad000 */
[C---:B---3--:R-:W-:Y:S01]  /*10c90*/  FMUL R5, R3.reuse, R5 ;  /* 0x0000000503057220 */ /* 0x048fe20000400000 */
[----:B------:R-:W-:Y:S01]  /*10ca0*/  FMUL R8, R204, 0.25 ;  /* 0x3e800000cc087820 */ /* 0x000fe20000400000 */
[----:B------:R-:W-:Y:S01]  /*10cb0*/  FMUL R4, R3, R0 ;  /* 0x0000000003047220 */ /* 0x000fe20000400000 */
[----:B------:R-:W-:Y:S01]  /*10cc0*/  FMUL R7, R203, 0.25 ;  /* 0x3e800000cb077820 */ /* 0x000fe20000400000 */
[----:B------:R-:W3:Y:S02]  /*10cd0*/  MUFU.RCP R2, R2 ;  /* 0x0000000200027308 */ /* 0x000ee40000001000 */
[----:B------:R-:W-:Y:S02]  /*10ce0*/  FSEL R8, R8, R204, P2 ;  /* 0x000000cc08087208 */ /* 0x000fe40001000000 */
[----:B------:R-:W-:Y:S01]  /*10cf0*/  F2FP.BF16.F32.PACK_AB R4, R4, R5 ;  /* 0x000000050404723e */ /* 0x000fe200000010ff */
[----:B------:R-:W-:Y:S01]  /*10d00*/  FMUL R5, R20, 0.25 ;  /* 0x3e80000014057820 */ /* 0x000fe20000400000 */
[----:B------:R-:W-:Y:S01]  /*10d10*/  FSEL R7, R7, R203, P2 ;  /* 0x000000cb07077208 */ /* 0x000fe20001000000 */
[----:B------:R-:W-:Y:S01]  /*10d20*/  @!P3 FMUL R8, R8, 16777216 ;  /* 0x4b8000000808b820 */ /* 0x000fe20000400000 */
[----:B------:R-:W-:Y:S01]  /*10d30*/  FMUL R6, R21, 0.25 ;  /* 0x3e80000015067820 */ /* 0x000fe20000400000 */
[----:B------:R-:W-:Y:S01]  /*10d40*/  FMUL R0, R19, 0.25 ;  /* 0x3e80000013007820 */ /* 0x000fe20000400000 */
[----:B------:R-:W-:Y:S01]  /*10d50*/  FSEL R5, R5, R20, P0 ;  /* 0x0000001405057208 */ /* 0x000fe20000000000 */
[----:B------:R-:W-:Y:S01]  /*10d60*/  @!P3 FMUL R7, R7, 16777216 ;  /* 0x4b8000000707b820 */ /* 0x000fe20000400000 */
[----:B------:R-:W-:Y:S01]  /*10d70*/  @!P6 FMUL R9, R9, 16777216 ;  /* 0x4b8000000909e820 */ /* 0x000fe20000400000 */
[----:B-1----:R-:W-:Y:S01]  /*10d80*/  FMUL R10, R3, R8 ;  /* 0x00000008030a7220 */ /* 0x002fe20000400000 */
[----:B------:R-:W-:Y:S01]  /*10d90*/  FSEL R6, R6, R21, P0 ;  /* 0x0000001506067208 */ /* 0x000fe20000000000 */
[----:B------:R-:W-:Y:S01]  /*10da0*/  @!P6 FMUL R5, R5, 16777216 ;  /* 0x4b8000000505e820 */ /* 0x000fe20000400000 */
[----:B------:R-:W-:Y:S01]  /*10db0*/  FMUL R8, R3, R7 ;  /* 0x0000000703087220 */ /* 0x000fe20000400000 */
[----:B------:R-:W-:Y:S01]  /*10dc0*/  FSEL R0, R0, R19, P0 ;  /* 0x0000001300007208 */ /* 0x000fe20000000000 */
[C---:B---3--:R-:W-:Y:S01]  /*10dd0*/  FMUL R11, R2.reuse, R9 ;  /* 0x00000009020b7220 */ /* 0x048fe20000400000 */
[C---:B0-----:R-:W-:Y:S01]  /*10de0*/  LOP3.LUT R21, R17.reuse, 0x7, RZ, 0xc0, !PT ;  /* 0x0000000711157812 */ /* 0x041fe200078ec0ff */
[----:B------:R-:W-:Y:S01]  /*10df0*/  FMUL R9, R2, R5 ;  /* 0x0000000502097220 */ /* 0x000fe20000400000 */
[----:B------:R-:W-:Y:S01]  /*10e00*/  F2FP.BF16.F32.PACK_AB R5, R10, R8 ;  /* 0x000000080a05723e */ /* 0x000fe200000010ff */
[----:B------:R-:W-:Y:S01]  /*10e10*/  @!P6 FMUL R6, R6, 16777216 ;  /* 0x4b8000000606e820 */ /* 0x000fe20000400000 */
[----:B------:R-:W-:Y:S01]  /*10e20*/  @!P6 FMUL R0, R0, 16777216 ;  /* 0x4b8000000000e820 */ /* 0x000fe20000400000 */
[----:B------:R-:W-:Y:S01]  /*10e30*/  SHF.L.U32 R8, R17, 0x3, RZ ;  /* 0x0000000311087819 */ /* 0x000fe200000006ff */
[----:B------:R-:W-:Y:S01]  /*10e40*/  IMAD R19, R21, 0x10, R245 ;  /* 0x0000001015137824 */ /* 0x000fe200078e02f5 */
[----:B------:R-:W-:Y:S01]  /*10e50*/  LOP3.LUT R20, R17, 0x8, RZ, 0xc0, !PT ;  /* 0x0000000811147812 */ /* 0x000fe200078ec0ff */
[C---:B------:R-:W-:Y:S01]  /*10e60*/  FMUL R6, R2.reuse, R6 ;  /* 0x0000000602067220 */ /* 0x040fe20000400000 */
[----:B------:R-:W-:Y:S01]  /*10e70*/  FMUL R7, R2, R0 ;  /* 0x0000000002077220 */ /* 0x000fe20000400000 */
[----:B------:R-:W-:-:S02]  /*10e80*/  LOP3.LUT R8, R8, 0x780, RZ, 0xc0, !PT ;  /* 0x0000078008087812 */ /* 0x000fc400078ec0ff */
[----:B------:R-:W-:Y:S01]  /*10e90*/  IMAD R0, R20, 0x100, R19 ;  /* 0x0000010014007824 */ /* 0x000fe200078e0213 */
[----:B------:R-:W-:Y:S02]  /*10ea0*/  F2FP.BF16.F32.PACK_AB R6, R6, R11 ;  /* 0x0000000b0606723e */ /* 0x000fe400000010ff */
[----:B------:R-:W-:Y:S01]  /*10eb0*/  F2FP.BF16.F32.PACK_AB R7, R9, R7 ;  /* 0x000000070907723e */ /* 0x000fe200000010ff */
[----:B------:R-:W-:Y:S01]  /*10ec0*/  IMAD.IADD R0, R8, 0x1, R0 ;  /* 0x0000000108007824 */ /* 0x000fe200078e0200 */
[----:B------:R-:W-:Y:S01]  /*10ed0*/  BAR.SYNC.DEFER_BLOCKING 0x0 ;  /* 0x0000000000007b1d */ /* 0x000fe20000010000 */
[----:B--2---:R-:W-:-:S05]  /*10ee0*/  IMAD.MOV.U32 R179, RZ, RZ, R22 ;  /* 0x000000ffffb37224 */ /* 0x004fca00078e0016 */
[----:B------:R-:W2:Y:S04]  /*10ef0*/  LDL.LU R22, [R1+0x80] ;  /* 0x0000800001167983 */ /* 0x000ea80000300800 */
[----:B------:R-:W3:Y:S04]  /*10f00*/  LDL.LU R152, [R1+0x94] ;  /* 0x0000940001987983 */ /* 0x000ee80000300800 */
        /* <DEDUP_REMOVED lines=17> */
[----:B------:R-:W4:Y:S04]  /*11020*/  LDL.LU R174, [R1+0x130] ;  /* 0x0001300001ae7983 */ /* 0x000f280000300800 */
[----:B------:R0:W-:Y:S01]  /*11030*/  STSM.16.M88.4 [R0], R4 ;  /* 0x0000000400007844 */ /* 0x0001e20000000200 */
[----:B------:R-:W-:Y:S01]  /*11040*/  FMUL R10, R200, 0.25 ;  /* 0x3e800000c80a7820 */ /* 0x000fe20000400000 */
[----:B------:R-:W-:Y:S01]  /*11050*/  FMUL R9, R195, 0.25 ;  /* 0x3e800000c3097820 */ /* 0x000fe20000400000 */
[----:B------:R-:W-:Y:S01]  /*11060*/  LOP3.LUT R16, R17, 0xff, RZ, 0xc0, !PT ;  /* 0x000000ff11107812 */ /* 0x000fe200078ec0ff */
[----:B------:R-:W-:Y:S01]  /*11070*/  FMUL R14, R188, 0.25 ;  /* 0x3e800000bc0e7820 */ /* 0x000fe20000400000 */
[----:B------:R-:W2:Y:S01]  /*11080*/  LDL.LU R169, [R1+0x120] ;  /* 0x0001200001a97983 */ /* 0x000ea20000300800 */
[----:B0-----:R-:W-:Y:S01]  /*11090*/  FMUL R5, R202, 0.25 ;  /* 0x3e800000ca057820 */ /* 0x001fe20000400000 */
[----:B------:R-:W-:-:S04]  /*110a0*/  FMUL R4, R201, 0.25 ;  /* 0x3e800000c9047820 */ /* 0x000fc80000400000 */
[----:B------:R-:W-:Y:S02]  /*110b0*/  FSEL R5, R5, R202, P2 ;  /* 0x000000ca05057208 */ /* 0x000fe40001000000 */
[----:B------:R-:W-:-:S03]  /*110c0*/  FSEL R4, R4, R201, P2 ;  /* 0x000000c904047208 */ /* 0x000fc60001000000 */
[----:B------:R-:W-:Y:S02]  /*110d0*/  @!P3 FMUL R5, R5, 16777216 ;  /* 0x4b8000000505b820 */ /* 0x000fe40000400000 */
[----:B------:R-:W-:Y:S02]  /*110e0*/  @!P3 FMUL R4, R4, 16777216 ;  /* 0x4b8000000404b820 */ /* 0x000fe40000400000 */
[C---:B------:R-:W-:Y:S02]  /*110f0*/  FMUL R5, R3.reuse, R5 ;  /* 0x0000000503057220 */ /* 0x040fe40000400000 */
[----:B------:R-:W-:Y:S01]  /*11100*/  FMUL R8, R3, R4 ;  /* 0x0000000403087220 */ /* 0x000fe20000400000 */
[----:B------:R-:W-:Y:S01]  /*11110*/  FMUL R4, R199, 0.25 ;  /* 0x3e800000c7047820 */ /* 0x000fe20000400000 */
[----:B------:R-:W-:Y:S01]  /*11120*/  FMUL R6, R197, 0.25 ;  /* 0x3e800000c5067820 */ /* 0x000fe20000400000 */
[----:B------:R-:W-:Y:S02]  /*11130*/  FMUL R7, R196, 0.25 ;  /* 0x3e800000c4077820 */ /* 0x000fe40000400000 */
[----:B------:R-:W-:Y:S01]  /*11140*/  F2FP.BF16.F32.PACK_AB R8, R5, R8 ;  /* 0x000000080508723e */ /* 0x000fe200000010ff */
[----:B------:R-:W-:Y:S01]  /*11150*/  FMUL R5, R198, 0.25 ;  /* 0x3e800000c6057820 */ /* 0x000fe20000400000 */
[----:B------:R-:W-:-:S02]  /*11160*/  FSEL R10, R10, R200, P2 ;  /* 0x000000c80a0a7208 */ /* 0x000fc40001000000 */
[----:B------:R-:W-:Y:S02]  /*11170*/  FSEL R4, R4, R199, P2 ;  /* 0x000000c704047208 */ /* 0x000fe40001000000 */
[----:B------:R-:W-:Y:S02]  /*11180*/  FSEL R5, R5, R198, P0 ;  /* 0x000000c605057208 */ /* 0x000fe40000000000 */
[----:B------:R-:W-:Y:S02]  /*11190*/  FSEL R6, R6, R197, P0 ;  /* 0x000000c506067208 */ /* 0x000fe40000000000 */
[----:B------:R-:W-:Y:S02]  /*111a0*/  FSEL R7, R7, R196, P0 ;  /* 0x000000c407077208 */ /* 0x000fe40000000000 */
[----:B------:R-:W-:Y:S01]  /*111b0*/  FSEL R9, R9, R195, P0 ;  /* 0x000000c309097208 */ /* 0x000fe20000000000 */
[----:B------:R-:W-:Y:S01]  /*111c0*/  @!P3 FMUL R10, R10, 16777216 ;  /* 0x4b8000000a0ab820 */ /* 0x000fe20000400000 */
[----:B------:R-:W-:Y:S01]  /*111d0*/  @!P3 FMUL R4, R4, 16777216 ;  /* 0x4b8000000404b820 */ /* 0x000fe20000400000 */
[----:B------:R-:W-:Y:S01]  /*111e0*/  @!P6 FMUL R5, R5, 16777216 ;  /* 0x4b8000000505e820 */ /* 0x000fe20000400000 */
[----:B------:R-:W-:Y:S01]  /*111f0*/  @!P6 FMUL R6, R6, 16777216 ;  /* 0x4b8000000606e820 */ /* 0x000fe20000400000 */
[----:B------:R-:W-:Y:S01]  /*11200*/  @!P6 FMUL R7, R7, 16777216 ;  /* 0x4b8000000707e820 */ /* 0x000fe20000400000 */
[----:B------:R-:W-:Y:S01]  /*11210*/  @!P6 FMUL R9, R9, 16777216 ;  /* 0x4b8000000909e820 */ /* 0x000fe20000400000 */
[C---:B------:R-:W-:Y:S01]  /*11220*/  FMUL R13, R3.reuse, R10 ;  /* 0x0000000a030d7220 */ /* 0x040fe20000400000 */
[----:B------:R-:W-:Y:S01]  /*11230*/  FMUL R12, R3, R4 ;  /* 0x00000004030c7220 */ /* 0x000fe20000400000 */
[C---:B------:R-:W-:Y:S01]  /*11240*/  FMUL R5, R2.reuse, R5 ;  /* 0x0000000502057220 */ /* 0x040fe20000400000 */
[C---:B------:R-:W-:Y:S01]  /*11250*/  FMUL R10, R2.reuse, R6 ;  /* 0x00000006020a7220 */ /* 0x040fe20000400000 */
[C---:B------:R-:W-:Y:S01]  /*11260*/  FMUL R11, R2.reuse, R7 ;  /* 0x00000007020b7220 */ /* 0x040fe20000400000 */
[----:B------:R-:W-:Y:S01]  /*11270*/  FMUL R4, R2, R9 ;  /* 0x0000000902047220 */ /* 0x000fe20000400000 */
[----:B------:R-:W-:-:S02]  /*11280*/  LEA R16, R16, R245, 0x4 ;  /* 0x000000f510107211 */ /* 0x000fc400078e20ff */
[----:B------:R-:W-:Y:S02]  /*11290*/  F2FP.BF16.F32.PACK_AB R10, R5, R10 ;  /* 0x0000000a050a723e */ /* 0x000fe400000010ff */
[----:B------:R-:W-:Y:S01]  /*112a0*/  F2FP.BF16.F32.PACK_AB R11, R11, R4 ;  /* 0x000000040b0b723e */ /* 0x000fe200000010ff */
[----:B------:R-:W-:Y:S01]  /*112b0*/  BAR.SYNC.DEFER_BLOCKING 0x0 ;  /* 0x0000000000007b1d */ /* 0x000fe20000010000 */
[----:B------:R-:W-:-:S05]  /*112c0*/  F2FP.BF16.F32.PACK_AB R9, R13, R12 ;  /* 0x0000000c0d09723e */ /* 0x000fca00000010ff */
[----:B------:R-:W0:Y:S02]  /*112d0*/  LDS.128 R4, [R16] ;  /* 0x0000000010047984 */ /* 0x000e240000000c00 */
[----:B------:R-:W-:Y:S01]  /*112e0*/  BAR.SYNC.DEFER_BLOCKING 0x0 ;  /* 0x0000000000007b1d */ /* 0x000fe20000010000 */
[----:B------:R-:W-:Y:S01]  /*112f0*/  FMUL R12, R190, 0.25 ;  /* 0x3e800000be0c7820 */ /* 0x000fe20000400000 */
[----:B------:R-:W-:-:S04]  /*11300*/  FMUL R13, R187, 0.25 ;  /* 0x3e800000bb0d7820 */ /* 0x000fc80000400000 */
[----:B------:R1:W-:Y:S02]  /*11310*/  STSM.16.M88.4 [R0], R8 ;  /* 0x0000000800007844 */ /* 0x0003e40000000200 */
[----:B-1----:R-:W-:Y:S01]  /*11320*/  FMUL R9, R194, 0.25 ;  /* 0x3e800000c2097820 */ /* 0x002fe20000400000 */
        /* <DEDUP_REMOVED lines=8> */
[----:B------:R-:W-:-:S03]  /*113b0*/  FMUL R11, R189, 0.25 ;  /* 0x3e800000bd0b7820 */ /* 0x000fc60000400000 */
[----:B------:R-:W-:Y:S01]  /*113c0*/  F2FP.BF16.F32.PACK_AB R8, R9, R8 ;  /* 0x000000080908723e */ /* 0x000fe200000010ff */
[----:B------:R-:W-:Y:S01]  /*113d0*/  FMUL R9, R191, 0.25 ;  /* 0x3e800000bf097820 */ /* 0x000fe20000400000 */
[----:B------:R-:W-:Y:S02]  /*113e0*/  FSEL R10, R10, R192, P2 ;  /* 0x000000c00a0a7208 */ /* 0x000fe40001000000 */
[----:B------:R-:W-:Y:S02]  /*113f0*/  FSEL R11, R11, R189, P0 ;  /* 0x000000bd0b0b7208 */ /* 0x000fe40000000000 */
[----:B------:R-:W-:Y:S02]  /*11400*/  FSEL R9, R9, R191, P2 ;  /* 0x000000bf09097208 */ /* 0x000fe40001000000 */
[----:B------:R-:W-:Y:S02]  /*11410*/  FSEL R12, R12, R190, P0 ;  /* 0x000000be0c0c7208 */ /* 0x000fe40000000000 */
[----:B------:R-:W-:-:S02]  /*11420*/  FSEL R14, R14, R188, P0 ;  /* 0x000000bc0e0e7208 */ /* 0x000fc40000000000 */
        /* <DEDUP_REMOVED lines=13> */
[----:B------:R-:W-:-:S02]  /*11500*/  F2FP.BF16.F32.PACK_AB R9, R10, R9 ;  /* 0x000000090a09723e */ /* 0x000fc400000010ff */
[----:B------:R-:W-:Y:S02]  /*11510*/  F2FP.BF16.F32.PACK_AB R10, R12, R15 ;  /* 0x0000000f0c0a723e */ /* 0x000fe400000010ff */
[----:B------:R-:W-:Y:S01]  /*11520*/  F2FP.BF16.F32.PACK_AB R11, R11, R13 ;  /* 0x0000000d0b0b723e */ /* 0x000fe200000010ff */
[----:B------:R-:W-:Y:S06]  /*11530*/  BAR.SYNC.DEFER_BLOCKING 0x0 ;  /* 0x0000000000007b1d */ /* 0x000fec0000010000 */
[----:B------:R-:W1:Y:S02]  /*11540*/  LDS.128 R12, [R16] ;  /* 0x00000000100c7984 */ /* 0x000e640000000c00 */
[----:B------:R-:W-:Y:S06]  /*11550*/  BAR.SYNC.DEFER_BLOCKING 0x0 ;  /* 0x0000000000007b1d */ /* 0x000fec0000010000 */
[----:B------:R0:W-:Y:S02]  /*11560*/  STSM.16.M88.4 [R0], R8 ;  /* 0x0000000800007844 */ /* 0x0001e40000000200 */
[----:B0-----:R-:W-:-:S02]  /*11570*/  IMAD.SHL.U32 R9, R17, 0x4, RZ ;  /* 0x0000000411097824 */ /* 0x001fc400078e00ff */
[----:B------:R-:W-:-:S03]  /*11580*/  IMAD R8, R21, -0x8, R19 ;  /* 0xfffffff815087824 */ /* 0x000fc600078e0213 */
[----:B------:R-:W-:-:S05]  /*11590*/  LOP3.LUT R9, R9, 0x1c0, RZ, 0xc0, !PT ;  /* 0x000001c009097812 */ /* 0x000fca00078ec0ff */
[----:B------:R-:W-:Y:S02]  /*115a0*/  IMAD.IADD R8, R9, 0x1, R8 ;  /* 0x0000000109087824 */ /* 0x000fe400078e0208 */
[----:B------:R-:W-:Y:S01]  /*115b0*/  IMAD.SHL.U32 R9, R17, 0x2, RZ ;  /* 0x0000000211097824 */ /* 0x000fe200078e00ff */
[----:B------:R0:W-:Y:S04]  /*115c0*/  STL [R1+0x624], R4 ;  /* 0x0006240401007387 */ /* 0x0001e80000100800 */
[----:B------:R-:W-:Y:S01]  /*115d0*/  LOP3.LUT R9, R9, 0x1f8, RZ, 0xc0, !PT ;  /* 0x000001f809097812 */ /* 0x000fe200078ec0ff */
[----:B------:R-:W-:Y:S04]  /*115e0*/  STL [R1+0x620], R5 ;  /* 0x0006200501007387 */ /* 0x000fe80000100800 */
[----:B------:R-:W-:Y:S01]  /*115f0*/  STL [R1+0x61c], R6 ;  /* 0x00061c0601007387 */ /* 0x000fe20000100800 */
[----:B0-----:R-:W-:-:S03]  /*11600*/  IADD3 R4, R245, R9, RZ ;  /* 0x00000009f5047210 */ /* 0x001fc60007ffe0ff */
[----:B------:R-:W-:Y:S04]  /*11610*/  STL [R1+0x618], R7 ;  /* 0x0006180701007387 */ /* 0x000fe80000100800 */
[----:B-1----:R-:W-:Y:S04]  /*11620*/  STL [R1+0x634], R12 ;  /* 0x0006340c01007387 */ /* 0x002fe80000100800 */
[----:B------:R-:W-:Y:S04]  /*11630*/  STL [R1+0x630], R13 ;  /* 0x0006300d01007387 */ /* 0x000fe80000100800 */
[----:B------:R-:W-:Y:S04]  /*11640*/  STL [R1+0x62c], R14 ;  /* 0x00062c0e01007387 */ /* 0x000fe80000100800 */
[----:B------:R-:W-:Y:S04]  /*11650*/  STL [R1+0x628], R15 ;  /* 0x0006280f01007387 */ /* 0x000fe80000100800 */
[----:B------:R0:W-:Y:S01]  /*11660*/  STL [R1+0x20c], R4 ;  /* 0x00020c0401007387 */ /* 0x0001e20000100800 */
[----:B----4-:R-:W-:Y:S01]  /*11670*/  IMAD.MOV.U32 R204, RZ, RZ, R174 ;  /* 0x000000ffffcc7224 */ /* 0x010fe200078e00ae */
[----:B0-----:R-:W-:-:S05]  /*11680*/  LEA.HI R4, R20, R8, RZ, 0x1f ;  /* 0x0000000814047211 */ /* 0x001fca00078ff8ff */
[----:B------:R0:W-:Y:S04]  /*11690*/  STL [R1+0x208], R4 ;  /* 0x0002080401007387 */ /* 0x0001e80000100800 */
[----:B------:R-:W4:Y:S04]  /*116a0*/  LDL.LU R203, [R1+0x134] ;  /* 0x0001340001cb7983 */ /* 0x000f280000300800 */
[----:B------:R-:W4:Y:S04]  /*116b0*/  LDL.LU R202, [R1+0x124] ;  /* 0x0001240001ca7983 */ /* 0x000f280000300800 */
[----:B------:R-:W4:Y:S01]  /*116c0*/  LDL.LU R201, [R1+0x150] ;  /* 0x0001500001c97983 */ /* 0x000f220000300800 */
[----:B------:R-:W-:-:S03]  /*116d0*/  MOV R205, R178 ;  /* 0x000000b200cd7202 */ /* 0x000fc60000000f00 */
[----:B------:R-:W4:Y:S04]  /*116e0*/  LDL.LU R174, [R1+0x140] ;  /* 0x0001400001ae7983 */ /* 0x000f280000300800 */
[----:B------:R-:W4:Y:S04]  /*116f0*/  LDL.LU R200, [R1+0x154] ;  /* 0x0001540001c87983 */ /* 0x000f280000300800 */
[----:B------:R-:W4:Y:S04]  /*11700*/  LDL.LU R199, [R1+0x144] ;  /* 0x0001440001c77983 */ /* 0x000f280000300800 */
[----:B------:R-:W4:Y:S04]  /*11710*/  LDL.LU R198, [R1+0x170] ;  /* 0x0001700001c67983 */ /* 0x000f280000300800 */
[----:B------:R-:W4:Y:S01]  /*11720*/  LDL.LU R178, [R1+0x160] ;  /* 0x0001600001b27983 */ /* 0x000f220000300800 */
[----:B------:R-:W-:-:S02]  /*11730*/  IMAD.MOV.U32 R207, RZ, RZ, R180 ;  /* 0x000000ffffcf7224 */ /* 0x000fc400078e00b4 */
[----:B------:R-:W-:Y:S01]  /*11740*/  IMAD.MOV.U32 R206, RZ, RZ, R179 ;  /* 0x000000ffffce7224 */ /* 0x000fe200078e00b3 */
[----:B------:R-:W4:Y:S04]  /*11750*/  LDL.LU R180, [R1+0x174] ;  /* 0x0001740001b47983 */ /* 0x000f280000300800 */
[----:B------:R-:W4:Y:S01]  /*11760*/  LDL.LU R179, [R1+0x164] ;  /* 0x0001640001b37983 */ /* 0x000f220000300800 */
[----:B------:R-:W-:-:S03]  /*11770*/  MOV R209, R182 ;  /* 0x000000b600d17202 */ /* 0x000fc60000000f00 */
[----:B------:R-:W4:Y:S01]  /*11780*/  LDL.LU R182, [R1+0x190] ;  /* 0x0001900001b67983 */ /* 0x000f220000300800 */
[----:B------:R-:W-:Y:S02]  /*11790*/  IMAD.MOV.U32 R208, RZ, RZ, R181 ;  /* 0x000000ffffd07224 */ /* 0x000fe400078e00b5 */
[----:B------:R-:W-:Y:S01]  /*117a0*/  IMAD.MOV.U32 R211, RZ, RZ, R184 ;  /* 0x000000ffffd37224 */ /* 0x000fe200078e00b8 */
[----:B------:R-:W4:Y:S01]  /*117b0*/  LDL.LU R181, [R1+0x180] ;  /* 0x0001800001b57983 */ /* 0x000f220000300800 */
[----:B------:R-:W-:-:S03]  /*117c0*/  IMAD.MOV.U32 R210, RZ, RZ, R183 ;  /* 0x000000ffffd27224 */ /* 0x000fc600078e00b7 */
[----:B------:R-:W4:Y:S04]  /*117d0*/  LDL.LU R184, [R1+0x194] ;  /* 0x0001940001b87983 */ /* 0x000f280000300800 */
[----:B------:R-:W4:Y:S01]  /*117e0*/  LDL.LU R183, [R1+0x184] ;  /* 0x0001840001b77983 */ /* 0x000f220000300800 */
[----:B------:R-:W-:-:S03]  /*117f0*/  IMAD.MOV.U32 R195, RZ, RZ, R186 ;  /* 0x000000ffffc37224 */ /* 0x000fc600078e00ba */
        /* <DEDUP_REMOVED lines=11> */
[----:B------:R-:W-:Y:S01]  /*118b0*/  MOV R232, R195 ;  /* 0x000000c300e87202 */ /* 0x000fe20000000f00 */
[----:B------:R-:W-:-:S05]  /*118c0*/  FMUL R195, R24, 0.25 ;  /* 0x3e80000018c37820 */ /* 0x000fca0000400000 */
[----:B------:R-:W-:Y:S01]  /*118d0*/  FSEL R24, R195, R24, P2 ;  /* 0x00000018c3187208 */ /* 0x000fe20001000000 */
        /* <DEDUP_REMOVED lines=40> */
[----:B------:R-:W-:Y:S01]  /*11b60*/  FMUL R195, R105, 0.25 ;  /* 0x3e80000069c37820 */ /* 0x000fe20000400000 */
[----:B---3--:R-:W-:Y:S01]  /*11b70*/  FMUL R21, R152, 0.25 ;  /* 0x3e80000098157820 */ /* 0x008fe20000400000 */
[----:B--2---:R-:W-:-:S03]  /*11b80*/  FMUL R20, R22, 0.25 ;  /* 0x3e80000016147820 */ /* 0x004fc60000400000 */
[----:B------:R-:W-:Y:S01]  /*11b90*/  FSEL R105, R195, R105, P2 ;  /* 0x00000069c3697208 */ /* 0x000fe20001000000 */
[----:B------:R-:W-:Y:S01]  /*11ba0*/  FMUL R195, R112, 0.25 ;  /* 0x3e80000070c37820 */ /* 0x000fe20000400000 */
[----:B------:R-:W-:Y:S01]  /*11bb0*/  FSEL R21, R21, R152, P2 ;  /* 0x0000009815157208 */ /* 0x000fe20001000000 */
[----:B------:R-:W-:Y:S01]  /*11bc0*/  FMUL R152, R153, 0.25 ;  /* 0x3e80000099987820 */ /* 0x000fe20000400000 */
[----:B------:R-:W-:Y:S02]  /*11bd0*/  FSEL R20, R20, R22, P2 ;  /* 0x0000001614147208 */ /* 0x000fe40001000000 */
[----:B------:R-:W-:Y:S01]  /*11be0*/  FSEL R112, R195, R112, P2 ;  /* 0x00000070c3707208 */ /* 0x000fe20001000000 */
[----:B------:R-:W-:Y:S01]  /*11bf0*/  FMUL R195, R113, 0.25 ;  /* 0x3e80000071c37820 */ /* 0x000fe20000400000 */
[----:B------:R-:W-:Y:S01]  /*11c00*/  FMUL R22, R23, 0.25 ;  /* 0x3e80000017167820 */ /* 0x000fe20000400000 */
[----:B------:R-:W-:Y:S01]  /*11c10*/  FSEL R152, R152, R153, P2 ;  /* 0x0000009998987208 */ /* 0x000fe20001000000 */
[----:B------:R-:W-:-:S02]  /*11c20*/  FMUL R153, R156, 0.25 ;  /* 0x3e8000009c997820 */ /* 0x000fc40000400000 */
[----:B------:R-:W-:Y:S01]  /*11c30*/  FSEL R113, R195, R113, P2 ;  /* 0x00000071c3717208 */ /* 0x000fe20001000000 */
[----:B------:R-:W-:Y:S01]  /*11c40*/  FMUL R195, R120, 0.25 ;  /* 0x3e80000078c37820 */ /* 0x000fe20000400000 */
        /* <DEDUP_REMOVED lines=8> */
[----:B----4-:R-:W-:-:S05]  /*11cd0*/  FMUL R176, R178, 0.25 ;  /* 0x3e800000b2b07820 */ /* 0x010fca0000400000 */
        /* <DEDUP_REMOVED lines=24> */
[----:B------:R-:W-:Y:S01]  /*11e60*/  FSEL R156, R156, R157, P2 ;  /* 0x0000009d9c9c7208 */ /* 0x000fe20001000000 */
[----:B------:R-:W-:-:S03]  /*11e70*/  FMUL R157, R160, 0.25 ;  /* 0x3e800000a09d7820 */ /* 0x000fc60000400000 */
        /* <DEDUP_REMOVED lines=51> */
[----:B------:R-:W-:Y:S01]  /*121b0*/  @!P3 FMUL R153, R153, 16777216 ;  /* 0x4b8000009999b820 */ /* 0x000fe20000400000 */
[----:B------:R-:W-:Y:S01]  /*121c0*/  FSEL R163, R163, R166, P2 ;  /* 0x000000a6a3a37208 */ /* 0x000fe20001000000 */
[----:B------:R-:W-:Y:S01]  /*121d0*/  FMUL R170, R202, 0.25 ;  /* 0x3e800000caaa7820 */ /* 0x000fe20000400000 */
[----:B------:R-:W-:Y:S01]  /*121e0*/  FSEL R172, R172, R174, P2 ;  /* 0x000000aeacac7208 */ /* 0x000fe20001000000 */
[----:B------:R-:W-:Y:S01]  /*121f0*/  @!P3 FMUL R154, R154, 16777216 ;  /* 0x4b8000009a9ab820 */ /* 0x000fe20000400000 */
[----:B------:R-:W-:Y:S01]  /*12200*/  FSEL R60, R196, R60, P2 ;  /* 0x0000003cc43c7208 */ /* 0x000fe20001000000 */
[----:B------:R-:W-:Y:S01]  /*12210*/  FMUL R174, R199, 0.25 ;  /* 0x3e800000c7ae7820 */ /* 0x000fe20000400000 */
[----:B------:R-:W-:Y:S01]  /*12220*/  FMUL R196, R61, 0.25 ;  /* 0x3e8000003dc47820 */ /* 0x000fe20000400000 */
[----:B------:R-:W-:Y:S01]  /*12230*/  @!P3 FMUL R155, R155, 16777216 ;  /* 0x4b8000009b9bb820 */ /* 0x000fe20000400000 */
[----:B------:R-:W-:Y:S01]  /*12240*/  FMUL R11, R206, 0.25 ;  /* 0x3e800000ce0b7820 */ /* 0x000fe20000400000 */
[----:B------:R-:W-:Y:S01]  /*12250*/  FSEL R168, R168, R169, P2 ;  /* 0x000000a9a8a87208 */ /* 0x000fe20001000000 */
[----:B------:R-:W-:Y:S01]  /*12260*/  @!P3 FMUL R156, R156, 16777216 ;  /* 0x4b8000009c9cb820 */ /* 0x000fe20000400000 */
[----:B------:R-:W-:Y:S01]  /*12270*/  FMUL R169, R203, 0.25 ;  /* 0x3e800000cba97820 */ /* 0x000fe20000400000 */
[----:B------:R-:W-:Y:S01]  /*12280*/  FSEL R175, R175, R198, P2 ;  /* 0x000000c6afaf7208 */ /* 0x000fe20001000000 */
[----:B------:R-:W-:Y:S01]  /*12290*/  @!P3 FMUL R161, R161, 16777216 ;  /* 0x4b800000a1a1b820 */ /* 0x000fe20000400000 */
[----:B------:R-:W-:Y:S01]  /*122a0*/  @!P3 FMUL R28, R28, 16777216 ;  /* 0x4b8000001c1cb820 */ /* 0x000fe20000400000 */
[----:B------:R-:W-:Y:S01]  /*122b0*/  FSEL R181, R181, R184, P2 ;  /* 0x000000b8b5b57208 */ /* 0x000fe20001000000 */
[----:B------:R-:W-:Y:S01]  /*122c0*/  @!P3 FMUL R162, R162, 16777216 ;  /* 0x4b800000a2a2b820 */ /* 0x000fe20000400000 */
[----:B------:R-:W-:Y:S01]  /*122d0*/  FSEL R145, R195, R145, P2 ;  /* 0x00000091c3917208 */ /* 0x000fe20001000000 */
[----:B------:R-:W-:Y:S01]  /*122e0*/  FMUL R198, R3, R153 ;  /* 0x0000009903c67220 */ /* 0x000fe20000400000 */
[----:B------:R-:W-:Y:S01]  /*122f0*/  FSEL R170, R170, R202, P2 ;  /* 0x000000caaaaa7208 */ /* 0x000fe20001000000 */
[----:B------:R-:W-:Y:S01]  /*12300*/  FMUL R184, R185, 0.25 ;  /* 0x3e800000b9b87820 */ /* 0x000fe20000400000 */
[----:B------:R-:W-:Y:S01]  /*12310*/  @!P3 FMUL R163, R163, 16777216 ;  /* 0x4b800000a3a3b820 */ /* 0x000fe20000400000 */
[----:B------:R-:W-:Y:S01]  /*12320*/  @!P3 FMUL R24, R24, 16777216 ;  /* 0x4b8000001818b820 */ /* 0x000fe20000400000 */
[----:B------:R-:W2:Y:S01]  /*12330*/  LDL.LU R153, [R1+0x1e8] ;  /* 0x0001e80001997983 */ /* 0x000ea20000300800 */
[----:B------:R-:W-:Y:S01]  /*12340*/  FMUL R195, R3, R154 ;  /* 0x0000009a03c37220 */ /* 0x000fe20000400000 */
[----:B------:R-:W-:Y:S01]  /*12350*/  IMAD.MOV.U32 R233, RZ, RZ, R211 ;  /* 0x000000ffffe97224 */ /* 0x000fe200078e00d3 */
[----:B------:R-:W-:Y:S01]  /*12360*/  FSEL R174, R174, R199, P2 ;  /* 0x000000c7aeae7208 */ /* 0x000fe20001000000 */
[----:B------:R-:W-:Y:S01]  /*12370*/  @!P3 FMUL R29, R29, 16777216 ;  /* 0x4b8000001d1db820 */ /* 0x000fe20000400000 */
[----:B------:R-:W-:Y:S01]  /*12380*/  FSEL R61, R196, R61, P2 ;  /* 0x0000003dc43d7208 */ /* 0x000fe20001000000 */
[----:B------:R-:W3:Y:S01]  /*12390*/  LDL.LU R154, [R1+0x1f8] ;  /* 0x0001f800019a7983 */ /* 0x000ee20000300800 */
[----:B------:R-:W-:Y:S01]  /*123a0*/  FMUL R202, R3, R155 ;  /* 0x0000009b03ca7220 */ /* 0x000fe20000400000 */
[----:B------:R-:W-:Y:S01]  /*123b0*/  FSEL R11, R11, R206, P2 ;  /* 0x000000ce0b0b7208 */ /* 0x000fe20001000000 */
[----:B------:R-:W-:Y:S01]  /*123c0*/  FMUL R196, R68, 0.25 ;  /* 0x3e80000044c47820 */ /* 0x000fe20000400000 */
[----:B------:R-:W-:Y:S01]  /*123d0*/  @!P3 FMUL R36, R36, 16777216 ;  /* 0x4b8000002424b820 */ /* 0x000fe20000400000 */
[----:B------:R-:W4:Y:S01]  /*123e0*/  LDL.LU R155, [R1+0x1cc] ;  /* 0x0001cc00019b7983 */ /* 0x000f220000300800 */
[C---:B------:R-:W-:Y:S01]  /*123f0*/  FMUL R199, R3.reuse, R156 ;  /* 0x0000009c03c77220 */ /* 0x040fe20000400000 */
[----:B------:R-:W-:Y:S01]  /*12400*/  FMUL R235, R3, R28 ;  /* 0x0000001c03eb7220 */ /* 0x000fe20000400000 */
[----:B------:R-:W-:Y:S01]  /*12410*/  FSEL R169, R169, R203, P2 ;  /* 0x000000cba9a97208 */ /* 0x000fe20001000000 */
[----:B------:R-:W-:Y:S01]  /*12420*/  @!P3 FMUL R32, R32, 16777216 ;  /* 0x4b8000002020b820 */ /* 0x000fe20000400000 */
[----:B------:R-:W2:Y:S01]  /*12430*/  LDL.LU R156, [R1+0x1dc] ;  /* 0x0001dc00019c7983 */ /* 0x000ea20000300800 */
[----:B------:R-:W-:Y:S01]  /*12440*/  FMUL R206, R3, R161 ;  /* 0x000000a103ce7220 */ /* 0x000fe20000400000 */
[----:B------:R-:W-:-:S02]  /*12450*/  IMAD.MOV.U32 R28, RZ, RZ, R232 ;  /* 0x000000ffff1c7224 */ /* 0x000fc400078e00e8 */
[----:B------:R-:W-:Y:S01]  /*12460*/  @!P3 FMUL R37, R37, 16777216 ;  /* 0x4b8000002525b820 */ /* 0x000fe20000400000 */
[----:B------:R-:W-:Y:S01]  /*12470*/  IMAD.MOV.U32 R237, RZ, RZ, R210 ;  /* 0x000000ffffed7224 */ /* 0x000fe200078e00d2 */
[----:B------:R-:W3:Y:S01]  /*12480*/  LDL.LU R161, [R1+0x1ec] ;  /* 0x0001ec0001a17983 */ /* 0x000ee20000300800 */
[C---:B------:R-:W-:Y:S01]  /*12490*/  FMUL R203, R3.reuse, R162 ;  /* 0x000000a203cb7220 */ /* 0x040fe20000400000 */
[----:B------:R-:W-:Y:S01]  /*124a0*/  FMUL R232, R3, R24 ;  /* 0x0000001803e87220 */ /* 0x000fe20000400000 */
[----:B------:R-:W-:Y:S01]  /*124b0*/  FSEL R184, R184, R185, P2 ;  /* 0x000000b9b8b87208 */ /* 0x000fe20001000000 */
[----:B------:R-:W-:Y:S01]  /*124c0*/  @!P3 FMUL R33, R33, 16777216 ;  /* 0x4b8000002121b820 */ /* 0x000fe20000400000 */
[----:B------:R-:W4:Y:S01]  /*124d0*/  LDL.LU R162, [R1+0x1fc] ;  /* 0x0001fc0001a27983 */ /* 0x000f220000300800 */
[C---:B------:R-:W-:Y:S01]  /*124e0*/  FMUL R210, R3.reuse, R163 ;  /* 0x000000a303d27220 */ /* 0x040fe20000400000 */
[----:B------:R-:W-:Y:S02]  /*124f0*/  IMAD.MOV.U32 R24, RZ, RZ, R233 ;  /* 0x000000ffff187224 */ /* 0x000fe400078e00e9 */
[----:B------:R-:W-:Y:S01]  /*12500*/  @!P3 FMUL R44, R44, 16777216 ;  /* 0x4b8000002c2cb820 */ /* 0x000fe20000400000 */
[----:B------:R-:W3:Y:S01]  /*12510*/  LDL.LU R163, [R1+0x1c8] ;  /* 0x0001c80001a37983 */ /* 0x000ee20000300800 */
[C---:B------:R-:W-:Y:S01]  /*12520*/  FMUL R233, R3.reuse, R29 ;  /* 0x0000001d03e97220 */ /* 0x040fe20000400000 */
[----:B------:R-:W-:Y:S01]  /*12530*/  FSEL R68, R196, R68, P2 ;  /* 0x00000044c4447208 */ /* 0x000fe20001000000 */
[----:B------:R-:W-:Y:S01]  /*12540*/  @!P3 FMUL R40, R40, 16777216 ;  /* 0x4b8000002828b820 */ /* 0x000fe20000400000 */
[----:B------:R-:W2:Y:S01]  /*12550*/  LDL.LU R29, [R1+0x88] ;  /* 0x00008800011d7983 */ /* 0x000ea20000300800 */
[----:B------:R-:W-:Y:S01]  /*12560*/  FMUL R245, R3, R36 ;  /* 0x0000002403f57220 */ /* 0x000fe20000400000 */
[----:B------:R-:W-:Y:S01]  /*12570*/  FMUL R196, R69, 0.25 ;  /* 0x3e80000045c47820 */ /* 0x000fe20000400000 */
[----:B------:R-:W-:Y:S01]  /*12580*/  @!P3 FMUL R45, R45, 16777216 ;  /* 0x4b8000002d2db820 */ /* 0x000fe20000400000 */
[----:B------:R-:W4:Y:S01]  /*12590*/  LDL.LU R36, [R1+0xa8] ;  /* 0x0000a80001247983 */ /* 0x000f220000300800 */
[----:B------:R-:W-:Y:S01]  /*125a0*/  FMUL R240, R3, R32 ;  /* 0x0000002003f07220 */ /* 0x000fe20000400000 */
[----:B------:R-:W-:Y:S01]  /*125b0*/  FMUL R166, R167, 0.25 ;  /* 0x3e800000a7a67820 */ /* 0x000fe20000400000 */
[----:B------:R-:W-:Y:S01]  /*125c0*/  @!P3 FMUL R41, R41, 16777216 ;  /* 0x4b8000002929b820 */ /* 0x000fe20000400000 */
[----:B------:R-:W3:Y:S01]  /*125d0*/  LDL.LU R32, [R1+0x98] ;  /* 0x0000980001207983 */ /* 0x000ee20000300800 */
[C---:B------:R-:W-:Y:S01]  /*125e0*/  FMUL R241, R3.reuse, R37 ;  /* 0x0000002503f17220 */ /* 0x040fe20000400000 */
[----:B------:R-:W-:Y:S01]  /*125f0*/  @!P3 FMUL R184, R184, 16777216 ;  /* 0x4b800000b8b8b820 */ /* 0x000fe20000400000 */
[----:B------:R-:W-:Y:S01]  /*12600*/  @!P3 FMUL R52, R52, 16777216 ;  /* 0x4b8000003434b820 */ /* 0x000fe20000400000 */
[----:B------:R-:W3:Y:S01]  /*12610*/  LDL.LU R37, [R1+0xac] ;  /* 0x0000ac0001257983 */ /* 0x000ee20000300800 */
[C---:B------:R-:W-:Y:S01]  /*12620*/  FMUL R238, R3.reuse, R33 ;  /* 0x0000002103ee7220 */ /* 0x040fe20000400000 */
[----:B------:R-:W-:Y:S01]  /*12630*/  @!P3 FMUL R48, R48, 16777216 ;  /* 0x4b8000003030b820 */ /* 0x000fe20000400000 */
[----:B------:R-:W-:Y:S01]  /*12640*/  FMUL R246, R3, R44 ;  /* 0x0000002c03f67220 */ /* 0x000fe20000400000 */
[----:B------:R-:W3:Y:S01]  /*12650*/  LDL.LU R33, [R1+0x8c] ;  /* 0x00008c0001217983 */ /* 0x000ee20000300800 */
[----:B------:R-:W-:Y:S01]  /*12660*/  FMUL R19, R205, 0.25 ;  /* 0x3e800000cd137820 */ /* 0x000fe20000400000 */
[----:B------:R-:W-:Y:S01]  /*12670*/  @!P3 FMUL R53, R53, 16777216 ;  /* 0x4b8000003535b820 */ /* 0x000fe20000400000 */
[----:B------:R-:W-:Y:S01]  /*12680*/  FMUL R242, R3, R40 ;  /* 0x0000002803f27220 */ /* 0x000fe20000400000 */
[----:B------:R-:W3:Y:S01]  /*12690*/  LDL.LU R44, [R1+0xe8] ;  /* 0x0000e800012c7983 */ /* 0x000ee20000300800 */
[----:B------:R-:W-:Y:S01]  /*126a0*/  FSEL R69, R196, R69, P2 ;  /* 0x00000045c4457208 */ /* 0x000fe20001000000 */
[----:B------:R-:W-:Y:S01]  /*126b0*/  @!P3 FMUL R49, R49, 16777216 ;  /* 0x4b8000003131b820 */ /* 0x000fe20000400000 */
[----:B------:R-:W-:Y:S01]  /*126c0*/  FMUL R243, R3, R45 ;  /* 0x0000002d03f37220 */ /* 0x000fe20000400000 */
[----:B------:R-:W3:Y:S01]  /*126d0*/  LDL.LU R40, [R1+0xc8] ;  /* 0x0000c80001287983 */ /* 0x000ee20000300800 */
[----:B------:R-:W-:Y:S01]  /*126e0*/  FSEL R166, R166, R167, P2 ;  /* 0x000000a7a6a67208 */ /* 0x000fe20001000000 */
[----:B------:R-:W-:Y:S01]  /*126f0*/  FMUL R196, R76, 0.25 ;  /* 0x3e8000004cc47820 */ /* 0x000fe20000400000 */
[----:B------:R-:W-:Y:S01]  /*12700*/  @!P3 FMUL R160, R160, 16777216 ;  /* 0x4b800000a0a0b820 */ /* 0x000fe20000400000 */
[----:B------:R-:W-:Y:S01]  /*12710*/  @!P3 FMUL R60, R60, 16777216 ;  /* 0x4b8000003c3cb820 */ /* 0x000fe20000400000 */
[----:B------:R-:W-:Y:S01]  /*12720*/  @!P3 FMUL R61, R61, 16777216 ;  /* 0x4b8000003d3db820 */ /* 0x000fe20000400000 */
[C---:B------:R-:W-:Y:S01]  /*12730*/  FMUL R228, R3.reuse, R184 ;  /* 0x000000b803e47220 */ /* 0x040fe20000400000 */
[----:B------:R-:W3:Y:S01]  /*12740*/  LDL.LU R45, [R1+0xec] ;  /* 0x0000ec00012d7983 */ /* 0x000ee20000300800 */
[C---:B------:R-:W-:Y:S01]  /*12750*/  FMUL R239, R3.reuse, R41 ;  /* 0x0000002903ef7220 */ /* 0x040fe20000400000 */
[----:B------:R-:W-:Y:S01]  /*12760*/  FMUL R167, R204, 0.25 ;  /* 0x3e800000cca77820 */ /* 0x000fe20000400000 */
[----:B------:R-:W-:Y:S01]  /*12770*/  @!P3 FMUL R180, R180, 16777216 ;  /* 0x4b800000b4b4b820 */ /* 0x000fe20000400000 */
[----:B------:R-:W-:Y:S01]  /*12780*/  @!P3 FMUL R56, R56, 16777216 ;  /* 0x4b8000003838b820 */ /* 0x000fe20000400000 */
[----:B------:R-:W3:Y:S01]  /*12790*/  LDL.LU R41, [R1+0xcc] ;  /* 0x0000cc0001297983 */ /* 0x000ee20000300800 */
[----:B------:R-:W-:Y:S01]  /*127a0*/  FMUL R184, R3, R52 ;  /* 0x0000003403b87220 */ /* 0x000fe20000400000 */
[----:B------:R-:W-:Y:S01]  /*127b0*/  @!P3 FMUL R57, R57, 16777216 ;  /* 0x4b8000003939b820 */ /* 0x000fe20000400000 */
[----:B------:R-:W-:Y:S01]  /*127c0*/  FMUL R251, R3, R48 ;  /* 0x0000003003fb7220 */ /* 0x000fe20000400000 */
[----:B------:R-:W3:Y:S01]  /*127d0*/  LDL.LU R52, [R1+0x10c] ;  /* 0x00010c0001347983 */ /* 0x000ee20000300800 */
[----:B------:R-:W-:Y:S01]  /*127e0*/  FSEL R19, R19, R205, P2 ;  /* 0x000000cd13137208 */ /* 0x000fe20001000000 */
[----:B------:R-:W-:Y:S01]  /*127f0*/  FMUL R252, R3, R53 ;  /* 0x0000003503fc7220 */ /* 0x000fe20000400000 */
[----:B------:R-:W-:Y:S01]  /*12800*/  FMUL R8, R209, 0.25 ;  /* 0x3e800000d1087820 */ /* 0x000fe20000400000 */
[----:B------:R-:W3:Y:S01]  /*12810*/  LDL.LU R48, [R1+0x108] ;  /* 0x0001080001307983 */ /* 0x000ee20000300800 */
[C---:B------:R-:W-:Y:S01]  /*12820*/  FMUL R205, R3.reuse, R160 ;  /* 0x000000a003cd7220 */ /* 0x040fe20000400000 */
[C---:B------:R-:W-:Y:S01]  /*12830*/  FMUL R249, R3.reuse, R49 ;  /* 0x0000003103f97220 */ /* 0x040fe20000400000 */
[C---:B------:R-:W-:Y:S01]  /*12840*/  FMUL R12, R3.reuse, R61 ;  /* 0x0000003d030c7220 */ /* 0x040fe20000400000 */
[----:B------:R-:W3:Y:S01]  /*12850*/  LDL.LU R53, [R1+0x12c] ;  /* 0x00012c0001357983 */ /* 0x000ee20000300800 */
[----:B------:R-:W-:Y:S01]  /*12860*/  FSEL R76, R196, R76, P2 ;  /* 0x0000004cc44c7208 */ /* 0x000fe20001000000 */
[C---:B------:R-:W-:Y:S01]  /*12870*/  FMUL R223, R3.reuse, R180 ;  /* 0x000000b403df7220 */ /* 0x040fe20000400000 */
[----:B------:R-:W-:Y:S01]  /*12880*/  FMUL R160, R3, R60 ;  /* 0x0000003c03a07220 */ /* 0x000fe20000400000 */
[----:B------:R-:W3:Y:S01]  /*12890*/  LDL.LU R49, [R1+0x11c] ;  /* 0x00011c0001317983 */ /* 0x000ee20000300800 */
[----:B------:R-:W-:Y:S01]  /*128a0*/  FSEL R167, R167, R204, P2 ;  /* 0x000000cca7a77208 */ /* 0x000fe20001000000 */
[----:B------:R-:W-:Y:S01]  /*128b0*/  @!P3 FMUL R159, R159, 16777216 ;  /* 0x4b8000009f9fb820 */ /* 0x000fe20000400000 */
[----:B------:R-:W-:Y:S01]  /*128c0*/  @!P3 FMUL R68, R68, 16777216 ;  /* 0x4b8000004444b820 */ /* 0x000fe20000400000 */
[----:B------:R-:W3:Y:S01]  /*128d0*/  LDL.LU R60, [R1+0xf8] ;  /* 0x0000f800013c7983 */ /* 0x000ee20000300800 */
[C---:B------:R-:W-:Y:S01]  /*128e0*/  FMUL R180, R3.reuse, R56 ;  /* 0x0000003803b47220 */ /* 0x040fe20000400000 */
[----:B------:R-:W-:Y:S01]  /*128f0*/  FMUL R250, R3, R57 ;  /* 0x0000003903fa7220 */ /* 0x000fe20000400000 */
[----:B------:R-:W-:Y:S01]  /*12900*/  FMUL R196, R77, 0.25 ;  /* 0x3e8000004dc47820 */ /* 0x000fe20000400000 */
[----:B------:R-:W-:Y:S01]  /*12910*/  @!P3 FMUL R179, R179, 16777216 ;  /* 0x4b800000b3b3b820 */ /* 0x000fe20000400000 */
[----:B------:R-:W-:Y:S01]  /*12920*/  @!P3 FMUL R64, R64, 16777216 ;  /* 0x4b8000004040b820 */ /* 0x000fe20000400000 */
[----:B------:R-:W3:Y:S01]  /*12930*/  LDL.LU R56, [R1+0x1d8] ;  /* 0x0001d80001387983 */ /* 0x000ee20000300800 */
[----:B------:R-:W-:Y:S01]  /*12940*/  FMUL R10, R207, 0.25 ;  /* 0x3e800000cf0a7820 */ /* 0x000fe20000400000 */
[----:B------:R-:W-:Y:S01]  /*12950*/  @!P3 FMUL R69, R69, 16777216 ;  /* 0x4b8000004545b820 */ /* 0x000fe20000400000 */
[----:B------:R-:W-:Y:S01]  /*12960*/  FSEL R8, R8, R209, P2 ;  /* 0x000000d108087208 */ /* 0x000fe20001000000 */
[----:B------:R-:W3:Y:S01]  /*12970*/  LDL.LU R61, [R1+0xdc] ;  /* 0x0000dc00013d7983 */ /* 0x000ee20000300800 */
[----:B------:R-:W-:Y:S01]  /*12980*/  @!P3 FMUL R65, R65, 16777216 ;  /* 0x4b8000004141b820 */ /* 0x000fe20000400000 */
[----:B------:R-:W-:Y:S01]  /*12990*/  @!P3 FMUL R164, R164, 16777216 ;  /* 0x4b800000a4a4b820 */ /* 0x000fe20000400000 */
[----:B------:R-:W-:Y:S01]  /*129a0*/  @!P3 FMUL R76, R76, 16777216 ;  /* 0x4b8000004c4cb820 */ /* 0x000fe20000400000 */
[----:B------:R1:W-:Y:S01]  /*129b0*/  STL [R1+0x638], R12 ;  /* 0x0006380c01007387 */ /* 0x0003e20000100800 */
[----:B------:R-:W-:Y:S01]  /*129c0*/  FMUL R209, R3, R159 ;  /* 0x0000009f03d17220 */ /* 0x000fe20000400000 */
[----:B------:R-:W-:Y:S01]  /*129d0*/  @!P3 FMUL R167, R167, 16777216 ;  /* 0x4b800000a7a7b820 */ /* 0x000fe20000400000 */
[----:B------:R-:W-:Y:S01]  /*129e0*/  @!P3 FMUL R72, R72, 16777216 ;  /* 0x4b8000004848b820 */ /* 0x000fe20000400000 */
[----:B------:R-:W3:Y:S01]  /*129f0*/  LDL.LU R57, [R1+0x1ac] ;  /* 0x0001ac0001397983 */ /* 0x000ee20000300800 */
[C---:B------:R-:W-:Y:S01]  /*12a00*/  FMUL R226, R3.reuse, R179 ;  /* 0x000000b303e27220 */ /* 0x040fe20000400000 */
[C---:B------:R-:W-:Y:S01]  /*12a10*/  FMUL R159, R3.reuse, R68 ;  /* 0x00000044039f7220 */ /* 0x040fe20000400000 */
[----:B------:R-:W-:Y:S01]  /*12a20*/  FSEL R77, R196, R77, P2 ;  /* 0x0000004dc44d7208 */ /* 0x000fe20001000000 */
[----:B------:R1:W-:Y:S01]  /*12a30*/  STL [R1+0x63c], R250 ;  /* 0x00063cfa01007387 */ /* 0x0003e20000100800 */
[C---:B------:R-:W-:Y:S01]  /*12a40*/  FMUL R179, R3.reuse, R64 ;  /* 0x0000004003b37220 */ /* 0x040fe20000400000 */
[----:B------:R-:W-:Y:S01]  /*12a50*/  FSEL R10, R10, R207, P2 ;  /* 0x000000cf0a0a7208 */ /* 0x000fe20001000000 */
[----:B------:R-:W-:Y:S01]  /*12a60*/  FMUL R196, R84, 0.25 ;  /* 0x3e80000054c47820 */ /* 0x000fe20000400000 */
[----:B------:R-:W3:Y:S01]  /*12a70*/  LDL.LU R68, [R1+0xb8] ;  /* 0x0000b80001447983 */ /* 0x000ee20000300800 */
[C---:B------:R-:W-:Y:S01]  /*12a80*/  FMUL R15, R3.reuse, R69 ;  /* 0x00000045030f7220 */ /* 0x040fe20000400000 */
[C---:B------:R-:W-:Y:S01]  /*12a90*/  FMUL R207, R3.reuse, R164 ;  /* 0x000000a403cf7220 */ /* 0x040fe20000400000 */
[C---:B0-----:R-:W-:Y:S01]  /*12aa0*/  FMUL R4, R3.reuse, R65 ;  /* 0x0000004103047220 */ /* 0x041fe20000400000 */
[----:B------:R-:W3:Y:S01]  /*12ab0*/  LDL.LU R64, [R1+0xd8] ;  /* 0x0000d80001407983 */ /* 0x000ee20000300800 */
[C---:B------:R-:W-:Y:S01]  /*12ac0*/  FMUL R217, R3.reuse, R167 ;  /* 0x000000a703d97220 */ /* 0x040fe20000400000 */
[----:B------:R-:W-:-:S02]  /*12ad0*/  FMUL R164, R3, R76 ;  /* 0x0000004c03a47220 */ /* 0x000fc40000400000 */
[----:B------:R-:W4:Y:S01]  /*12ae0*/  LDL.LU R69, [R1+0x9c] ;  /* 0x00009c0001457983 */ /* 0x000f220000300800 */
[----:B------:R-:W-:-:S03]  /*12af0*/  FMUL R167, R3, R72 ;  /* 0x0000004803a77220 */ /* 0x000fc60000400000 */
[----:B------:R-:W3:Y:S01]  /*12b00*/  LDL.LU R65, [R1+0xbc] ;  /* 0x0000bc0001417983 */ /* 0x000ee20000300800 */
[----:B------:R-:W-:-:S03]  /*12b10*/  FSEL R84, R196, R84, P2 ;  /* 0x00000054c4547208 */ /* 0x000fc60001000000 */
[----:B------:R-:W3:Y:S01]  /*12b20*/  LDL.LU R76, [R1+0x13c] ;  /* 0x00013c00014c7983 */ /* 0x000ee20000300800 */
[----:B------:R-:W-:-:S03]  /*12b30*/  FMUL R196, R85, 0.25 ;  /* 0x3e80000055c47820 */ /* 0x000fc60000400000 */
[----:B------:R-:W2:Y:S02]  /*12b40*/  LDL.LU R72, [R1+0x7c] ;  /* 0x00007c0001487983 */ /* 0x000ea40000300800 */
[----:B------:R-:W-:Y:S01]  /*12b50*/  FSEL R85, R196, R85, P2 ;  /* 0x00000055c4557208 */ /* 0x000fe20001000000 */
[----:B------:R-:W-:Y:S01]  /*12b60*/  FMUL R196, R92, 0.25 ;  /* 0x3e8000005cc47820 */ /* 0x000fe20000400000 */
[----:B------:R-:W-:-:S04]  /*12b70*/  FMUL R185, R188, 0.25 ;  /* 0x3e800000bcb97820 */ /* 0x000fc80000400000 */
        /* <DEDUP_REMOVED lines=8> */
[----:B------:R-:W-:Y:S02]  /*12c00*/  FMUL R173, R200, 0.25 ;  /* 0x3e800000c8ad7820 */ /* 0x000fe40000400000 */
[----:B------:R-:W-:Y:S01]  /*12c10*/  FSEL R100, R196, R100, P2 ;  /* 0x00000064c4647208 */ /* 0x000fe20001000000 */
[----:B------:R-:W-:Y:S01]  /*12c20*/  FMUL R196, R101, 0.25 ;  /* 0x3e80000065c47820 */ /* 0x000fe20000400000 */
[----:B------:R-:W-:Y:S01]  /*12c30*/  FSEL R189, R189, R192, P2 ;  /* 0x000000c0bdbd7208 */ /* 0x000fe20001000000 */
[----:B------:R-:W-:Y:S01]  /*12c40*/  @!P3 FMUL R77, R77, 16777216 ;  /* 0x4b8000004d4db820 */ /* 0x000fe20000400000 */
[----:B------:R-:W-:Y:S01]  /*12c50*/  FMUL R171, R201, 0.25 ;  /* 0x3e800000c9ab7820 */ /* 0x000fe20000400000 */
[----:B------:R-:W-:Y:S01]  /*12c60*/  FSEL R173, R173, R200, P2 ;  /* 0x000000c8adad7208 */ /* 0x000fe20001000000 */
[----:B------:R-:W-:Y:S01]  /*12c70*/  FMUL R192, R193, 0.25 ;  /* 0x3e800000c1c07820 */ /* 0x000fe20000400000 */
[----:B------:R-:W-:Y:S01]  /*12c80*/  FSEL R101, R196, R101, P2 ;  /* 0x00000065c4657208 */ /* 0x000fe20001000000 */
[----:B------:R-:W-:Y:S01]  /*12c90*/  FMUL R196, R108, 0.25 ;  /* 0x3e8000006cc47820 */ /* 0x000fe20000400000 */
[----:B------:R-:W-:Y:S01]  /*12ca0*/  @!P3 FMUL R84, R84, 16777216 ;  /* 0x4b8000005454b820 */ /* 0x000fe20000400000 */
[----:B------:R-:W-:Y:S01]  /*12cb0*/  @!P3 FMUL R80, R80, 16777216 ;  /* 0x4b8000005050b820 */ /* 0x000fe20000400000 */
[----:B------:R-:W-:Y:S01]  /*12cc0*/  @!P3 FMUL R182, R182, 16777216 ;  /* 0x4b800000b6b6b820 */ /* 0x000fe20000400000 */
[----:B------:R-:W-:Y:S01]  /*12cd0*/  @!P3 FMUL R85, R85, 16777216 ;  /* 0x4b8000005555b820 */ /* 0x000fe20000400000 */
[----:B------:R-:W-:Y:S01]  /*12ce0*/  @!P3 FMUL R178, R178, 16777216 ;  /* 0x4b800000b2b2b820 */ /* 0x000fe20000400000 */
[----:B------:R-:W-:Y:S01]  /*12cf0*/  @!P3 FMUL R81, R81, 16777216 ;  /* 0x4b8000005151b820 */ /* 0x000fe20000400000 */
[----:B------:R-:W-:Y:S01]  /*12d00*/  @!P3 FMUL R92, R92, 16777216 ;  /* 0x4b8000005c5cb820 */ /* 0x000fe20000400000 */
[----:B------:R-:W-:Y:S01]  /*12d10*/  FMUL R7, R3, R77 ;  /* 0x0000004d03077220 */ /* 0x000fe20000400000 */
[----:B------:R-:W-:Y:S01]  /*12d20*/  FSEL R171, R171, R201, P2 ;  /* 0x000000c9abab7208 */ /* 0x000fe20001000000 */
[----:B------:R-:W-:Y:S01]  /*12d30*/  @!P3 FMUL R173, R173, 16777216 ;  /* 0x4b800000adadb820 */ /* 0x000fe20000400000 */
[----:B------:R-:W-:Y:S01]  /*12d40*/  FSEL R192, R192, R193, P2 ;  /* 0x000000c1c0c07208 */ /* 0x000fe20001000000 */
[----:B------:R-:W-:Y:S01]  /*12d50*/  @!P3 FMUL R88, R88, 16777216 ;  /* 0x4b8000005858b820 */ /* 0x000fe20000400000 */
[----:B------:R-:W-:Y:S01]  /*12d60*/  FSEL R108, R196, R108, P2 ;  /* 0x0000006cc46c7208 */ /* 0x000fe20001000000 */
[----:B------:R-:W3:Y:S01]  /*12d70*/  LDL.LU R77, [R1+0x14c] ;  /* 0x00014c00014d7983 */ /* 0x000ee20000300800 */
[----:B-1----:R-:W-:Y:S01]  /*12d80*/  FMUL R12, R3, R84 ;  /* 0x00000054030c7220 */ /* 0x002fe20000400000 */
[----:B------:R-:W-:Y:S01]  /*12d90*/  FMUL R193, R197, 0.25 ;  /* 0x3e800000c5c17820 */ /* 0x000fe20000400000 */
[----:B------:R-:W-:Y:S01]  /*12da0*/  FMUL R196, R109, 0.25 ;  /* 0x3e8000006dc47820 */ /* 0x000fe20000400000 */
[----:B------:R-:W-:Y:S01]  /*12db0*/  @!P3 FMUL R93, R93, 16777216 ;  /* 0x4b8000005d5db820 */ /* 0x000fe20000400000 */
[C---:B------:R-:W-:Y:S01]  /*12dc0*/  FMUL R220, R3.reuse, R182 ;  /* 0x000000b603dc7220 */ /* 0x040fe20000400000 */
[----:B------:R-:W3:Y:S01]  /*12dd0*/  LDL.LU R84, [R1+0x16c] ;  /* 0x00016c0001547983 */ /* 0x000ee20000300800 */
[----:B------:R-:W-:Y:S01]  /*12de0*/  FMUL R250, R3, R80 ;  /* 0x0000005003fa7220 */ /* 0x000fe20000400000 */
[----:B------:R-:W-:Y:S01]  /*12df0*/  @!P3 FMUL R183, R183, 16777216 ;  /* 0x4b800000b7b7b820 */ /* 0x000fe20000400000 */
[----:B------:R-:W-:Y:S01]  /*12e00*/  @!P3 FMUL R89, R89, 16777216 ;  /* 0x4b8000005959b820 */ /* 0x000fe20000400000 */
[C---:B------:R-:W-:Y:S01]  /*12e10*/  FMUL R219, R3.reuse, R178 ;  /* 0x000000b203db7220 */ /* 0x040fe20000400000 */
[----:B------:R-:W3:Y:S01]  /*12e20*/  LDL.LU R80, [R1+0x15c] ;  /* 0x00015c0001507983 */ /* 0x000ee20000300800 */
[C---:B------:R-:W-:Y:S01]  /*12e30*/  FMUL R182, R3.reuse, R85 ;  /* 0x0000005503b67220 */ /* 0x040fe20000400000 */
[----:B------:R-:W-:Y:S01]  /*12e40*/  @!P3 FMUL R152, R152, 16777216 ;  /* 0x4b8000009898b820 */ /* 0x000fe20000400000 */
[----:B------:R-:W-:Y:S01]  /*12e50*/  @!P3 FMUL R100, R100, 16777216 ;  /* 0x4b8000006464b820 */ /* 0x000fe20000400000 */
[----:B------:R-:W3:Y:S01]  /*12e60*/  LDL.LU R85, [R1+0x188] ;  /* 0x0001880001557983 */ /* 0x000ee20000300800 */
[C---:B------:R-:W-:Y:S01]  /*12e70*/  FMUL R178, R3.reuse, R81 ;  /* 0x0000005103b27220 */ /* 0x040fe20000400000 */
[----:B------:R-:W-:Y:S01]  /*12e80*/  @!P3 FMUL R186, R186, 16777216 ;  /* 0x4b800000babab820 */ /* 0x000fe20000400000 */
[----:B------:R-:W-:Y:S01]  /*12e90*/  @!P3 FMUL R96, R96, 16777216 ;  /* 0x4b8000006060b820 */ /* 0x000fe20000400000 */
[C---:B------:R-:W-:Y:S01]  /*12ea0*/  FMUL R216, R3.reuse, R173 ;  /* 0x000000ad03d87220 */ /* 0x040fe20000400000 */
[----:B------:R-:W3:Y:S01]  /*12eb0*/  LDL.LU R81, [R1+0x17c] ;  /* 0x00017c0001517983 */ /* 0x000ee20000300800 */
[----:B------:R-:W-:Y:S01]  /*12ec0*/  FMUL R13, R3, R92 ;  /* 0x0000005c030d7220 */ /* 0x000fe20000400000 */
[----:B------:R-:W-:Y:S01]  /*12ed0*/  @!P3 FMUL R171, R171, 16777216 ;  /* 0x4b800000ababb820 */ /* 0x000fe20000400000 */
[----:B------:R-:W-:Y:S01]  /*12ee0*/  @!P3 FMUL R101, R101, 16777216 ;  /* 0x4b8000006565b820 */ /* 0x000fe20000400000 */
[----:B------:R-:W3:Y:S01]  /*12ef0*/  LDL.LU R92, [R1+0x148] ;  /* 0x00014800015c7983 */ /* 0x000ee20000300800 */
[----:B------:R-:W-:Y:S01]  /*12f00*/  FMUL R173, R3, R88 ;  /* 0x0000005803ad7220 */ /* 0x000fe20000400000 */
[----:B------:R-:W-:Y:S01]  /*12f10*/  FSEL R193, R193, R197, P2 ;  /* 0x000000c5c1c17208 */ /* 0x000fe20001000000 */
[C---:B------:R-:W-:Y:S01]  /*12f20*/  FMUL R230, R3.reuse, R183 ;  /* 0x000000b703e67220 */ /* 0x040fe20000400000 */
[----:B------:R-:W-:Y:S01]  /*12f30*/  FSEL R109, R196, R109, P2 ;  /* 0x0000006dc46d7208 */ /* 0x000fe20001000000 */
[----:B------:R-:W3:Y:S01]  /*12f40*/  LDL.LU R88, [R1+0x168] ;  /* 0x0001680001587983 */ /* 0x000ee20000300800 */
[C---:B------:R-:W-:Y:S01]  /*12f50*/  FMUL R14, R3.reuse, R93 ;  /* 0x0000005d030e7220 */ /* 0x040fe20000400000 */
[----:B------:R-:W-:Y:S01]  /*12f60*/  FMUL R196, R116, 0.25 ;  /* 0x3e80000074c47820 */ /* 0x000fe20000400000 */
[C---:B------:R-:W-:Y:S01]  /*12f70*/  FMUL R197, R3.reuse, R152 ;  /* 0x0000009803c57220 */ /* 0x040fe20000400000 */
[----:B------:R-:W3:Y:S01]  /*12f80*/  LDL.LU R93, [R1+0x158] ;  /* 0x00015800015d7983 */ /* 0x000ee20000300800 */
[C---:B------:R-:W-:Y:S01]  /*12f90*/  FMUL R183, R3.reuse, R89 ;  /* 0x0000005903b77220 */ /* 0x040fe20000400000 */
[C---:B------:R-:W-:Y:S01]  /*12fa0*/  FMUL R227, R3.reuse, R186 ;  /* 0x000000ba03e37220 */ /* 0x040fe20000400000 */
[C---:B------:R-:W-:Y:S01]  /*12fb0*/  FMUL R152, R3.reuse, R100 ;  /* 0x0000006403987220 */ /* 0x040fe20000400000 */
[----:B------:R-:W3:Y:S01]  /*12fc0*/  LDL.LU R89, [R1+0x178] ;  /* 0x0001780001597983 */ /* 0x000ee20000300800 */
[C---:B------:R-:W-:Y:S01]  /*12fd0*/  FMUL R218, R3.reuse, R171 ;  /* 0x000000ab03da7220 */ /* 0x040fe20000400000 */
[C---:B------:R-:W-:Y:S01]  /*12fe0*/  FMUL R186, R3.reuse, R96 ;  /* 0x0000006003ba7220 */ /* 0x040fe20000400000 */
[----:B------:R-:W-:Y:S01]  /*12ff0*/  FMUL R171, R3, R101 ;  /* 0x0000006503ab7220 */ /* 0x000fe20000400000 */
[----:B------:R-:W3:Y:S01]  /*13000*/  LDL.LU R100, [R1+0x118] ;  /* 0x0001180001647983 */ /* 0x000ee20000300800 */
[----:B------:R-:W-:-:S03]  /*13010*/  FSEL R116, R196, R116, P2 ;  /* 0x00000074c4747208 */ /* 0x000fc60001000000 */
[----:B------:R-:W3:Y:S01]  /*13020*/  LDL.LU R96, [R1+0x128] ;  /* 0x0001280001607983 */ /* 0x000ee20000300800 */
[----:B------:R-:W-:-:S03]  /*13030*/  FMUL R196, R117, 0.25 ;  /* 0x3e80000075c47820 */ /* 0x000fc60000400000 */
[----:B------:R-:W3:Y:S02]  /*13040*/  LDL.LU R101, [R1+0xfc] ;  /* 0x0000fc0001657983 */ /* 0x000ee40000300800 */
[----:B------:R-:W-:Y:S01]  /*13050*/  FSEL R117, R196, R117, P2 ;  /* 0x00000075c4757208 */ /* 0x000fe20001000000 */
[----:B------:R-:W-:Y:S01]  /*13060*/  FMUL R196, R124, 0.25 ;  /* 0x3e8000007cc47820 */ /* 0x000fe20000400000 */
[----:B------:R-:W-:Y:S01]  /*13070*/  @!P3 FMUL R73, R73, 16777216 ;  /* 0x4b8000004949b820 */ /* 0x000fe20000400000 */
[----:B------:R-:W-:-:S03]  /*13080*/  @!P3 FMUL R97, R97, 16777216 ;  /* 0x4b8000006161b820 */ /* 0x000fc60000400000 */
[----:B------:R-:W-:Y:S01]  /*13090*/  FSEL R124, R196, R124, P2 ;  /* 0x0000007cc47c7208 */ /* 0x000fe20001000000 */
[----:B------:R-:W-:Y:S01]  /*130a0*/  FMUL R196, R125, 0.25 ;  /* 0x3e8000007dc47820 */ /* 0x000fe20000400000 */
[C---:B------:R-:W-:Y:S01]  /*130b0*/  FMUL R18, R3.reuse, R73 ;  /* 0x0000004903127220 */ /* 0x040fe20000400000 */
[----:B------:R-:W-:Y:S02]  /*130c0*/  FMUL R73, R3, R97 ;  /* 0x0000006103497220 */ /* 0x000fe40000400000 */
[----:B------:R-:W3:Y:S01]  /*130d0*/  LDL.LU R97, [R1+0x138] ;  /* 0x0001380001617983 */ /* 0x000ee20000300800 */
        /* <DEDUP_REMOVED lines=10> */
[----:B------:R-:W-:Y:S01]  /*13180*/  @!P3 FMUL R174, R174, 16777216 ;  /* 0x4b800000aeaeb820 */ /* 0x000fe20000400000 */
[----:B------:R-:W-:-:S03]  /*13190*/  @!P3 FMUL R108, R108, 16777216 ;  /* 0x4b8000006c6cb820 */ /* 0x000fc60000400000 */
        /* <DEDUP_REMOVED lines=8> */
[----:B------:R-:W-:Y:S01]  /*13220*/  FSEL R149, R196, R149, P2 ;  /* 0x00000095c4957208 */ /* 0x000fe20001000000 */
[C---:B------:R-:W-:Y:S01]  /*13230*/  FMUL R212, R3.reuse, R174 ;  /* 0x000000ae03d47220 */ /* 0x040fe20000400000 */
[C---:B------:R-:W-:Y:S01]  /*13240*/  FMUL R196, R3.reuse, R158 ;  /* 0x0000009e03c47220 */ /* 0x040fe20000400000 */
[C---:B------:R-:W-:Y:S01]  /*13250*/  FMUL R174, R3.reuse, R108 ;  /* 0x0000006c03ae7220 */ /* 0x040fe20000400000 */
[C---:B------:R-:W-:Y:S01]  /*13260*/  FMUL R225, R3.reuse, R175 ;  /* 0x000000af03e17220 */ /* 0x040fe20000400000 */
[----:B------:R-:W3:Y:S01]  /*13270*/  LDL.LU R108, [R1+0x18c] ;  /* 0x00018c00016c7983 */ /* 0x000ee20000300800 */
[C---:B------:R-:W-:Y:S01]  /*13280*/  FMUL R158, R3.reuse, R104 ;  /* 0x00000068039e7220 */ /* 0x040fe20000400000 */
[C---:B------:R-:W-:Y:S01]  /*13290*/  FMUL R204, R3.reuse, R166 ;  /* 0x000000a603cc7220 */ /* 0x040fe20000400000 */
[C---:B------:R-:W-:Y:S01]  /*132a0*/  FMUL R175, R3.reuse, R109 ;  /* 0x0000006d03af7220 */ /* 0x040fe20000400000 */
[----:B------:R-:W3:Y:S01]  /*132b0*/  LDL.LU R104, [R1+0x198] ;  /* 0x0001980001687983 */ /* 0x000ee20000300800 */
[----:B------:R-:W-:Y:S01]  /*132c0*/  @!P3 FMUL R172, R172, 16777216 ;  /* 0x4b800000acacb820 */ /* 0x000fe20000400000 */
[----:B------:R-:W-:Y:S01]  /*132d0*/  @!P3 FMUL R116, R116, 16777216 ;  /* 0x4b8000007474b820 */ /* 0x000fe20000400000 */
[----:B------:R-:W-:Y:S01]  /*132e0*/  FMUL R166, R3, R105 ;  /* 0x0000006903a67220 */ /* 0x000fe20000400000 */
[----:B------:R-:W3:Y:S01]  /*132f0*/  LDL.LU R109, [R1+0x1a8] ;  /* 0x0001a800016d7983 */ /* 0x000ee20000300800 */
[----:B------:R-:W-:Y:S01]  /*13300*/  @!P3 FMUL R181, R181, 16777216 ;  /* 0x4b800000b5b5b820 */ /* 0x000fe20000400000 */
[----:B------:R-:W-:-:S02]  /*13310*/  @!P3 FMUL R112, R112, 16777216 ;  /* 0x4b8000007070b820 */ /* 0x000fc40000400000 */
[----:B------:R-:W3:Y:S01]  /*13320*/  LDL.LU R105, [R1+0x19c] ;  /* 0x00019c0001697983 */ /* 0x000ee20000300800 */
[C---:B------:R-:W-:Y:S01]  /*13330*/  FMUL R215, R3.reuse, R172 ;  /* 0x000000ac03d77220 */ /* 0x040fe20000400000 */
[C---:B------:R-:W-:Y:S01]  /*13340*/  FMUL R224, R3.reuse, R181 ;  /* 0x000000b503e07220 */ /* 0x040fe20000400000 */
[C---:B------:R-:W-:Y:S01]  /*13350*/  FMUL R172, R3.reuse, R116 ;  /* 0x0000007403ac7220 */ /* 0x040fe20000400000 */
[----:B------:R-:W-:Y:S01]  /*13360*/  FMUL R181, R3, R112 ;  /* 0x0000007003b57220 */ /* 0x000fe20000400000 */
[----:B------:R-:W3:Y:S04]  /*13370*/  LDL.LU R116, [R1+0x1bc] ;  /* 0x0001bc0001747983 */ /* 0x000ee80000300800 */
[----:B------:R-:W3:Y:S01]  /*13380*/  LDL.LU R112, [R1+0x1b8] ;  /* 0x0001b80001707983 */ /* 0x000ee20000300800 */
[----:B------:R-:W-:-:S04]  /*13390*/  @!P3 FMUL R23, R23, 16777216 ;  /* 0x4b8000001717b820 */ /* 0x000fc80000400000 */
[----:B------:R-:W-:Y:S01]  /*133a0*/  FMUL R201, R3, R23 ;  /* 0x0000001703c97220 */ /* 0x000fe20000400000 */
[----:B------:R-:W-:-:S05]  /*133b0*/  FMUL R23, R24, 0.25 ;  /* 0x3e80000018177820 */ /* 0x000fca0000400000 */
[----:B------:R-:W-:Y:S01]  /*133c0*/  FSEL R23, R23, R24, P0 ;  /* 0x0000001817177208 */ /* 0x000fe20000000000 */
[----:B------:R-:W-:Y:S01]  /*133d0*/  FMUL R9, R208, 0.25 ;  /* 0x3e800000d0097820 */ /* 0x000fe20000400000 */
[----:B------:R-:W-:Y:S01]  /*133e0*/  @!P3 FMUL R191, R191, 16777216 ;  /* 0x4b800000bfbfb820 */ /* 0x000fe20000400000 */
[----:B------:R-:W-:-:S03]  /*133f0*/  @!P3 FMUL R25, R25, 16777216 ;  /* 0x4b8000001919b820 */ /* 0x000fc60000400000 */
[----:B------:R-:W-:Y:S01]  /*13400*/  FSEL R9, R9, R208, P2 ;  /* 0x000000d009097208 */ /* 0x000fe20001000000 */
[----:B------:R-:W-:Y:S01]  /*13410*/  @!P3 FMUL R157, R157, 16777216 ;  /* 0x4b8000009d9db820 */ /* 0x000fe20000400000 */
        /* <DEDUP_REMOVED lines=42> */
[----:B------:R-:W-:Y:S01]  /*136c0*/  IMAD.MOV.U32 R25, RZ, RZ, R237 ;  /* 0x000000ffff197224 */ /* 0x000fe200078e00ed */
[----:B------:R-:W-:Y:S01]  /*136d0*/  LOP3.LUT P4, RZ, R17, 0x80, RZ, 0xc0, !PT ;  /* 0x0000008011ff7812 */ /* 0x000fe2000788c0ff */
[C---:B------:R-:W-:Y:S01]  /*136e0*/  FMUL R200, R3.reuse, R157 ;  /* 0x0000009d03c87220 */ /* 0x040fe20000400000 */
[C---:B------:R-:W-:Y:S01]  /*136f0*/  FMUL R208, R3.reuse, R165 ;  /* 0x000000a503d07220 */ /* 0x040fe20000400000 */
[C---:B------:R-:W-:Y:S01]  /*13700*/  FMUL R213, R3.reuse, R168 ;  /* 0x000000a803d57220 */ /* 0x040fe20000400000 */
[C---:B------:R-:W-:Y:S01]  /*13710*/  FMUL R214, R3.reuse, R169 ;  /* 0x000000a903d67220 */ /* 0x040fe20000400000 */
[C---:B------:R-:W-:Y:S01]  /*13720*/  FMUL R211, R3.reuse, R170 ;  /* 0x000000aa03d37220 */ /* 0x040fe20000400000 */
[C---:B------:R-:W-:Y:S01]  /*13730*/  FMUL R221, R3.reuse, R176 ;  /* 0x000000b003dd7220 */ /* 0x040fe20000400000 */
[C---:B------:R-:W-:Y:S01]  /*13740*/  FMUL R222, R3.reuse, R177 ;  /* 0x000000b103de7220 */ /* 0x040fe20000400000 */
[C---:B------:R-:W-:Y:S01]  /*13750*/  FMUL R229, R3.reuse, R185 ;  /* 0x000000b903e57220 */ /* 0x040fe20000400000 */
[----:B------:R-:W-:Y:S01]  /*13760*/  FMUL R231, R3, R187 ;  /* 0x000000bb03e77220 */ /* 0x000fe20000400000 */
[----:B--2---:R-:W-:-:S05]  /*13770*/  FMUL R24, R72, 0.25 ;  /* 0x3e80000048187820 */ /* 0x004fca0000400000 */
[----:B------:R-:W-:Y:S01]  /*13780*/  FSEL R24, R24, R72, P0 ;  /* 0x0000004818187208 */ /* 0x000fe20000000000 */
[----:B------:R-:W-:-:S05]  /*13790*/  FMUL R72, R29, 0.25 ;  /* 0x3e8000001d487820 */ /* 0x000fca0000400000 */
[----:B------:R-:W-:Y:S01]  /*137a0*/  FSEL R72, R72, R29, P0 ;  /* 0x0000001d48487208 */ /* 0x000fe20000000000 */
[----:B----4-:R-:W-:-:S05]  /*137b0*/  FMUL R29, R69, 0.25 ;  /* 0x3e800000451d7820 */ /* 0x010fca0000400000 */
[----:B------:R-:W-:Y:S01]  /*137c0*/  FSEL R29, R29, R69, P0 ;  /* 0x000000451d1d7208 */ /* 0x000fe20000000000 */
[----:B------:R-:W-:-:S05]  /*137d0*/  FMUL R69, R36, 0.25 ;  /* 0x3e80000024457820 */ /* 0x000fca0000400000 */
[----:B------:R-:W-:Y:S01]  /*137e0*/  FSEL R69, R69, R36, P0 ;  /* 0x0000002445457208 */ /* 0x000fe20000000000 */
[----:B---3--:R-:W-:-:S05]  /*137f0*/  FMUL R36, R65, 0.25 ;  /* 0x3e80000041247820 */ /* 0x008fca0000400000 */
[----:B------:R-:W-:Y:S01]  /*13800*/  FSEL R36, R36, R65, P0 ;  /* 0x0000004124247208 */ /* 0x000fe20000000000 */
[----:B------:R-:W-:-:S05]  /*13810*/  FMUL R65, R40, 0.25 ;  /* 0x3e80000028417820 */ /* 0x000fca0000400000 */
[----:B------:R-:W-:Y:S01]  /*13820*/  FSEL R65, R65, R40, P0 ;  /* 0x0000002841417208 */ /* 0x000fe20000000000 */
[----:B------:R-:W-:-:S05]  /*13830*/  FMUL R40, R61, 0.25 ;  /* 0x3e8000003d287820 */ /* 0x000fca0000400000 */
[----:B------:R-:W-:Y:S01]  /*13840*/  FSEL R40, R40, R61, P0 ;  /* 0x0000003d28287208 */ /* 0x000fe20000000000 */
[----:B------:R-:W-:-:S05]  /*13850*/  FMUL R61, R44, 0.25 ;  /* 0x3e8000002c3d7820 */ /* 0x000fca0000400000 */
[----:B------:R-:W-:Y:S01]  /*13860*/  FSEL R61, R61, R44, P0 ;  /* 0x0000002c3d3d7208 */ /* 0x000fe20000000000 */
        /* <DEDUP_REMOVED lines=32> */
[----:B------:R-:W-:-:S05]  /*13a70*/  FMUL R44, R101, 0.25 ;  /* 0x3e800000652c7820 */ /* 0x000fca0000400000 */
        /* <DEDUP_REMOVED lines=25> */
[----:B------:R-:W-:Y:S01]  /*13c10*/  FMUL R113, R56, 0.25 ;  /* 0x3e80000038717820 */ /* 0x000fe20000400000 */
[----:B------:R-:W-:Y:S01]  /*13c20*/  FSEL R68, R68, R37, P0 ;  /* 0x0000002544447208 */ /* 0x000fe20000000000 */
[----:B------:R-:W-:Y:S02]  /*13c30*/  FMUL R37, R64, 0.25 ;  /* 0x3e80000040257820 */ /* 0x000fe40000400000 */
[----:B------:R-:W-:Y:S01]  /*13c40*/  FSEL R77, R77, R89, P0 ;  /* 0x000000594d4d7208 */ /* 0x000fe20000000000 */
[----:B------:R-:W-:Y:S01]  /*13c50*/  FMUL R89, R84, 0.25 ;  /* 0x3e80000054597820 */ /* 0x000fe20000400000 */
[----:B------:R-:W-:Y:S01]  /*13c60*/  FSEL R113, R113, R56, P0 ;  /* 0x0000003871717208 */ /* 0x000fe20000000000 */
[----:B------:R-:W-:Y:S01]  /*13c70*/  FMUL R56, R26, 0.25 ;  /* 0x3e8000001a387820 */ /* 0x000fe20000400000 */
[----:B------:R-:W-:-:S02]  /*13c80*/  FSEL R37, R37, R64, P0 ;  /* 0x0000004025257208 */ /* 0x000fc40000000000 */
[----:B------:R-:W-:Y:S01]  /*13c90*/  FSEL R89, R89, R84, P0 ;  /* 0x0000005459597208 */ /* 0x000fe20000000000 */
[----:B------:R-:W-:Y:S01]  /*13ca0*/  FMUL R84, R85, 0.25 ;  /* 0x3e80000055547820 */ /* 0x000fe20000400000 */
[----:B------:R-:W-:Y:S01]  /*13cb0*/  FMUL R64, R41, 0.25 ;  /* 0x3e80000029407820 */ /* 0x000fe20000400000 */
[----:B------:R-:W-:Y:S01]  /*13cc0*/  FSEL R26, R56, R26, P0 ;  /* 0x0000001a381a7208 */ /* 0x000fe20000000000 */
[----:B------:R-:W-:Y:S02]  /*13cd0*/  FMUL R56, R27, 0.25 ;  /* 0x3e8000001b387820 */ /* 0x000fe40000400000 */
[----:B------:R-:W-:Y:S02]  /*13ce0*/  FSEL R84, R84, R85, P0 ;  /* 0x0000005554547208 */ /* 0x000fe40000000000 */
[----:B------:R-:W-:Y:S01]  /*13cf0*/  FSEL R64, R64, R41, P0 ;  /* 0x0000002940407208 */ /* 0x000fe20000000000 */
[----:B------:R-:W-:Y:S01]  /*13d00*/  FMUL R41, R60, 0.25 ;  /* 0x3e8000003c297820 */ /* 0x000fe20000400000 */
[----:B------:R-:W-:Y:S01]  /*13d10*/  FSEL R27, R56, R27, P0 ;  /* 0x0000001b381b7208 */ /* 0x000fe20000000000 */
[----:B------:R-:W-:Y:S01]  /*13d20*/  FMUL R56, R34, 0.25 ;  /* 0x3e80000022387820 */ /* 0x000fe20000400000 */
[----:B------:R-:W-:-:S02]  /*13d30*/  FMUL R85, R105, 0.25 ;  /* 0x3e80000069557820 */ /* 0x000fc40000400000 */
[----:B------:R-:W-:Y:S01]  /*13d40*/  FSEL R41, R41, R60, P0 ;  /* 0x0000003c29297208 */ /* 0x000fe20000000000 */
[----:B------:R-:W-:Y:S02]  /*13d50*/  FMUL R60, R45, 0.25 ;  /* 0x3e8000002d3c7820 */ /* 0x000fe40000400000 */
[----:B------:R-:W-:Y:S02]  /*13d60*/  FSEL R85, R85, R105, P0 ;  /* 0x0000006955557208 */ /* 0x000fe40000000000 */
        /* <DEDUP_REMOVED lines=9> */
[----:B------:R-:W-:Y:S01]  /*13e00*/  IMAD.MOV.U32 R141, RZ, RZ, R158 ;  /* 0x000000ffff8d7224 */ /* 0x000fe200078e009e */
[----:B------:R-:W-:-:S02]  /*13e10*/  FSEL R45, R45, R100, P0 ;  /* 0x000000642d2d7208 */ /* 0x000fc40000000000 */
[----:B------:R-:W-:Y:S01]  /*13e20*/  FSEL R112, R112, R57, P0 ;  /* 0x0000003970707208 */ /* 0x000fe20000000000 */
[----:B------:R-:W-:Y:S01]  /*13e30*/  FMUL R57, R30, 0.25 ;  /* 0x3e8000001e397820 */ /* 0x000fe20000400000 */
[----:B------:R-:W-:Y:S01]  /*13e40*/  FMUL R100, R52, 0.25 ;  /* 0x3e80000034647820 */ /* 0x000fe20000400000 */
[----:B------:R-:W-:Y:S01]  /*13e50*/  FSEL R42, R56, R42, P0 ;  /* 0x0000002a382a7208 */ /* 0x000fe20000000000 */
[----:B------:R-:W-:Y:S02]  /*13e60*/  IMAD.MOV.U32 R145, RZ, RZ, R141 ;  /* 0x000000ffff917224 */ /* 0x000fe400078e008d */
[----:B------:R-:W-:Y:S01]  /*13e70*/  FMUL R56, R43, 0.25 ;  /* 0x3e8000002b387820 */ /* 0x000fe20000400000 */
[----:B------:R-:W-:Y:S01]  /*13e80*/  MOV R141, R164 ;  /* 0x000000a4008d7202 */ /* 0x000fe20000000f00 */
        /* <DEDUP_REMOVED lines=8> */
[----:B------:R-:W-:Y:S01]  /*13f10*/  IMAD.MOV.U32 R87, RZ, RZ, R167 ;  /* 0x000000ffff577224 */ /* 0x000fe200078e00a7 */
[----:B------:R-:W-:Y:S01]  /*13f20*/  FSEL R31, R57, R31, P0 ;  /* 0x0000001f391f7208 */ /* 0x000fe20000000000 */
[----:B------:R-:W-:Y:S01]  /*13f30*/  FMUL R167, R90, 0.25 ;  /* 0x3e8000005aa77820 */ /* 0x000fe20000400000 */
[----:B------:R-:W-:Y:S01]  /*13f40*/  FSEL R52, R52, R96, P0 ;  /* 0x0000006034347208 */ /* 0x000fe20000000000 */
[----:B------:R-:W-:Y:S01]  /*13f50*/  FMUL R57, R38, 0.25 ;  /* 0x3e80000026397820 */ /* 0x000fe20000400000 */
[----:B------:R-:W-:Y:S01]  /*13f60*/  FMUL R96, R76, 0.25 ;  /* 0x3e8000004c607820 */ /* 0x000fe20000400000 */
[----:B------:R-:W-:Y:S01]  /*13f70*/  FSEL R50, R56, R50, P0 ;  /* 0x0000003238327208 */ /* 0x000fe20000000000 */
[----:B------:R-:W-:Y:S01]  /*13f80*/  FMUL R56, R51, 0.25 ;  /* 0x3e80000033387820 */ /* 0x000fe20000400000 */
[----:B------:R-:W-:-:S02]  /*13f90*/  FSEL R167, R167, R90, P0 ;  /* 0x0000005aa7a77208 */ /* 0x000fc40000000000 */
[----:B------:R-:W-:Y:S01]  /*13fa0*/  FSEL R38, R57, R38, P0 ;  /* 0x0000002639267208 */ /* 0x000fe20000000000 */
[----:B------:R-:W-:Y:S01]  /*13fb0*/  FMUL R57, R39, 0.25 ;  /* 0x3e80000027397820 */ /* 0x000fe20000400000 */
[----:B------:R-:W-:Y:S01]  /*13fc0*/  MOV R90, R168 ;  /* 0x000000a8005a7202 */ /* 0x000fe20000000f00 */
[----:B------:R-:W-:Y:S01]  /*13fd0*/  FMUL R168, R95, 0.25 ;  /* 0x3e8000005fa87820 */ /* 0x000fe20000400000 */
[----:B------:R-:W-:Y:S01]  /*13fe0*/  FSEL R96, R96, R76, P0 ;  /* 0x0000004c60607208 */ /* 0x000fe20000000000 */
[----:B------:R-:W-:Y:S01]  /*13ff0*/  FMUL R76, R92, 0.25 ;  /* 0x3e8000005c4c7820 */ /* 0x000fe20000400000 */
[----:B------:R-:W-:Y:S01]  /*14000*/  FSEL R51, R56, R51, P0 ;  /* 0x0000003338337208 */ /* 0x000fe20000000000 */
[----:B------:R-:W-:Y:S01]  /*14010*/  FMUL R56, R102, 0.25 ;  /* 0x3e80000066387820 */ /* 0x000fe20000400000 */
[----:B------:R-:W-:Y:S01]  /*14020*/  IMAD.MOV.U32 R140, RZ, RZ, R159 ;  /* 0x000000ffff8c7224 */ /* 0x000fe200078e009f */
[----:B------:R-:W-:Y:S01]  /*14030*/  FSEL R39, R57, R39, P0 ;  /* 0x0000002739277208 */ /* 0x000fe20000000000 */
[----:B------:R-:W-:Y:S01]  /*14040*/  FMUL R57, R46, 0.25 ;  /* 0x3e8000002e397820 */ /* 0x000fe20000400000 */
[----:B------:R-:W-:Y:S01]  /*14050*/  FSEL R168, R168, R95, P0 ;  /* 0x0000005fa8a87208 */ /* 0x000fe20000000000 */
[----:B------:R-:W-:Y:S01]  /*14060*/  IMAD.MOV.U32 R95, RZ, RZ, R171 ;  /* 0x000000ffff5f7224 */ /* 0x000fe200078e00ab */
[----:B------:R-:W-:Y:S01]  /*14070*/  FSEL R76, R76, R92, P0 ;  /* 0x0000005c4c4c7208 */ /* 0x000fe20000000000 */
[----:B------:R-:W-:Y:S01]  /*14080*/  FMUL R92, R80, 0.25 ;  /* 0x3e800000505c7820 */ /* 0x000fe20000400000 */
[----:B------:R-:W-:Y:S01]  /*14090*/  FMUL R171, R99, 0.25 ;  /* 0x3e80000063ab7820 */ /* 0x000fe20000400000 */
[----:B------:R-:W-:Y:S01]  /*140a0*/  FMUL R117, R156, 0.25 ;  /* 0x3e8000009c757820 */ /* 0x000fe20000400000 */
[----:B------:R-:W-:Y:S01]  /*140b0*/  FSEL R102, R56, R102, P0 ;  /* 0x0000006638667208 */ /* 0x000fe20000000000 */
[----:B------:R-:W-:-:S02]  /*140c0*/  IMAD.MOV.U32 R144, RZ, RZ, R140 ;  /* 0x000000ffff907224 */ /* 0x000fc400078e008c */
        /* <DEDUP_REMOVED lines=8> */
[----:B------:R-:W-:Y:S02]  /*14150*/  IMAD.MOV.U32 R99, RZ, RZ, R144 ;  /* 0x000000ffff637224 */ /* 0x000fe400078e0090 */
[----:B------:R-:W-:Y:S01]  /*14160*/  FMUL R156, R153, 0.25 ;  /* 0x3e800000999c7820 */ /* 0x000fe20000400000 */
[----:B------:R-:W-:Y:S01]  /*14170*/  FSEL R103, R56, R103, P0 ;  /* 0x0000006738677208 */ /* 0x000fe20000000000 */
[----:B------:R-:W-:Y:S01]  /*14180*/  FMUL R56, R106, 0.25 ;  /* 0x3e8000006a387820 */ /* 0x000fe20000400000 */
[----:B------:R-:W-:Y:S01]  /*14190*/  MOV R144, R177 ;  /* 0x000000b100907202 */ /* 0x000fe20000000f00 */
        /* <DEDUP_REMOVED lines=13> */
[----:B------:R-:W-:Y:S01]  /*14270*/  MOV R131, R178 ;  /* 0x000000b200837202 */ /* 0x000fe20000000f00 */
[----:B------:R-:W-:Y:S01]  /*14280*/  FMUL R178, R142, 0.25 ;  /* 0x3e8000008eb27820 */ /* 0x000fe20000400000 */
[----:B------:R-:W-:Y:S01]  /*14290*/  FSEL R54, R57, R54, P0 ;  /* 0x0000003639367208 */ /* 0x000fe20000000000 */
[----:B------:R-:W-:Y:S01]  /*142a0*/  IMAD.MOV.U32 R149, RZ, RZ, R129 ;  /* 0x000000ffff957224 */ /* 0x000fe200078e0081 */
[----:B------:R-:W-:Y:S01]  /*142b0*/  FSEL R88, R88, R81, P0 ;  /* 0x0000005158587208 */ /* 0x000fe20000000000 */
[----:B------:R-:W-:Y:S01]  /*142c0*/  FMUL R57, R55, 0.25 ;  /* 0x3e80000037397820 */ /* 0x000fe20000400000 */
[----:B------:R-:W-:Y:S01]  /*142d0*/  IMAD.MOV.U32 R129, RZ, RZ, R172 ;  /* 0x000000ffff817224 */ /* 0x000fe200078e00ac */
[----:B------:R-:W-:Y:S01]  /*142e0*/  FSEL R175, R175, R130, P0 ;  /* 0x00000082afaf7208 */ /* 0x000fe20000000000 */
[----:B------:R-:W-:Y:S01]  /*142f0*/  FMUL R81, R104, 0.25 ;  /* 0x3e80000068517820 */ /* 0x000fe20000400000 */
[----:B------:R-:W-:Y:S01]  /*14300*/  FSEL R153, R153, R162, P0 ;  /* 0x000000a299997208 */ /* 0x000fe20000000000 */
[----:B------:R-:W-:-:S02]  /*14310*/  IMAD.MOV.U32 R130, RZ, RZ, R176 ;  /* 0x000000ffff827224 */ /* 0x000fc400078e00b0 */
[----:B------:R-:W-:Y:S01]  /*14320*/  FMUL R162, R86, 0.25 ;  /* 0x3e80000056a27820 */ /* 0x000fe20000400000 */
[----:B------:R-:W-:Y:S01]  /*14330*/  FSEL R107, R56, R107, P0 ;  /* 0x0000006b386b7208 */ /* 0x000fe20000000000 */
[----:B------:R-:W-:Y:S01]  /*14340*/  FMUL R176, R135, 0.25 ;  /* 0x3e80000087b07820 */ /* 0x000fe20000400000 */
[----:B------:R-:W-:Y:S02]  /*14350*/  IMAD.MOV.U32 R148, RZ, RZ, R157 ;  /* 0x000000ffff947224 */ /* 0x000fe400078e009d */
[----:B------:R-:W-:Y:S01]  /*14360*/  FMUL R56, R114, 0.25 ;  /* 0x3e80000072387820 */ /* 0x000fe20000400000 */
[----:B------:R-:W-:Y:S01]  /*14370*/  FSEL R178, R178, R142, P0 ;  /* 0x0000008eb2b27208 */ /* 0x000fe20000000000 */
[----:B------:R-:W-:Y:S01]  /*14380*/  IMAD.MOV.U32 R142, RZ, RZ, R129 ;  /* 0x000000ffff8e7224 */ /* 0x000fe200078e0081 */
[----:B------:R-:W-:Y:S01]  /*14390*/  FSEL R55, R57, R55, P0 ;  /* 0x0000003739377208 */ /* 0x000fe20000000000 */
[----:B------:R-:W-:Y:S01]  /*143a0*/  IMAD.MOV.U32 R129, RZ, RZ, R181 ;  /* 0x000000ffff817224 */ /* 0x000fe200078e00b5 */
[----:B------:R-:W-:Y:S01]  /*143b0*/  FSEL R81, R81, R104, P0 ;  /* 0x0000006851517208 */ /* 0x000fe20000000000 */
[----:B------:R-:W-:Y:S01]  /*143c0*/  FMUL R57, R110, 0.25 ;  /* 0x3e8000006e397820 */ /* 0x000fe20000400000 */
[----:B------:R-:W-:Y:S01]  /*143d0*/  FMUL R181, R139, 0.25 ;  /* 0x3e8000008bb57820 */ /* 0x000fe20000400000 */
[----:B------:R-:W-:Y:S01]  /*143e0*/  FMUL R104, R108, 0.25 ;  /* 0x3e8000006c687820 */ /* 0x000fe20000400000 */
[----:B------:R-:W-:-:S02]  /*143f0*/  FSEL R162, R162, R86, P0 ;  /* 0x00000056a2a27208 */ /* 0x000fc40000000000 */
[----:B------:R-:W-:Y:S01]  /*14400*/  FSEL R176, R176, R135, P0 ;  /* 0x00000087b0b07208 */ /* 0x000fe20000000000 */
[----:B------:R-:W-:Y:S01]  /*14410*/  IMAD.MOV.U32 R135, RZ, RZ, R179 ;  /* 0x000000ffff877224 */ /* 0x000fe200078e00b3 */
[----:B------:R-:W-:Y:S01]  /*14420*/  MOV R86, R148 ;  /* 0x0000009400567202 */ /* 0x000fe20000000f00 */
[----:B------:R-:W-:Y:S01]  /*14430*/  IMAD.MOV.U32 R148, RZ, RZ, R166 ;  /* 0x000000ffff947224 */ /* 0x000fe200078e00a6 */
[----:B------:R-:W-:Y:S01]  /*14440*/  FSEL R114, R56, R114, P0 ;  /* 0x0000007238727208 */ /* 0x000fe20000000000 */
[----:B------:R-:W-:Y:S01]  /*14450*/  FMUL R56, R115, 0.25 ;  /* 0x3e80000073387820 */ /* 0x000fe20000400000 */
[----:B------:R-:W-:Y:S01]  /*14460*/  FMUL R179, R138, 0.25 ;  /* 0x3e8000008ab37820 */ /* 0x000fe20000400000 */
[----:B------:R-:W-:Y:S01]  /*14470*/  FMUL R166, R94, 0.25 ;  /* 0x3e8000005ea67820 */ /* 0x000fe20000400000 */
[----:B------:R-:W-:Y:S01]  /*14480*/  FSEL R110, R57, R110, P0 ;  /* 0x0000006e396e7208 */ /* 0x000fe20000000000 */
[----:B------:R-:W-:Y:S01]  /*14490*/  FMUL R124, R63, 0.25 ;  /* 0x3e8000003f7c7820 */ /* 0x000fe20000400000 */
[----:B------:R-:W-:Y:S01]  /*144a0*/  FSEL R181, R181, R139, P0 ;  /* 0x0000008bb5b57208 */ /* 0x000fe20000000000 */
[----:B------:R-:W-:Y:S01]  /*144b0*/  FMUL R57, R111, 0.25 ;  /* 0x3e8000006f397820 */ /* 0x000fe20000400000 */
[----:B------:R-:W-:Y:S01]  /*144c0*/  FSEL R104, R104, R108, P0 ;  /* 0x0000006c68687208 */ /* 0x000fe20000000000 */
[----:B------:R-:W-:Y:S01]  /*144d0*/  IMAD.MOV.U32 R139, RZ, RZ, R182 ;  /* 0x000000ffff8b7224 */ /* 0x000fe200078e00b6 */
[----:B------:R-:W-:Y:S01]  /*144e0*/  MOV R128, R160 ;  /* 0x000000a000807202 */ /* 0x000fe20000000f00 */
[----:B------:R-:W-:Y:S01]  /*144f0*/  FMUL R108, R109, 0.25 ;  /* 0x3e8000006d6c7820 */ /* 0x000fe20000400000 */
[----:B------:R-:W-:Y:S01]  /*14500*/  FMUL R160, R79, 0.25 ;  /* 0x3e8000004fa07820 */ /* 0x000fe20000400000 */
[----:B------:R-:W-:Y:S01]  /*14510*/  FMUL R182, R150, 0.25 ;  /* 0x3e80000096b67820 */ /* 0x000fe20000400000 */
[----:B------:R-:W-:Y:S01]  /*14520*/  FSEL R115, R56, R115, P0 ;  /* 0x0000007338737208 */ /* 0x000fe20000000000 */
[----:B------:R-:W-:Y:S01]  /*14530*/  FMUL R56, R122, 0.25 ;  /* 0x3e8000007a387820 */ /* 0x000fe20000400000 */
[----:B------:R-:W-:Y:S01]  /*14540*/  FSEL R179, R179, R138, P0 ;  /* 0x0000008ab3b37208 */ /* 0x000fe20000000000 */
[----:B------:R-:W-:Y:S01]  /*14550*/  IMAD.MOV.U32 R138, RZ, RZ, R180 ;  /* 0x000000ffff8a7224 */ /* 0x000fe200078e00b4 */
[----:B------:R-:W-:Y:S01]  /*14560*/  FSEL R166, R166, R94, P0 ;  /* 0x0000005ea6a67208 */ /* 0x000fe20000000000 */
[----:B------:R-:W-:-:S02]  /*14570*/  IMAD.MOV.U32 R94, RZ, RZ, R169 ;  /* 0x000000ffff5e7224 */ /* 0x000fc400078e00a9 */
[----:B------:R-:W-:Y:S01]  /*14580*/  FMUL R180, R143, 0.25 ;  /* 0x3e8000008fb47820 */ /* 0x000fe20000400000 */
[----:B------:R-:W-:Y:S01]  /*14590*/  FSEL R124, R124, R63, P0 ;  /* 0x0000003f7c7c7208 */ /* 0x000fe20000000000 */
[----:B------:R-:W-:Y:S02]  /*145a0*/  IMAD.MOV.U32 R140, RZ, RZ, R165 ;  /* 0x000000ffff8c7224 */ /* 0x000fe400078e00a5 */
[----:B------:R-:W-:Y:S01]  /*145b0*/  FMUL R169, R91, 0.25 ;  /* 0x3e8000005ba97820 */ /* 0x000fe20000400000 */
[----:B------:R-:W-:Y:S01]  /*145c0*/  FSEL R111, R57, R111, P0 ;  /* 0x0000006f396f7208 */ /* 0x000fe20000000000 */
[----:B------:R-:W-:Y:S01]  /*145d0*/  FMUL R165, R83, 0.25 ;  /* 0x3e80000053a57820 */ /* 0x000fe20000400000 */
[----:B------:R-:W-:Y:S01]  /*145e0*/  FSEL R108, R108, R109, P0 ;  /* 0x0000006d6c6c7208 */ /* 0x000fe20000000000 */
[----:B------:R-:W-:Y:S01]  /*145f0*/  FMUL R57, R118, 0.25 ;  /* 0x3e80000076397820 */ /* 0x000fe20000400000 */
[----:B------:R-:W-:Y:S01]  /*14600*/  FSEL R160, R160, R79, P0 ;  /* 0x0000004fa0a07208 */ /* 0x000fe20000000000 */
[----:B------:R-:W-:Y:S01]  /*14610*/  FMUL R109, R116, 0.25 ;  /* 0x3e800000746d7820 */ /* 0x000fe20000400000 */
[----:B------:R-:W-:Y:S01]  /*14620*/  MOV R63, R173 ;  /* 0x000000ad003f7202 */ /* 0x000fe20000000f00 */
[----:B------:R-:W-:Y:S01]  /*14630*/  FMUL R158, R78, 0.25 ;  /* 0x3e8000004e9e7820 */ /* 0x000fe20000400000 */
[----:B------:R-:W-:Y:S01]  /*14640*/  FSEL R182, R182, R150, P0 ;  /* 0x00000096b6b67208 */ /* 0x000fe20000000000 */
[----:B------:R-:W-:Y:S01]  /*14650*/  IMAD.MOV.U32 R79, RZ, RZ, R141 ;  /* 0x000000ffff4f7224 */ /* 0x000fe200078e008d */
[----:B------:R-:W-:Y:S01]  /*14660*/  FSEL R122, R56, R122, P0 ;  /* 0x0000007a387a7208 */ /* 0x000fe20000000000 */
[----:B------:R-:W-:-:S02]  /*14670*/  IMAD.MOV.U32 R150, RZ, RZ, R184 ;  /* 0x000000ffff967224 */ /* 0x000fc400078e00b8 */
[----:B------:R-:W-:Y:S01]  /*14680*/  FMUL R184, R151, 0.25 ;  /* 0x3e80000097b87820 */ /* 0x000fe20000400000 */
[----:B------:R-:W-:Y:S02]  /*14690*/  IMAD.MOV.U32 R141, RZ, RZ, R128 ;  /* 0x000000ffff8d7224 */ /* 0x000fe400078e0080 */
[----:B------:R-:W-:Y:S01]  /*146a0*/  FMUL R56, R123, 0.25 ;  /* 0x3e8000007b387820 */ /* 0x000fe20000400000 */
[----:B------:R-:W-:Y:S01]  /*146b0*/  FSEL R180, R180, R143, P0 ;  /* 0x0000008fb4b47208 */ /* 0x000fe20000000000 */
[----:B------:R-:W-:Y:S01]  /*146c0*/  IMAD.MOV.U32 R128, RZ, RZ, R185 ;  /* 0x000000ffff807224 */ /* 0x000fe200078e00b9 */
[----:B------:R-:W-:Y:S01]  /*146d0*/  FSEL R169, R169, R91, P0 ;  /* 0x0000005ba9a97208 */ /* 0x000fe20000000000 */
[----:B------:R-:W-:Y:S01]  /*146e0*/  FMUL R185, R147, 0.25 ;  /* 0x3e80000093b97820 */ /* 0x000fe20000400000 */
[----:B------:R-:W-:Y:S01]  /*146f0*/  MOV R143, R63 ;  /* 0x0000003f008f7202 */ /* 0x000fe20000000f00 */
[----:B------:R-:W-:Y:S01]  /*14700*/  @!P6 FMUL R23, R23, 16777216 ;  /* 0x4b8000001717e820 */ /* 0x000fe20000400000 */
[----:B------:R-:W-:Y:S01]  /*14710*/  FSEL R165, R165, R83, P0 ;  /* 0x00000053a5a57208 */ /* 0x000fe20000000000 */
[----:B------:R-:W-:Y:S01]  /*14720*/  IMAD.MOV.U32 R91, RZ, RZ, R170 ;  /* 0x000000ffff5b7224 */ /* 0x000fe200078e00aa */
[----:B------:R-:W-:Y:S01]  /*14730*/  FSEL R118, R57, R118, P0 ;  /* 0x0000007639767208 */ /* 0x000fe20000000000 */
[----:B------:R-:W-:Y:S01]  /*14740*/  @!P6 FMUL R3, R3, 16777216 ;  /* 0x4b8000000303e820 */ /* 0x000fe20000400000 */
[----:B------:R-:W-:Y:S01]  /*14750*/  FSEL R109, R109, R116, P0 ;  /* 0x000000746d6d7208 */ /* 0x000fe20000000000 */
[----:B------:R-:W-:Y:S01]  /*14760*/  FMUL R170, R98, 0.25 ;  /* 0x3e80000062aa7820 */ /* 0x000fe20000400000 */
[----:B------:R-:W-:Y:S01]  /*14770*/  FSEL R158, R158, R78, P0 ;  /* 0x0000004e9e9e7208 */ /* 0x000fe20000000000 */
[----:B------:R-:W-:Y:S01]  /*14780*/  FMUL R57, R119, 0.25 ;  /* 0x3e80000077397820 */ /* 0x000fe20000400000 */
[----:B------:R-:W-:Y:S01]  /*14790*/  MOV R83, R183 ;  /* 0x000000b700537202 */ /* 0x000fe20000000f00 */
[----:B------:R-:W-:Y:S01]  /*147a0*/  @!P6 FMUL R84, R84, 16777216 ;  /* 0x4b8000005454e820 */ /* 0x000fe20000400000 */
[----:B------:R-:W-:Y:S01]  /*147b0*/  FMUL R116, R163, 0.25 ;  /* 0x3e800000a3747820 */ /* 0x000fe20000400000 */
[----:B------:R-:W-:Y:S01]  /*147c0*/  MOV R78, R73 ;  /* 0x00000049004e7202 */ /* 0x000fe20000000f00 */
[----:B------:R-:W-:Y:S01]  /*147d0*/  FMUL R183, R146, 0.25 ;  /* 0x3e80000092b77820 */ /* 0x000fe20000400000 */
[----:B------:R-:W-:Y:S01]  /*147e0*/  FSEL R184, R184, R151, P0 ;  /* 0x00000097b8b87208 */ /* 0x000fe20000000000 */
[----:B------:R-:W-:Y:S01]  /*147f0*/  @!P6 FMUL R85, R85, 16777216 ;  /* 0x4b8000005555e820 */ /* 0x000fe20000400000 */
[----:B------:R-:W-:Y:S01]  /*14800*/  FMUL R133, R58, 0.25 ;  /* 0x3e8000003a857820 */ /* 0x000fe20000400000 */
[----:B------:R-:W-:Y:S01]  /*14810*/  FSEL R123, R56, R123, P0 ;  /* 0x0000007b387b7208 */ /* 0x000fe20000000000 */
[----:B------:R-:W-:Y:S01]  /*14820*/  @!P6 FMUL R24, R24, 16777216 ;  /* 0x4b8000001818e820 */ /* 0x000fe20000400000 */
[----:B------:R-:W-:Y:S01]  /*14830*/  @!P6 FMUL R49, R49, 16777216 ;  /* 0x4b8000003131e820 */ /* 0x000fe20000400000 */
[----:B------:R-:W-:Y:S01]  /*14840*/  @!P6 FMUL R104, R104, 16777216 ;  /* 0x4b8000006868e820 */ /* 0x000fe20000400000 */
[C---:B------:R-:W-:Y:S01]  /*14850*/  FMUL R73, R2.reuse, R23 ;  /* 0x0000001702497220 */ /* 0x040fe20000400000 */
[----:B------:R-:W-:Y:S01]  /*14860*/  MOV R151, R131 ;  /* 0x0000008300977202 */ /* 0x000fe20000000f00 */
[----:B------:R-:W-:Y:S01]  /*14870*/  FMUL R56, R2, R3 ;  /* 0x0000000302387220 */ /* 0x000fe20000400000 */
[----:B------:R-:W-:Y:S01]  /*14880*/  FSEL R185, R185, R147, P0 ;  /* 0x00000093b9b97208 */ /* 0x000fe20000000000 */
[----:B------:R-:W-:Y:S01]  /*14890*/  IMAD.MOV.U32 R23, RZ, RZ, R143 ;  /* 0x000000ffff177224 */ /* 0x000fe200078e008f */
[----:B------:R-:W-:Y:S01]  /*148a0*/  MOV R131, R87 ;  /* 0x0000005700837202 */ /* 0x000fe20000000f00 */
[----:B------:R-:W-:-:S02]  /*148b0*/  IMAD.MOV.U32 R3, RZ, RZ, R138 ;  /* 0x000000ffff037224 */ /* 0x000fc400078e008a */
[----:B------:R-:W-:Y:S01]  /*148c0*/  FMUL R87, R2, R84 ;  /* 0x0000005402577220 */ /* 0x000fe20000400000 */
[----:B------:R-:W-:Y:S01]  /*148d0*/  IMAD.MOV.U32 R147, RZ, RZ, R142 ;  /* 0x000000ffff937224 */ /* 0x000fe200078e008e */
[----:B------:R-:W-:Y:S01]  /*148e0*/  FSEL R170, R170, R98, P0 ;  /* 0x00000062aaaa7208 */ /* 0x000fe20000000000 */
[C---:B------:R-:W-:Y:S01]  /*148f0*/  FMUL R84, R2.reuse, R85 ;  /* 0x0000005502547220 */ /* 0x040fe20000400000 */
[----:B------:R-:W-:Y:S01]  /*14900*/  FSEL R119, R57, R119, P0 ;  /* 0x0000007739777208 */ /* 0x000fe20000000000 */
[----:B------:R-:W-:Y:S01]  /*14910*/  FMUL R57, R2, R24 ;  /* 0x0000001802397220 */ /* 0x000fe20000400000 */
[----:B------:R-:W-:Y:S01]  /*14920*/  FSEL R116, R116, R163, P0 ;  /* 0x000000a374747208 */ /* 0x000fe20000000000 */
[C---:B------:R-:W-:Y:S01]  /*14930*/  FMUL R98, R2.reuse, R49 ;  /* 0x0000003102627220 */ /* 0x040fe20000400000 */
[----:B------:R-:W-:Y:S01]  /*14940*/  FSEL R183, R183, R146, P0 ;  /* 0x00000092b7b77208 */ /* 0x000fe20000000000 */
[----:B------:R-:W-:Y:S01]  /*14950*/  FMUL R85, R2, R104 ;  /* 0x0000006802557220 */ /* 0x000fe20000400000 */
[----:B------:R-:W-:Y:S01]  /*14960*/  FSEL R133, R133, R58, P0 ;  /* 0x0000003a85857208 */ /* 0x000fe20000000000 */
[----:B------:R-:W-:Y:S01]  /*14970*/  FMUL R163, R82, 0.25 ;  /* 0x3e80000052a37820 */ /* 0x000fe20000400000 */
[----:B------:R-:W-:Y:S01]  /*14980*/  IMAD.MOV.U32 R49, RZ, RZ, R150 ;  /* 0x000000ffff317224 */ /* 0x000fe200078e0096 */
[----:B------:R-:W-:Y:S01]  /*14990*/  MOV R24, R139 ;  /* 0x0000008b00187202 */ /* 0x000fe20000000f00 */
[----:B------:R-:W-:-:S02]  /*149a0*/  IMAD.MOV.U32 R146, RZ, RZ, R135 ;  /* 0x000000ffff927224 */ /* 0x000fc400078e0087 */
[----:B------:R-:W-:Y:S01]  /*149b0*/  IMAD.MOV.U32 R104, RZ, RZ, R23 ;  /* 0x000000ffff687224 */ /* 0x000fe200078e0017 */
[----:B------:R-:W-:Y:S01]  /*149c0*/  MOV R143, R91 ;  /* 0x0000005b008f7202 */ /* 0x000fe20000000f00 */
[----:B------:R-:W-:Y:S02]  /*149d0*/  IMAD.MOV.U32 R58, RZ, RZ, R174 ;  /* 0x000000ffff3a7224 */ /* 0x000fe400078e00ae */
[----:B------:R-:W-:Y:S01]  /*149e0*/  FMUL R174, R134, 0.25 ;  /* 0x3e80000086ae7820 */ /* 0x000fe20000400000 */
[----:B------:R-:W-:Y:S02]  /*149f0*/  IMAD.MOV.U32 R150, RZ, RZ, R130 ;  /* 0x000000ffff967224 */ /* 0x000fe400078e0082 */
[----:B------:R-:W-:Y:S02]  /*14a00*/  IMAD.MOV.U32 R139, RZ, RZ, R99 ;  /* 0x000000ffff8b7224 */ /* 0x000fe400078e0063 */
[----:B------:R-:W-:Y:S01]  /*14a10*/  IMAD.MOV.U32 R23, RZ, RZ, R3 ;  /* 0x000000ffff177224 */ /* 0x000fe200078e0003 */
[----:B------:R-:W-:Y:S01]  /*14a20*/  MOV R3, R147 ;  /* 0x0000009300037202 */ /* 0x000fe20000000f00 */
[----:B------:R-:W-:Y:S01]  /*14a30*/  FMUL R172, R126, 0.25 ;  /* 0x3e8000007eac7820 */ /* 0x000fe20000400000 */
[----:B------:R-:W-:-:S02]  /*14a40*/  IMAD.MOV.U32 R147, RZ, RZ, R151 ;  /* 0x000000ffff937224 */ /* 0x000fc400078e0097 */
[----:B------:R-:W-:Y:S01]  /*14a50*/  FMUL R120, R155, 0.25 ;  /* 0x3e8000009b787820 */ /* 0x000fe20000400000 */
[----:B------:R-:W-:Y:S01]  /*14a60*/  IMAD.MOV.U32 R138, RZ, RZ, R90 ;  /* 0x000000ffff8a7224 */ /* 0x000fe200078e005a */
[----:B------:R-:W-:Y:S01]  /*14a70*/  FSEL R163, R163, R82, P0 ;  /* 0x00000052a3a37208 */ /* 0x000fe20000000000 */
[----:B------:R-:W-:Y:S02]  /*14a80*/  IMAD.MOV.U32 R151, RZ, RZ, R146 ;  /* 0x000000ffff977224 */ /* 0x000fe400078e0092 */
[----:B------:R-:W-:Y:S01]  /*14a90*/  @!P6 FMUL R32, R32, 16777216 ;  /* 0x4b8000002020e820 */ /* 0x000fe20000400000 */
[----:B------:R-:W-:Y:S02]  /*14aa0*/  IMAD.MOV.U32 R142, RZ, RZ, R94 ;  /* 0x000000ffff8e7224 */ /* 0x000fe400078e005e */
[----:B------:R-:W-:Y:S01]  /*14ab0*/  FMUL R173, R127, 0.25 ;  /* 0x3e8000007fad7820 */ /* 0x000fe20000400000 */
[----:B------:R-:W-:Y:S01]  /*14ac0*/  IMAD.MOV.U32 R146, RZ, RZ, R150 ;  /* 0x000000ffff927224 */ /* 0x000fe200078e0096 */
[----:B------:R-:W-:Y:S01]  /*14ad0*/  MOV R82, R144 ;  /* 0x0000009000527202 */ /* 0x000fe20000000f00 */
[----:B------:R-:W-:Y:S01]  /*14ae0*/  FMUL R132, R59, 0.25 ;  /* 0x3e8000003b847820 */ /* 0x000fe20000400000 */
[----:B------:R-:W-:Y:S01]  /*14af0*/  MOV R150, R139 ;  /* 0x0000008b00967202 */ /* 0x000fe20000000f00 */
[----:B------:R-:W-:Y:S01]  /*14b00*/  FMUL R157, R67, 0.25 ;  /* 0x3e800000439d7820 */ /* 0x000fe20000400000 */
[----:B------:R-:W-:Y:S01]  /*14b10*/  FSEL R174, R174, R134, P0 ;  /* 0x00000086aeae7208 */ /* 0x000fe20000000000 */
[----:B------:R-:W-:-:S02]  /*14b20*/  IMAD.MOV.U32 R144, RZ, RZ, R140 ;  /* 0x000000ffff907224 */ /* 0x000fc400078e008c */
[----:B------:R-:W-:Y:S01]  /*14b30*/  @!P6 FMUL R38, R38, 16777216 ;  /* 0x4b8000002626e820 */ /* 0x000fe20000400000 */
[----:B------:R-:W-:Y:S01]  /*14b40*/  IMAD.MOV.U32 R130, RZ, RZ, R86 ;  /* 0x000000ffff827224 */ /* 0x000fe200078e0056 */
[----:B------:R-:W-:Y:S01]  /*14b50*/  FSEL R172, R172, R126, P0 ;  /* 0x0000007eacac7208 */ /* 0x000fe20000000000 */
[----:B------:R-:W-:Y:S02]  /*14b60*/  IMAD.MOV.U32 R139, RZ, RZ, R143 ;  /* 0x000000ffff8b7224 */ /* 0x000fe400078e008f */
[----:B------:R-:W-:Y:S01]  /*14b70*/  @!P6 FMUL R28, R28, 16777216 ;  /* 0x4b8000001c1ce820 */ /* 0x000fe20000400000 */
[----:B------:R-:W-:Y:S02]  /*14b80*/  IMAD.MOV.U32 R134, RZ, RZ, R58 ;  /* 0x000000ffff867224 */ /* 0x000fe400078e003a */
[----:B------:R-:W-:Y:S01]  /*14b90*/  @!P6 FMUL R29, R29, 16777216 ;  /* 0x4b8000001d1de820 */ /* 0x000fe20000400000 */
[----:B------:R-:W-:Y:S02]  /*14ba0*/  IMAD.MOV.U32 R140, RZ, RZ, R187 ;  /* 0x000000ffff8c7224 */ /* 0x000fe400078e00bb */
[----:B------:R-:W-:Y:S01]  /*14bb0*/  @!P6 FMUL R52, R52, 16777216 ;  /* 0x4b8000003434e820 */ /* 0x000fe20000400000 */
[----:B------:R-:W-:-:S02]  /*14bc0*/  IMAD.MOV.U32 R143, RZ, RZ, R138 ;  /* 0x000000ffff8f7224 */ /* 0x000fc400078e008a */
[----:B------:R-:W-:Y:S01]  /*14bd0*/  @!P6 FMUL R34, R34, 16777216 ;  /* 0x4b8000002222e820 */ /* 0x000fe20000400000 */
[----:B------:R-:W-:Y:S02]  /*14be0*/  IMAD.MOV.U32 R126, RZ, RZ, R149 ;  /* 0x000000ffff7e7224 */ /* 0x000fe400078e0095 */
[----:B------:R-:W-:Y:S01]  /*14bf0*/  FMUL R187, R2, R32 ;  /* 0x0000002002bb7220 */ /* 0x000fe20000400000 */
[----:B------:R-:W-:Y:S01]  /*14c00*/  IMAD.MOV.U32 R138, RZ, RZ, R142 ;  /* 0x000000ffff8a7224 */ /* 0x000fe200078e008e */
[----:B------:R-:W-:Y:S01]  /*14c10*/  FSEL R120, R120, R155, P0 ;  /* 0x0000009b78787208 */ /* 0x000fe20000000000 */
[----:B------:R-:W-:Y:S01]  /*14c20*/  FMUL R137, R71, 0.25 ;  /* 0x3e80000047897820 */ /* 0x000fe20000400000 */
[----:B------:R-:W-:Y:S02]  /*14c30*/  IMAD.MOV.U32 R149, RZ, RZ, R186 ;  /* 0x000000ffff957224 */ /* 0x000fe400078e00ba */
[----:B------:R-:W-:Y:S01]  /*14c40*/  @!P6 FMUL R35, R35, 16777216 ;  /* 0x4b8000002323e820 */ /* 0x000fe20000400000 */
[----:B------:R-:W-:Y:S01]  /*14c50*/  MOV R142, R131 ;  /* 0x00000083008e7202 */ /* 0x000fe20000000f00 */
[----:B------:R-:W-:-:S02]  /*14c60*/  IMAD.MOV.U32 R32, RZ, RZ, R147 ;  /* 0x000000ffff207224 */ /* 0x000fc400078e0093 */
[----:B------:R-:W-:Y:S01]  /*14c70*/  FMUL R136, R66, 0.25 ;  /* 0x3e80000042887820 */ /* 0x000fe20000400000 */
[----:B------:R-:W-:Y:S01]  /*14c80*/  FSEL R173, R173, R127, P0 ;  /* 0x0000007fadad7208 */ /* 0x000fe20000000000 */
[----:B------:R-:W-:Y:S01]  /*14c90*/  @!P6 FMUL R30, R30, 16777216 ;  /* 0x4b8000001e1ee820 */ /* 0x000fe20000400000 */
[----:B------:R-:W-:Y:S01]  /*14ca0*/  @!P6 FMUL R31, R31, 16777216 ;  /* 0x4b8000001f1fe820 */ /* 0x000fe20000400000 */
[----:B------:R-:W-:Y:S01]  /*14cb0*/  @!P6 FMUL R39, R39, 16777216 ;  /* 0x4b8000002727e820 */ /* 0x000fe20000400000 */
[----:B------:R-:W-:Y:S02]  /*14cc0*/  IMAD.MOV.U32 R131, RZ, RZ, R130 ;  /* 0x000000ffff837224 */ /* 0x000fe400078e0082 */
[----:B------:R-:W-:Y:S01]  /*14cd0*/  FMUL R147, R2, R38 ;  /* 0x0000002602937220 */ /* 0x000fe20000400000 */
[----:B------:R-:W-:Y:S01]  /*14ce0*/  FSEL R132, R132, R59, P0 ;  /* 0x0000003b84847208 */ /* 0x000fe20000000000 */
[----:B------:R-:W-:Y:S01]  /*14cf0*/  FMUL R125, R70, 0.25 ;  /* 0x3e800000467d7820 */ /* 0x000fe20000400000 */
[----:B------:R-:W-:Y:S01]  /*14d00*/  FSEL R157, R157, R67, P0 ;  /* 0x000000439d9d7208 */ /* 0x000fe20000000000 */
[----:B------:R-:W-:-:S02]  /*14d10*/  IMAD.MOV.U32 R127, RZ, RZ, R62 ;  /* 0x000000ffff7f7224 */ /* 0x000fc400078e003e */
[----:B------:R-:W-:Y:S01]  /*14d20*/  @!P6 FMUL R40, R40, 16777216 ;  /* 0x4b8000002828e820 */ /* 0x000fe20000400000 */
[----:B------:R-:W-:Y:S01]  /*14d30*/  @!P6 FMUL R42, R42, 16777216 ;  /* 0x4b8000002a2ae820 */ /* 0x000fe20000400000 */
[C---:B------:R-:W-:Y:S01]  /*14d40*/  FMUL R58, R2.reuse, R28 ;  /* 0x0000001c023a7220 */ /* 0x040fe20000400000 */
[----:B------:R-:W-:Y:S01]  /*14d50*/  IMAD.MOV.U32 R135, RZ, RZ, R95 ;  /* 0x000000ffff877224 */ /* 0x000fe200078e005f */
[----:B------:R-:W-:Y:S01]  /*14d60*/  MOV R38, R148 ;  /* 0x0000009400267202 */ /* 0x000fe20000000f00 */
[----:B------:R-:W-:Y:S02]  /*14d70*/  IMAD.MOV.U32 R130, RZ, RZ, R134 ;  /* 0x000000ffff827224 */ /* 0x000fe400078e0086 */
[----:B------:R-:W-:Y:S01]  /*14d80*/  @!P6 FMUL R41, R41, 16777216 ;  /* 0x4b8000002929e820 */ /* 0x000fe20000400000 */
[C---:B------:R-:W-:Y:S01]  /*14d90*/  FMUL R59, R2.reuse, R29 ;  /* 0x0000001d023b7220 */ /* 0x040fe20000400000 */
[C---:B------:R-:W-:Y:S01]  /*14da0*/  FMUL R99, R2.reuse, R52 ;  /* 0x0000003402637220 */ /* 0x040fe20000400000 */
[----:B------:R-:W-:Y:S01]  /*14db0*/  MOV R28, R146 ;  /* 0x00000092001c7202 */ /* 0x000fe20000000f00 */
[----:B------:R-:W-:Y:S01]  /*14dc0*/  FMUL R148, R2, R34 ;  /* 0x0000002202947220 */ /* 0x000fe20000400000 */
[----:B------:R-:W-:Y:S01]  /*14dd0*/  @!P6 FMUL R37, R37, 16777216 ;  /* 0x4b8000002525e820 */ /* 0x000fe20000400000 */
[----:B------:R-:W-:Y:S01]  /*14de0*/  @!P6 FMUL R53, R53, 16777216 ;  /* 0x4b8000003535e820 */ /* 0x000fe20000400000 */
[----:B------:R-:W-:Y:S01]  /*14df0*/  @!P6 FMUL R77, R77, 16777216 ;  /* 0x4b8000004d4de820 */ /* 0x000fe20000400000 */
[----:B------:R-:W-:-:S02]  /*14e00*/  IMAD.MOV.U32 R29, RZ, RZ, R151 ;  /* 0x000000ffff1d7224 */ /* 0x000fc400078e0097 */
[----:B------:R-:W-:Y:S01]  /*14e10*/  FMUL R146, R2, R35 ;  /* 0x0000002302927220 */ /* 0x000fe20000400000 */
[----:B------:R-:W-:Y:S01]  /*14e20*/  IMAD.MOV.U32 R52, RZ, RZ, R149 ;  /* 0x000000ffff347224 */ /* 0x000fe200078e0095 */
[----:B------:R-:W-:Y:S01]  /*14e30*/  FSEL R137, R137, R71, P0 ;  /* 0x0000004789897208 */ /* 0x000fe20000000000 */
[----:B------:R-:W-:Y:S02]  /*14e40*/  IMAD.MOV.U32 R34, RZ, RZ, R145 ;  /* 0x000000ffff227224 */ /* 0x000fe400078e0091 */
[----:B------:R-:W-:Y:S01]  /*14e50*/  @!P6 FMUL R45, R45, 16777216 ;  /* 0x4b8000002d2de820 */ /* 0x000fe20000400000 */
[----:B------:R-:W-:Y:S01]  /*14e60*/  @!P6 FMUL R120, R120, 16777216 ;  /* 0x4b8000007878e820 */ /* 0x000fe20000400000 */
[----:B------:R-:W-:Y:S01]  /*14e70*/  @!P6 FMUL R121, R121, 16777216 ;  /* 0x4b8000007979e820 */ /* 0x000fe20000400000 */
[----:B------:R-:W-:Y:S01]  /*14e80*/  @!P6 FMUL R163, R163, 16777216 ;  /* 0x4b800000a3a3e820 */ /* 0x000fe20000400000 */
[----:B------:R-:W-:Y:S01]  /*14e90*/  @!P6 FMUL R164, R164, 16777216 ;  /* 0x4b800000a4a4e820 */ /* 0x000fe20000400000 */
[C---:B------:R-:W-:Y:S01]  /*14ea0*/  FMUL R151, R2.reuse, R30 ;  /* 0x0000001e02977220 */ /* 0x040fe20000400000 */
[C---:B------:R-:W-:Y:S01]  /*14eb0*/  FMUL R149, R2.reuse, R31 ;  /* 0x0000001f02957220 */ /* 0x040fe20000400000 */
[----:B------:R-:W-:Y:S01]  /*14ec0*/  FMUL R145, R2, R39 ;  /* 0x0000002702917220 */ /* 0x000fe20000400000 */
[----:B------:R-:W-:Y:S01]  /*14ed0*/  IMAD.MOV.U32 R35, RZ, RZ, R144 ;  /* 0x000000ffff237224 */ /* 0x000fe200078e0090 */
[----:B------:R-:W-:Y:S01]  /*14ee0*/  FSEL R136, R136, R66, P0 ;  /* 0x0000004288887208 */ /* 0x000fe20000000000 */
[----:B------:R-:W-:Y:S01]  /*14ef0*/  @!P6 FMUL R25, R25, 16777216 ;  /* 0x4b8000001919e820 */ /* 0x000fe20000400000 */
[----:B------:R-:W-:Y:S01]  /*14f00*/  @!P6 FMUL R124, R124, 16777216 ;  /* 0x4b8000007c7ce820 */ /* 0x000fe20000400000 */
[----:B------:R-:W-:Y:S01]  /*14f10*/  FMUL R71, R2, R40 ;  /* 0x0000002802477220 */ /* 0x000fe20000400000 */
[----:B------:R-:W-:-:S02]  /*14f20*/  IMAD.MOV.U32 R134, RZ, RZ, R127 ;  /* 0x000000ffff867224 */ /* 0x000fc400078e007f */
[----:B------:R-:W-:Y:S01]  /*14f30*/  FMUL R144, R2, R42 ;  /* 0x0000002a02907220 */ /* 0x000fe20000400000 */
[----:B------:R-:W-:Y:S01]  /*14f40*/  IMAD.MOV.U32 R30, RZ, RZ, R152 ;  /* 0x000000ffff1e7224 */ /* 0x000fe200078e0098 */
[----:B------:R-:W-:Y:S01]  /*14f50*/  FSEL R125, R125, R70, P0 ;  /* 0x000000467d7d7208 */ /* 0x000fe20000000000 */
[----:B------:R-:W-:Y:S02]  /*14f60*/  IMAD.MOV.U32 R31, RZ, RZ, R135 ;  /* 0x000000ffff1f7224 */ /* 0x000fe400078e0087 */
[----:B------:R-:W-:Y:S01]  /*14f70*/  @!P6 FMUL R116, R116, 16777216 ;  /* 0x4b8000007474e820 */ /* 0x000fe20000400000 */
[----:B------:R-:W-:Y:S02]  /*14f80*/  IMAD.MOV.U32 R39, RZ, RZ, R130 ;  /* 0x000000ffff277224 */ /* 0x000fe400078e0082 */
[----:B------:R-:W-:Y:S01]  /*14f90*/  @!P6 FMUL R157, R157, 16777216 ;  /* 0x4b8000009d9de820 */ /* 0x000fe20000400000 */
[----:B------:R-:W-:Y:S01]  /*14fa0*/  @!P6 FMUL R169, R169, 16777216 ;  /* 0x4b800000a9a9e820 */ /* 0x000fe20000400000 */
[C---:B------:R-:W-:Y:S01]  /*14fb0*/  FMUL R66, R2.reuse, R41 ;  /* 0x0000002902427220 */ /* 0x040fe20000400000 */
[----:B------:R-:W-:Y:S01]  /*14fc0*/  MOV R127, R126 ;  /* 0x0000007e007f7202 */ /* 0x000fe20000000f00 */
[----:B------:R-:W-:Y:S01]  /*14fd0*/  IMAD.MOV.U32 R42, RZ, RZ, R128 ;  /* 0x000000ffff2a7224 */ /* 0x000fe200078e0080 */
[----:B------:R-:W-:Y:S01]  /*14fe0*/  MOV R40, R138 ;  /* 0x0000008a00287202 */ /* 0x000fe20000000f00 */
[C---:B------:R-:W-:Y:S01]  /*14ff0*/  FMUL R70, R2.reuse, R37 ;  /* 0x0000002502467220 */ /* 0x040fe20000400000 */
[C---:B------:R-:W-:Y:S01]  /*15000*/  FMUL R94, R2.reuse, R53 ;  /* 0x00000035025e7220 */ /* 0x040fe20000400000 */
[----:B------:R-:W-:Y:S01]  /*15010*/  FMUL R90, R2, R77 ;  /* 0x0000004d025a7220 */ /* 0x000fe20000400000 */
[----:B------:R-:W-:-:S02]  /*15020*/  IMAD.MOV.U32 R126, RZ, RZ, R82 ;  /* 0x000000ffff7e7224 */ /* 0x000fc400078e0052 */
[----:B------:R-:W-:Y:S01]  /*15030*/  @!P6 FMUL R158, R158, 16777216 ;  /* 0x4b8000009e9ee820 */ /* 0x000fe20000400000 */
[----:B------:R-:W-:Y:S02]  /*15040*/  IMAD.MOV.U32 R41, RZ, RZ, R142 ;  /* 0x000000ffff297224 */ /* 0x000fe400078e008e */
[----:B------:R-:W-:Y:S01]  /*15050*/  @!P6 FMUL R173, R173, 16777216 ;  /* 0x4b800000adade820 */ /* 0x000fe20000400000 */
[----:B------:R-:W-:Y:S01]  /*15060*/  @!P6 FMUL R174, R174, 16777216 ;  /* 0x4b800000aeaee820 */ /* 0x000fe20000400000 */
[C---:B------:R-:W-:Y:S01]  /*15070*/  FMUL R62, R2.reuse, R45 ;  /* 0x0000002d023e7220 */ /* 0x040fe20000400000 */
[----:B------:R-:W-:Y:S02]  /*15080*/  IMAD.MOV.U32 R37, RZ, RZ, R143 ;  /* 0x000000ffff257224 */ /* 0x000fe400078e008f */
[C---:B------:R-:W-:Y:S01]  /*15090*/  FMUL R77, R2.reuse, R120 ;  /* 0x00000078024d7220 */ /* 0x040fe20000400000 */
[C---:B------:R-:W-:Y:S01]  /*150a0*/  FMUL R142, R2.reuse, R121 ;  /* 0x00000079028e7220 */ /* 0x040fe20000400000 */
[C---:B------:R-:W-:Y:S01]  /*150b0*/  FMUL R138, R2.reuse, R163 ;  /* 0x000000a3028a7220 */ /* 0x040fe20000400000 */
[----:B------:R-:W-:Y:S01]  /*150c0*/  FMUL R53, R2, R164 ;  /* 0x000000a402357220 */ /* 0x000fe20000400000 */
[----:B------:R-:W-:Y:S01]  /*150d0*/  @!P6 FMUL R122, R122, 16777216 ;  /* 0x4b8000007a7ae820 */ /* 0x000fe20000400000 */
[----:B------:R-:W-:Y:S01]  /*150e0*/  @!P6 FMUL R123, R123, 16777216 ;  /* 0x4b8000007b7be820 */ /* 0x000fe20000400000 */
[----:B------:R-:W-:Y:S01]  /*150f0*/  FMUL R186, R2, R25 ;  /* 0x0000001902ba7220 */ /* 0x000fe20000400000 */
[----:B------:R-:W-:-:S02]  /*15100*/  IMAD.MOV.U32 R45, RZ, RZ, R79 ;  /* 0x000000ffff2d7224 */ /* 0x000fc400078e004f */
[C---:B------:R-:W-:Y:S01]  /*15110*/  FMUL R143, R2.reuse, R124 ;  /* 0x0000007c028f7220 */ /* 0x040fe20000400000 */
[----:B------:R-:W-:Y:S02]  /*15120*/  IMAD.MOV.U32 R120, RZ, RZ, R134 ;  /* 0x000000ffff787224 */ /* 0x000fe400078e0086 */
[C---:B------:R-:W-:Y:S01]  /*15130*/  FMUL R79, R2.reuse, R116 ;  /* 0x00000074024f7220 */ /* 0x040fe20000400000 */
[----:B------:R-:W-:Y:S02]  /*15140*/  IMAD.MOV.U32 R121, RZ, RZ, R39 ;  /* 0x000000ffff797224 */ /* 0x000fe400078e0027 */
[C---:B------:R-:W-:Y:S01]  /*15150*/  FMUL R124, R2.reuse, R157 ;  /* 0x0000009d027c7220 */ /* 0x040fe20000400000 */
[----:B------:R-:W-:Y:S02]  /*15160*/  IMAD.MOV.U32 R163, RZ, RZ, R31 ;  /* 0x000000ffffa37224 */ /* 0x000fe400078e001f */
[----:B------:R-:W-:Y:S01]  /*15170*/  FMUL R25, R2, R169 ;  /* 0x000000a902197220 */ /* 0x000fe20000400000 */
[----:B------:R-:W-:Y:S01]  /*15180*/  IMAD.MOV.U32 R164, RZ, RZ, R30 ;  /* 0x000000ffffa47224 */ /* 0x000fe200078e001e */
[----:B------:R-:W-:Y:S01]  /*15190*/  MOV R169, R42 ;  /* 0x0000002a00a97202 */ /* 0x000fe20000000f00 */
[----:B------:R-:W-:-:S02]  /*151a0*/  IMAD.MOV.U32 R116, RZ, RZ, R126 ;  /* 0x000000ffff747224 */ /* 0x000fc400078e007e */
[C---:B------:R-:W-:Y:S01]  /*151b0*/  FMUL R126, R2.reuse, R158 ;  /* 0x0000009e027e7220 */ /* 0x040fe20000400000 */
[----:B------:R-:W-:Y:S02]  /*151c0*/  IMAD.MOV.U32 R157, RZ, RZ, R40 ;  /* 0x000000ffff9d7224 */ /* 0x000fe400078e0028 */
[C---:B------:R-:W-:Y:S01]  /*151d0*/  FMUL R40, R2.reuse, R173 ;  /* 0x000000ad02287220 */ /* 0x040fe20000400000 */
[C---:B------:R-:W-:Y:S01]  /*151e0*/  FMUL R42, R2.reuse, R174 ;  /* 0x000000ae022a7220 */ /* 0x040fe20000400000 */
[----:B------:R-:W-:Y:S01]  /*151f0*/  MOV R158, R41 ;  /* 0x00000029009e7202 */ /* 0x000fe20000000f00 */
[----:B------:R-:W-:Y:S02]  /*15200*/  IMAD.MOV.U32 R174, RZ, RZ, R164 ;  /* 0x000000ffffae7224 */ /* 0x000fe400078e00a4 */
[C---:B------:R-:W-:Y:S01]  /*15210*/  FMUL R39, R2.reuse, R122 ;  /* 0x0000007a02277220 */ /* 0x040fe20000400000 */
[----:B------:R-:W-:Y:S02]  /*15220*/  IMAD.MOV.U32 R173, RZ, RZ, R163 ;  /* 0x000000ffffad7224 */ /* 0x000fe400078e00a3 */
[----:B------:R-:W-:Y:S01]  /*15230*/  FMUL R41, R2, R123 ;  /* 0x0000007b02297220 */ /* 0x000fe20000400000 */
[----:B------:R-:W-:-:S02]  /*15240*/  IMAD.MOV.U32 R164, RZ, RZ, R121 ;  /* 0x000000ffffa47224 */ /* 0x000fc400078e0079 */
[----:B------:R-:W-:Y:S01]  /*15250*/  IMAD.MOV.U32 R163, RZ, RZ, R120 ;  /* 0x000000ffffa37224 */ /* 0x000fe200078e0078 */
[----:B------:R-:W-:Y:S01]  /*15260*/  BAR.SYNC.DEFER_BLOCKING 0x0 ;  /* 0x0000000000007b1d */ /* 0x000fe20000010000 */
[----:B------:R-:W-:Y:S01]  /*15270*/  FMUL R155, R154, 0.25 ;  /* 0x3e8000009a9b7820 */ /* 0x000fe20000400000 */
[----:B------:R-:W-:Y:S02]  /*15280*/  F2FP.BF16.F32.PACK_AB R8, R8, R9 ;  /* 0x000000090808723e */ /* 0x000fe400000010ff */
[----:B------:R-:W-:Y:S02]  /*15290*/  F2FP.BF16.F32.PACK_AB R9, R10, R11 ;  /* 0x0000000b0a09723e */ /* 0x000fe400000010ff */
[----:B------:R-:W0:Y:S01]  /*152a0*/  LDS.128 R120, [R16] ;  /* 0x0000000010787984 */ /* 0x000e220000000c00 */
[----:B------:R-:W-:Y:S02]  /*152b0*/  F2FP.BF16.F32.PACK_AB R10, R56, R73 ;  /* 0x00000049380a723e */ /* 0x000fe400000010ff */
[----:B------:R-:W-:Y:S01]  /*152c0*/  F2FP.BF16.F32.PACK_AB R11, R57, R186 ;  /* 0x000000ba390b723e */ /* 0x000fe200000010ff */
[----:B------:R-:W-:Y:S01]  /*152d0*/  BAR.SYNC.DEFER_BLOCKING 0x0 ;  /* 0x0000000000007b1d */ /* 0x000fe20000010000 */
[----:B------:R-:W-:Y:S01]  /*152e0*/  FSEL R155, R155, R154, P0 ;  /* 0x0000009a9b9b7208 */ /* 0x000fe20000000000 */
[----:B------:R-:W-:-:S05]  /*152f0*/  FMUL R154, R161, 0.25 ;  /* 0x3e800000a19a7820 */ /* 0x000fca0000400000 */
[----:B------:R-:W-:Y:S01]  /*15300*/  FSEL R154, R154, R161, P0 ;  /* 0x000000a19a9a7208 */ /* 0x000fe20000000000 */
[----:B------:R-:W-:Y:S01]  /*15310*/  FMUL R161, R75, 0.25 ;  /* 0x3e8000004ba17820 */ /* 0x000fe20000400000 */
[----:B------:R-:W-:Y:S01]  /*15320*/  FMUL R159, R74, 0.25 ;  /* 0x3e8000004a9f7820 */ /* 0x000fe20000400000 */
[----:B------:R-:W-:-:S03]  /*15330*/  @!P6 FMUL R44, R44, 16777216 ;  /* 0x4b8000002c2ce820 */ /* 0x000fc60000400000 */
[----:B------:R-:W-:Y:S01]  /*15340*/  FSEL R161, R161, R75, P0 ;  /* 0x0000004ba1a17208 */ /* 0x000fe20000000000 */
[----:B------:R-:W-:Y:S01]  /*15350*/  STSM.16.M88.4 [R0], R8 ;  /* 0x0000000800007844 */ /* 0x000fe20000000200 */
[----:B------:R-:W-:Y:S01]  /*15360*/  @!P6 FMUL R54, R54, 16777216 ;  /* 0x4b8000003636e820 */ /* 0x000fe20000400000 */
[----:B------:R-:W-:Y:S01]  /*15370*/  @!P6 FMUL R125, R125, 16777216 ;  /* 0x4b8000007d7de820 */ /* 0x000fe20000400000 */
[----:B------:R-:W-:Y:S01]  /*15380*/  @!P6 FMUL R55, R55, 16777216 ;  /* 0x4b8000003737e820 */ /* 0x000fe20000400000 */
[----:B------:R-:W-:Y:S01]  /*15390*/  @!P6 FMUL R136, R136, 16777216 ;  /* 0x4b8000008888e820 */ /* 0x000fe20000400000 */
[----:B------:R-:W-:Y:S01]  /*153a0*/  @!P6 FMUL R165, R165, 16777216 ;  /* 0x4b800000a5a5e820 */ /* 0x000fe20000400000 */
[----:B------:R-:W-:Y:S01]  /*153b0*/  FSEL R159, R159, R74, P0 ;  /* 0x0000004a9f9f7208 */ /* 0x000fe20000000000 */
[----:B------:R-:W-:Y:S01]  /*153c0*/  @!P6 FMUL R76, R76, 16777216 ;  /* 0x4b8000004c4ce820 */ /* 0x000fe20000400000 */
[----:B------:R-:W-:Y:S01]  /*153d0*/  @!P6 FMUL R161, R161, 16777216 ;  /* 0x4b800000a1a1e820 */ /* 0x000fe20000400000 */
[----:B------:R-:W-:Y:S01]  /*153e0*/  @!P6 FMUL R162, R162, 16777216 ;  /* 0x4b800000a2a2e820 */ /* 0x000fe20000400000 */
[----:B------:R-:W-:Y:S01]  /*153f0*/  @!P6 FMUL R36, R36, 16777216 ;  /* 0x4b8000002424e820 */ /* 0x000fe20000400000 */
[----:B------:R-:W-:Y:S01]  /*15400*/  @!P6 FMUL R117, R117, 16777216 ;  /* 0x4b8000007575e820 */ /* 0x000fe20000400000 */
[----:B------:R-:W-:Y:S01]  /*15410*/  @!P6 FMUL R47, R47, 16777216 ;  /* 0x4b8000002f2fe820 */ /* 0x000fe20000400000 */
[----:B------:R-:W-:Y:S01]  /*15420*/  FMUL R67, R2, R44 ;  /* 0x0000002c02437220 */ /* 0x000fe20000400000 */
[----:B------:R-:W-:-:S02]  /*15430*/  IMAD.MOV.U32 R44, RZ, RZ, R131 ;  /* 0x000000ffff2c7224 */ /* 0x000fc400078e0083 */
[C---:B------:R-:W-:Y:S01]  /*15440*/  FMUL R130, R2.reuse, R54 ;  /* 0x0000003602827220 */ /* 0x040fe20000400000 */
[C---:B------:R-:W-:Y:S01]  /*15450*/  FMUL R134, R2.reuse, R125 ;  /* 0x0000007d02867220 */ /* 0x040fe20000400000 */
[----:B------:R-:W-:Y:S01]  /*15460*/  @!P6 FMUL R43, R43, 16777216 ;  /* 0x4b8000002b2be820 */ /* 0x000fe20000400000 */
[C---:B------:R-:W-:Y:S01]  /*15470*/  FMUL R131, R2.reuse, R55 ;  /* 0x0000003702837220 */ /* 0x040fe20000400000 */
[C---:B------:R-:W-:Y:S01]  /*15480*/  FMUL R125, R2.reuse, R136 ;  /* 0x00000088027d7220 */ /* 0x040fe20000400000 */
[C---:B------:R-:W-:Y:S01]  /*15490*/  FMUL R54, R2.reuse, R165 ;  /* 0x000000a502367220 */ /* 0x040fe20000400000 */
[----:B------:R-:W-:Y:S01]  /*154a0*/  @!P6 FMUL R137, R137, 16777216 ;  /* 0x4b8000008989e820 */ /* 0x000fe20000400000 */
[----:B------:R-:W-:Y:S01]  /*154b0*/  @!P6 FMUL R175, R175, 16777216 ;  /* 0x4b800000afafe820 */ /* 0x000fe20000400000 */
[C---:B------:R-:W-:Y:S01]  /*154c0*/  FMUL R95, R2.reuse, R76 ;  /* 0x0000004c025f7220 */ /* 0x040fe20000400000 */
[C---:B------:R-:W-:Y:S01]  /*154d0*/  FMUL R136, R2.reuse, R161 ;  /* 0x000000a102887220 */ /* 0x040fe20000400000 */
[----:B------:R-:W-:Y:S01]  /*154e0*/  FMUL R55, R2, R162 ;  /* 0x000000a202377220 */ /* 0x000fe20000400000 */
[----:B------:R-:W-:Y:S01]  /*154f0*/  MOV R165, R52 ;  /* 0x0000003400a57202 */ /* 0x000fe20000000f00 */
[----:B------:R-:W-:Y:S01]  /*15500*/  @!P6 FMUL R159, R159, 16777216 ;  /* 0x4b8000009f9fe820 */ /* 0x000fe20000400000 */
[----:B------:R-:W-:Y:S01]  /*15510*/  @!P6 FMUL R172, R172, 16777216 ;  /* 0x4b800000acace820 */ /* 0x000fe20000400000 */
[C---:B------:R-:W-:Y:S01]  /*15520*/  FMUL R75, R2.reuse, R36 ;  /* 0x00000024024b7220 */ /* 0x040fe20000400000 */
[C---:B------:R-:W-:Y:S01]  /*15530*/  FMUL R76, R2.reuse, R117 ;  /* 0x00000075024c7220 */ /* 0x040fe20000400000 */
[----:B------:R-:W-:Y:S01]  /*15540*/  FMUL R128, R2, R47 ;  /* 0x0000002f02807220 */ /* 0x000fe20000400000 */
[----:B------:R-:W-:Y:S01]  /*15550*/  MOV R161, R34 ;  /* 0x0000002200a17202 */ /* 0x000fe20000000f00 */
[----:B------:R-:W-:-:S02]  /*15560*/  IMAD.MOV.U32 R162, RZ, RZ, R38 ;  /* 0x000000ffffa27224 */ /* 0x000fc400078e0026 */
[----:B------:R-:W-:Y:S01]  /*15570*/  @!P6 FMUL R118, R118, 16777216 ;  /* 0x4b8000007676e820 */ /* 0x000fe20000400000 */
[----:B------:R-:W-:Y:S01]  /*15580*/  @!P6 FMUL R119, R119, 16777216 ;  /* 0x4b8000007777e820 */ /* 0x000fe20000400000 */
[----:B------:R-:W-:Y:S01]  /*15590*/  IMAD.MOV.U32 R36, RZ, RZ, R139 ;  /* 0x000000ffff247224 */ /* 0x000fe200078e008b */
[----:B------:R-:W-:Y:S01]  /*155a0*/  MOV R117, R127 ;  /* 0x0000007f00757202 */ /* 0x000fe20000000f00 */
[----:B------:R-:W-:Y:S02]  /*155b0*/  IMAD.MOV.U32 R47, RZ, RZ, R129 ;  /* 0x000000ffff2f7224 */ /* 0x000fe400078e0081 */
[C---:B------:R-:W-:Y:S01]  /*155c0*/  FMUL R129, R2.reuse, R43 ;  /* 0x0000002b02817220 */ /* 0x040fe20000400000 */
[C---:B------:R-:W-:Y:S01]  /*155d0*/  FMUL R135, R2.reuse, R137 ;  /* 0x0000008902877220 */ /* 0x040fe20000400000 */
[C---:B------:R-:W-:Y:S01]  /*155e0*/  FMUL R43, R2.reuse, R175 ;  /* 0x000000af022b7220 */ /* 0x040fe20000400000 */
[C---:B------:R-:W-:Y:S01]  /*155f0*/  FMUL R137, R2.reuse, R159 ;  /* 0x0000009f02897220 */ /* 0x040fe20000400000 */
[----:B------:R-:W-:Y:S01]  /*15600*/  FMUL R38, R2, R172 ;  /* 0x000000ac02267220 */ /* 0x000fe20000400000 */
[----:B------:R-:W-:Y:S01]  /*15610*/  IMAD.MOV.U32 R175, RZ, RZ, R165 ;  /* 0x000000ffffaf7224 */ /* 0x000fe200078e00a5 */
[----:B------:R-:W-:Y:S01]  /*15620*/  MOV R172, R162 ;  /* 0x000000a200ac7202 */ /* 0x000fe20000000f00 */
[----:B------:R-:W-:-:S02]  /*15630*/  IMAD.MOV.U32 R159, RZ, RZ, R36 ;  /* 0x000000ffff9f7224 */ /* 0x000fc400078e0024 */
[C---:B------:R-:W-:Y:S01]  /*15640*/  FMUL R34, R2.reuse, R118 ;  /* 0x0000007602227220 */ /* 0x040fe20000400000 */
[----:B------:R-:W-:Y:S02]  /*15650*/  IMAD.MOV.U32 R165, RZ, RZ, R161 ;  /* 0x000000ffffa57224 */ /* 0x000fe400078e00a1 */
[----:B------:R-:W-:Y:S01]  /*15660*/  FMUL R36, R2, R119 ;  /* 0x0000007702247220 */ /* 0x000fe20000400000 */
[----:B------:R-:W-:Y:S01]  /*15670*/  MOV R161, R117 ;  /* 0x0000007500a17202 */ /* 0x000fe20000000f00 */
[----:B------:R-:W-:Y:S01]  /*15680*/  IMAD.MOV.U32 R162, RZ, RZ, R116 ;  /* 0x000000ffffa27224 */ /* 0x000fe200078e0074 */
[----:B------:R-:W-:Y:S01]  /*15690*/  BAR.SYNC.DEFER_BLOCKING 0x0 ;  /* 0x0000000000007b1d */ /* 0x000fe20000010000 */
[----:B------:R-:W-:Y:S01]  /*156a0*/  @!P6 FMUL R72, R72, 16777216 ;  /* 0x4b8000004848e820 */ /* 0x000fe20000400000 */
[----:B------:R-:W-:Y:S01]  /*156b0*/  @!P6 FMUL R81, R81, 16777216 ;  /* 0x4b8000005151e820 */ /* 0x000fe20000400000 */
[----:B------:R-:W-:Y:S02]  /*156c0*/  @!P6 FMUL R112, R112, 16777216 ;  /* 0x4b8000007070e820 */ /* 0x000fe40000400000 */
[----:B------:R-:W-:Y:S01]  /*156d0*/  FMUL R72, R2, R72 ;  /* 0x0000004802487220 */ /* 0x000fe20000400000 */
[----:B------:R-:W1:Y:S01]  /*156e0*/  LDS.128 R116, [R16] ;  /* 0x0000000010747984 */ /* 0x000e620000000c00 */
[----:B------:R-:W-:Y:S01]  /*156f0*/  @!P6 FMUL R166, R166, 16777216 ;  /* 0x4b800000a6a6e820 */ /* 0x000fe20000400000 */
[----:B------:R-:W-:Y:S01]  /*15700*/  FMUL R86, R2, R81 ;  /* 0x0000005102567220 */ /* 0x000fe20000400000 */
[----:B------:R-:W-:Y:S01]  /*15710*/  F2FP.BF16.F32.PACK_AB R56, R19, R20 ;  /* 0x000000141338723e */ /* 0x000fe200000010ff */
[----:B------:R-:W-:Y:S01]  /*15720*/  @!P6 FMUL R48, R48, 16777216 ;  /* 0x4b8000003030e820 */ /* 0x000fe20000400000 */
[----:B------:R-:W-:Y:S01]  /*15730*/  F2FP.BF16.F32.PACK_AB R57, R21, R22 ;  /* 0x000000161539723e */ /* 0x000fe200000010ff */
[----:B------:R-:W-:Y:S01]  /*15740*/  @!P6 FMUL R103, R103, 16777216 ;  /* 0x4b8000006767e820 */ /* 0x000fe20000400000 */
[----:B------:R-:W-:Y:S01]  /*15750*/  F2FP.BF16.F32.PACK_AB R58, R58, R72 ;  /* 0x000000483a3a723e */ /* 0x000fe200000010ff */
[----:B------:R-:W-:Y:S01]  /*15760*/  FMUL R81, R2, R112 ;  /* 0x0000007002517220 */ /* 0x000fe20000400000 */
[----:B------:R-:W-:Y:S01]  /*15770*/  F2FP.BF16.F32.PACK_AB R59, R59, R187 ;  /* 0x000000bb3b3b723e */ /* 0x000fe200000010ff */
[----:B------:R-:W-:Y:S01]  /*15780*/  BAR.SYNC.DEFER_BLOCKING 0x0 ;  /* 0x0000000000007b1d */ /* 0x000fe20000010000 */
[----:B------:R-:W-:-:S02]  /*15790*/  IMAD.MOV.U32 R112, RZ, RZ, R3 ;  /* 0x000000ffff707224 */ /* 0x000fc400078e0003 */
[----:B------:R-:W-:Y:S01]  /*157a0*/  @!P6 FMUL R171, R171, 16777216 ;  /* 0x4b800000ababe820 */ /* 0x000fe20000400000 */
[----:B------:R-:W-:Y:S01]  /*157b0*/  FMUL R3, R2, R166 ;  /* 0x000000a602037220 */ /* 0x000fe20000400000 */
[----:B------:R-:W-:Y:S01]  /*157c0*/  @!P6 FMUL R80, R80, 16777216 ;  /* 0x4b8000005050e820 */ /* 0x000fe20000400000 */
[----:B------:R-:W-:Y:S02]  /*157d0*/  IMAD.MOV.U32 R166, RZ, RZ, R28 ;  /* 0x000000ffffa67224 */ /* 0x000fe400078e001c */
[----:B------:R-:W-:Y:S01]  /*157e0*/  @!P6 FMUL R105, R105, 16777216 ;  /* 0x4b8000006969e820 */ /* 0x000fe20000400000 */
[----:B------:R-:W-:Y:S01]  /*157f0*/  @!P6 FMUL R109, R109, 16777216 ;  /* 0x4b8000006d6de820 */ /* 0x000fe20000400000 */
[----:B------:R-:W-:Y:S01]  /*15800*/  @!P6 FMUL R26, R26, 16777216 ;  /* 0x4b8000001a1ae820 */ /* 0x000fe20000400000 */
[C---:B------:R-:W-:Y:S01]  /*15810*/  FMUL R63, R2.reuse, R48 ;  /* 0x00000030023f7220 */ /* 0x040fe20000400000 */
[----:B------:R-:W-:Y:S01]  /*15820*/  FMUL R28, R2, R103 ;  /* 0x00000067021c7220 */ /* 0x000fe20000400000 */
[----:B------:R-:W-:Y:S01]  /*15830*/  @!P6 FMUL R102, R102, 16777216 ;  /* 0x4b8000006666e820 */ /* 0x000fe20000400000 */
[----:B------:R-:W-:Y:S01]  /*15840*/  MOV R48, R78 ;  /* 0x0000004e00307202 */ /* 0x000fe20000000f00 */
[----:B------:R-:W-:-:S02]  /*15850*/  IMAD.MOV.U32 R103, RZ, RZ, R29 ;  /* 0x000000ffff677224 */ /* 0x000fc400078e001d */
[----:B------:R-:W-:Y:S01]  /*15860*/  @!P6 FMUL R108, R108, 16777216 ;  /* 0x4b8000006c6ce820 */ /* 0x000fe20000400000 */
[----:B------:R-:W-:Y:S01]  /*15870*/  FMUL R29, R2, R171 ;  /* 0x000000ab021d7220 */ /* 0x000fe20000400000 */
[----:B------:R-:W-:Y:S01]  /*15880*/  @!P6 FMUL R113, R113, 16777216 ;  /* 0x4b8000007171e820 */ /* 0x000fe20000400000 */
[----:B------:R-:W-:Y:S01]  /*15890*/  @!P6 FMUL R180, R180, 16777216 ;  /* 0x4b800000b4b4e820 */ /* 0x000fe20000400000 */
[C---:B------:R-:W-:Y:S01]  /*158a0*/  FMUL R91, R2.reuse, R80 ;  /* 0x00000050025b7220 */ /* 0x040fe20000400000 */
[----:B------:R-:W-:Y:S02]  /*158b0*/  IMAD.MOV.U32 R171, RZ, RZ, R32 ;  /* 0x000000ffffab7224 */ /* 0x000fe400078e0020 */
[C---:B------:R-:W-:Y:S01]  /*158c0*/  FMUL R82, R2.reuse, R105 ;  /* 0x0000006902527220 */ /* 0x040fe20000400000 */
[----:B------:R2:W-:Y:S01]  /*158d0*/  STSM.16.M88.4 [R0], R56 ;  /* 0x0000003800007844 */ /* 0x0005e20000000200 */
[C---:B------:R-:W-:Y:S01]  /*158e0*/  FMUL R80, R2.reuse, R109 ;  /* 0x0000006d02507220 */ /* 0x040fe20000400000 */
[----:B------:R-:W-:Y:S01]  /*158f0*/  FMUL R152, R2, R26 ;  /* 0x0000001a02987220 */ /* 0x000fe20000400000 */
[----:B------:R-:W-:Y:S01]  /*15900*/  @!P6 FMUL R46, R46, 16777216 ;  /* 0x4b8000002e2ee820 */ /* 0x000fe20000400000 */
[----:B------:R-:W-:Y:S01]  /*15910*/  IMAD.MOV.U32 R105, RZ, RZ, R83 ;  /* 0x000000ffff697224 */ /* 0x000fe200078e0053 */
[----:B------:R-:W-:Y:S01]  /*15920*/  MOV R109, R23 ;  /* 0x00000017006d7202 */ /* 0x000fe20000000f00 */
[C---:B------:R-:W-:Y:S01]  /*15930*/  FMUL R26, R2.reuse, R102 ;  /* 0x00000066021a7220 */ /* 0x040fe20000400000 */
[----:B------:R-:W-:Y:S01]  /*15940*/  @!P6 FMUL R33, R33, 16777216 ;  /* 0x4b8000002121e820 */ /* 0x000fe20000400000 */
[----:B------:R-:W-:Y:S01]  /*15950*/  FMUL R83, R2, R108 ;  /* 0x0000006c02537220 */ /* 0x000fe20000400000 */
[----:B------:R-:W-:-:S02]  /*15960*/  IMAD.MOV.U32 R102, RZ, RZ, R48 ;  /* 0x000000ffff667224 */ /* 0x000fc400078e0030 */
[----:B------:R-:W-:Y:S01]  /*15970*/  @!P6 FMUL R50, R50, 16777216 ;  /* 0x4b8000003232e820 */ /* 0x000fe20000400000 */
[----:B------:R-:W-:Y:S02]  /*15980*/  IMAD.MOV.U32 R108, RZ, RZ, R24 ;  /* 0x000000ffff6c7224 */ /* 0x000fe400078e0018 */
[C---:B------:R-:W-:Y:S01]  /*15990*/  FMUL R78, R2.reuse, R113 ;  /* 0x00000071024e7220 */ /* 0x040fe20000400000 */
[C---:B------:R-:W-:Y:S01]  /*159a0*/  FMUL R48, R2.reuse, R180 ;  /* 0x000000b402307220 */ /* 0x040fe20000400000 */
[----:B------:R-:W-:Y:S01]  /*159b0*/  IMAD.MOV.U32 R113, RZ, RZ, R141 ;  /* 0x000000ffff717224 */ /* 0x000fe200078e008d */
[----:B------:R-:W-:Y:S01]  /*159c0*/  MOV R180, R171 ;  /* 0x000000ab00b47202 */ /* 0x000fe20000000f00 */
[C---:B------:R-:W-:Y:S01]  /*159d0*/  FMUL R141, R2.reuse, R46 ;  /* 0x0000002e028d7220 */ /* 0x040fe20000400000 */
[----:B------:R-:W-:Y:S02]  /*159e0*/  IMAD.MOV.U32 R171, RZ, RZ, R112 ;  /* 0x000000ffffab7224 */ /* 0x000fe400078e0070 */
[----:B------:R-:W-:Y:S01]  /*159f0*/  @!P6 FMUL R51, R51, 16777216 ;  /* 0x4b8000003333e820 */ /* 0x000fe20000400000 */
[----:B------:R-:W-:Y:S01]  /*15a00*/  FMUL R74, R2, R33 ;  /* 0x00000021024a7220 */ /* 0x000fe20000400000 */
[----:B------:R-:W-:Y:S01]  /*15a10*/  MOV R46, R140 ;  /* 0x0000008c002e7202 */ /* 0x000fe20000000f00 */
[----:B------:R-:W-:-:S02]  /*15a20*/  IMAD.MOV.U32 R112, RZ, RZ, R109 ;  /* 0x000000ffff707224 */ /* 0x000fc400078e006d */
[----:B------:R-:W-:Y:S01]  /*15a30*/  @!P6 FMUL R181, R181, 16777216 ;  /* 0x4b800000b5b5e820 */ /* 0x000fe20000400000 */
[----:B------:R-:W-:Y:S02]  /*15a40*/  IMAD.MOV.U32 R33, RZ, RZ, R150 ;  /* 0x000000ffff217224 */ /* 0x000fe400078e0096 */
[----:B------:R-:W-:Y:S01]  /*15a50*/  FMUL R140, R2, R50 ;  /* 0x00000032028c7220 */ /* 0x000fe20000400000 */
[----:B------:R-:W-:Y:S01]  /*15a60*/  IMAD.MOV.U32 R109, RZ, RZ, R108 ;  /* 0x000000ffff6d7224 */ /* 0x000fe200078e006c */
[----:B------:R-:W-:Y:S01]  /*15a70*/  MOV R108, R105 ;  /* 0x00000069006c7202 */ /* 0x000fe20000000f00 */
[----:B------:R-:W-:Y:S02]  /*15a80*/  IMAD.MOV.U32 R50, RZ, RZ, R45 ;  /* 0x000000ffff327224 */ /* 0x000fe400078e002d */
[----:B------:R-:W-:Y:S01]  /*15a90*/  @!P6 FMUL R182, R182, 16777216 ;  /* 0x4b800000b6b6e820 */ /* 0x000fe20000400000 */
[----:B------:R-:W-:Y:S02]  /*15aa0*/  IMAD.MOV.U32 R105, RZ, RZ, R104 ;  /* 0x000000ffff697224 */ /* 0x000fe400078e0068 */
[----:B------:R-:W-:Y:S01]  /*15ab0*/  FMUL R139, R2, R51 ;  /* 0x00000033028b7220 */ /* 0x000fe20000400000 */
[----:B------:R-:W-:-:S02]  /*15ac0*/  IMAD.MOV.U32 R104, RZ, RZ, R49 ;  /* 0x000000ffff687224 */ /* 0x000fc400078e0031 */
[----:B------:R-:W-:Y:S01]  /*15ad0*/  @!P6 FMUL R27, R27, 16777216 ;  /* 0x4b8000001b1be820 */ /* 0x000fe20000400000 */
[----:B------:R-:W-:Y:S02]  /*15ae0*/  IMAD.MOV.U32 R51, RZ, RZ, R37 ;  /* 0x000000ffff337224 */ /* 0x000fe400078e0025 */
[----:B------:R-:W-:Y:S01]  /*15af0*/  FMUL R49, R2, R181 ;  /* 0x000000b502317220 */ /* 0x000fe20000400000 */
[----:B------:R-:W-:Y:S01]  /*15b00*/  @!P6 FMUL R160, R160, 16777216 ;  /* 0x4b800000a0a0e820 */ /* 0x000fe20000400000 */
[----:B------:R-:W-:Y:S01]  /*15b10*/  @!P6 FMUL R167, R167, 16777216 ;  /* 0x4b800000a7a7e820 */ /* 0x000fe20000400000 */
[----:B------:R-:W-:Y:S01]  /*15b20*/  @!P6 FMUL R168, R168, 16777216 ;  /* 0x4b800000a8a8e820 */ /* 0x000fe20000400000 */
[----:B------:R-:W-:Y:S01]  /*15b30*/  @!P6 FMUL R170, R170, 16777216 ;  /* 0x4b800000aaaae820 */ /* 0x000fe20000400000 */
[----:B------:R-:W-:Y:S01]  /*15b40*/  @!P6 FMUL R183, R183, 16777216 ;  /* 0x4b800000b7b7e820 */ /* 0x000fe20000400000 */
[----:B------:R-:W-:Y:S01]  /*15b50*/  MOV R52, R33 ;  /* 0x0000002100347202 */ /* 0x000fe20000000f00 */
[----:B------:R-:W-:-:S02]  /*15b60*/  IMAD.MOV.U32 R181, RZ, RZ, R50 ;  /* 0x000000ffffb57224 */ /* 0x000fc400078e0032 */
        /* <DEDUP_REMOVED lines=32> */
[----:B------:R-:W-:Y:S01]  /*15d70*/  MOV R182, R158 ;  /* 0x0000009e00b67202 */ /* 0x000fe20000000f00 */
[----:B------:R-:W-:Y:S01]  /*15d80*/  @!P6 FMUL R185, R185, 16777216 ;  /* 0x4b800000b9b9e820 */ /* 0x000fe20000400000 */
[----:B------:R-:W-:Y:S01]  /*15d90*/  FMUL R150, R2, R27 ;  /* 0x0000001b02967220 */ /* 0x000fe20000400000 */
[----:B------:R-:W-:-:S02]  /*15da0*/  IMAD.MOV.U32 R158, RZ, RZ, R51 ;  /* 0x000000ffff9e7224 */ /* 0x000fc400078e0033 */
[C---:B------:R-:W-:Y:S01]  /*15db0*/  FMUL R127, R2.reuse, R160 ;  /* 0x000000a0027f7220 */ /* 0x040fe20000400000 */
[C---:B------:R-:W-:Y:S01]  /*15dc0*/  FMUL R23, R2.reuse, R167 ;  /* 0x000000a702177220 */ /* 0x040fe20000400000 */
[C---:B------:R-:W-:Y:S01]  /*15dd0*/  FMUL R24, R2.reuse, R168 ;  /* 0x000000a802187220 */ /* 0x040fe20000400000 */
[C---:B------:R-:W-:Y:S01]  /*15de0*/  FMUL R27, R2.reuse, R170 ;  /* 0x000000aa021b7220 */ /* 0x040fe20000400000 */
[C---:B------:R-:W-:Y:S01]  /*15df0*/  FMUL R51, R2.reuse, R183 ;  /* 0x000000b702337220 */ /* 0x040fe20000400000 */
[----:B------:R-:W-:Y:S02]  /*15e00*/  IMAD.MOV.U32 R170, RZ, RZ, R47 ;  /* 0x000000ffffaa7224 */ /* 0x000fe400078e002f */
[C---:B------:R-:W-:Y:S01]  /*15e10*/  FMUL R69, R2.reuse, R69 ;  /* 0x0000004502457220 */ /* 0x040fe20000400000 */
[----:B------:R-:W-:Y:S02]  /*15e20*/  IMAD.MOV.U32 R168, RZ, RZ, R46 ;  /* 0x000000ffffa87224 */ /* 0x000fe400078e002e */
[----:B------:R-:W-:Y:S01]  /*15e30*/  FMUL R68, R2, R68 ;  /* 0x0000004402447220 */ /* 0x000fe20000400000 */
[----:B------:R-:W-:-:S02]  /*15e40*/  IMAD.MOV.U32 R167, RZ, RZ, R35 ;  /* 0x000000ffffa77224 */ /* 0x000fc400078e0023 */
[C---:B------:R-:W-:Y:S01]  /*15e50*/  FMUL R65, R2.reuse, R65 ;  /* 0x0000004102417220 */ /* 0x040fe20000400000 */
[----:B------:R-:W-:Y:S02]  /*15e60*/  IMAD.MOV.U32 R160, RZ, RZ, R44 ;  /* 0x000000ffffa07224 */ /* 0x000fe400078e002c */
[C---:B------:R-:W-:Y:S01]  /*15e70*/  FMUL R64, R2.reuse, R64 ;  /* 0x0000004002407220 */ /* 0x040fe20000400000 */
[----:B------:R-:W-:Y:S02]  /*15e80*/  IMAD.MOV.U32 R183, RZ, RZ, R52 ;  /* 0x000000ffffb77224 */ /* 0x000fe400078e0034 */
        /* <DEDUP_REMOVED lines=28> */
[----:B------:R-:W-:-:S02]  /*16050*/  IMAD.MOV.U32 R185, RZ, RZ, R113 ;  /* 0x000000ffffb97224 */ /* 0x000fc400078e0071 */
[----:B------:R-:W-:Y:S01]  /*16060*/  IMAD.MOV.U32 R186, RZ, RZ, R112 ;  /* 0x000000ffffba7224 */ /* 0x000fe200078e0070 */
[----:B------:R-:W-:Y:S01]  /*16070*/  BAR.SYNC.DEFER_BLOCKING 0x0 ;  /* 0x0000000000007b1d */ /* 0x000fe20000010000 */
[----:B------:R-:W-:Y:S02]  /*16080*/  F2FP.BF16.F32.PACK_AB R72, R201, R197 ;  /* 0x000000c5c948723e */ /* 0x000fe400000010ff */
[----:B------:R-:W-:-:S03]  /*16090*/  F2FP.BF16.F32.PACK_AB R73, R198, R195 ;  /* 0x000000c3c649723e */ /* 0x000fc600000010ff */
[----:B------:R-:W3:Y:S01]  /*160a0*/  LDS.128 R112, [R16] ;  /* 0x0000000010707984 */ /* 0x000ee20000000c00 */
[----:B------:R-:W-:Y:S02]  /*160b0*/  F2FP.BF16.F32.PACK_AB R74, R74, R69 ;  /* 0x000000454a4a723e */ /* 0x000fe400000010ff */
[----:B------:R-:W-:Y:S01]  /*160c0*/  F2FP.BF16.F32.PACK_AB R75, R75, R68 ;  /* 0x000000444b4b723e */ /* 0x000fe200000010ff */
[----:B------:R-:W-:Y:S06]  /*160d0*/  BAR.SYNC.DEFER_BLOCKING 0x0 ;  /* 0x0000000000007b1d */ /* 0x000fec0000010000 */
[----:B------:R-:W-:Y:S02]  /*160e0*/  STSM.16.M88.4 [R0], R72 ;  /* 0x0000004800007844 */ /* 0x000fe40000000200 */
[----:B------:R-:W-:Y:S01]  /*160f0*/  BAR.SYNC.DEFER_BLOCKING 0x0 ;  /* 0x0000000000007b1d */ /* 0x000fe20000010000 */
[----:B------:R-:W-:Y:S01]  /*16100*/  MOV R179, R109 ;  /* 0x0000006d00b37202 */ /* 0x000fe20000000f00 */
[----:B------:R-:W-:Y:S01]  /*16110*/  IMAD.MOV.U32 R178, RZ, RZ, R108 ;  /* 0x000000ffffb27224 */ /* 0x000fe200078e006c */
[----:B------:R-:W-:-:S03]  /*16120*/  F2FP.BF16.F32.PACK_AB R68, R202, R199 ;  /* 0x000000c7ca44723e */ /* 0x000fc600000010ff */
[----:B------:R-:W4:Y:S01]  /*16130*/  LDS.128 R108, [R16] ;  /* 0x00000000106c7984 */ /* 0x000f220000000c00 */
[----:B------:R-:W-:Y:S02]  /*16140*/  F2FP.BF16.F32.PACK_AB R69, R200, R196 ;  /* 0x000000c4c845723e */ /* 0x000fe400000010ff */
[----:B------:R-:W-:Y:S02]  /*16150*/  F2FP.BF16.F32.PACK_AB R70, R70, R65 ;  /* 0x000000414646723e */ /* 0x000fe400000010ff */
[----:B------:R-:W-:Y:S01]  /*16160*/  F2FP.BF16.F32.PACK_AB R71, R71, R64 ;  /* 0x000000404747723e */ /* 0x000fe200000010ff */
[----:B------:R-:W-:Y:S06]  /*16170*/  BAR.SYNC.DEFER_BLOCKING 0x0 ;  /* 0x0000000000007b1d */ /* 0x000fec0000010000 */
[----:B------:R-:W-:Y:S02]  /*16180*/  STSM.16.M88.4 [R0], R68 ;  /* 0x0000004400007844 */ /* 0x000fe40000000200 */
[----:B------:R-:W-:Y:S01]  /*16190*/  BAR.SYNC.DEFER_BLOCKING 0x0 ;  /* 0x0000000000007b1d */ /* 0x000fe20000010000 */
[----:B------:R-:W-:-:S02]  /*161a0*/  IMAD.MOV.U32 R177, RZ, RZ, R105 ;  /* 0x000000ffffb17224 */ /* 0x000fc400078e0069 */
[----:B------:R-:W-:Y:S01]  /*161b0*/  IMAD.MOV.U32 R19, RZ, RZ, R104 ;  /* 0x000000ffff137224 */ /* 0x000fe200078e0068 */
[----:B------:R-:W-:Y:S02]  /*161c0*/  F2FP.BF16.F32.PACK_AB R64, R209, R205 ;  /* 0x000000cdd140723e */ /* 0x000fe400000010ff */
[----:B------:R-:W4:Y:S01]  /*161d0*/  LDS.128 R104, [R16] ;  /* 0x0000000010687984 */ /* 0x000f220000000c00 */
[----:B------:R-:W-:Y:S02]  /*161e0*/  F2FP.BF16.F32.PACK_AB R65, R206, R203 ;  /* 0x000000cbce41723e */ /* 0x000fe400000010ff */
[----:B------:R-:W-:Y:S02]  /*161f0*/  F2FP.BF16.F32.PACK_AB R66, R66, R61 ;  /* 0x0000003d4242723e */ /* 0x000fe400000010ff */
[----:B------:R-:W-:Y:S01]  /*16200*/  F2FP.BF16.F32.PACK_AB R67, R67, R60 ;  /* 0x0000003c4343723e */ /* 0x000fe200000010ff */
[----:B------:R-:W-:Y:S06]  /*16210*/  BAR.SYNC.DEFER_BLOCKING 0x0 ;  /* 0x0000000000007b1d */ /* 0x000fec0000010000 */
[----:B------:R0:W-:Y:S01]  /*16220*/  STSM.16.M88.4 [R0], R64 ;  /* 0x0000004000007844 */ /* 0x0001e20000000200 */
[----:B------:R-:W-:Y:S01]  /*16230*/  IMAD.MOV.U32 R184, RZ, RZ, R103 ;  /* 0x000000ffffb87224 */ /* 0x000fe200078e0067 */
[----:B------:R-:W-:-:S02]  /*16240*/  MOV R176, R102 ;  /* 0x0000006600b07202 */ /* 0x000fc40000000f00 */
[----:B------:R-:W-:Y:S02]  /*16250*/  F2FP.BF16.F32.PACK_AB R62, R62, R101 ;  /* 0x000000653e3e723e */ /* 0x000fe400000010ff */
[----:B------:R-:W-:Y:S01]  /*16260*/  F2FP.BF16.F32.PACK_AB R63, R63, R100 ;  /* 0x000000643f3f723e */ /* 0x000fe200000010ff */
[----:B------:R-:W-:Y:S01]  /*16270*/  BAR.SYNC.DEFER_BLOCKING 0x0 ;  /* 0x0000000000007b1d */ /* 0x000fe20000010000 */
[----:B------:R-:W-:Y:S02]  /*16280*/  F2FP.BF16.F32.PACK_AB R60, R210, R207 ;  /* 0x000000cfd23c723e */ /* 0x000fe400000010ff */
[----:B------:R-:W-:-:S03]  /*16290*/  F2FP.BF16.F32.PACK_AB R61, R208, R204 ;  /* 0x000000ccd03d723e */ /* 0x000fc600000010ff */
[----:B------:R-:W4:Y:S02]  /*162a0*/  LDS.128 R100, [R16] ;  /* 0x0000000010647984 */ /* 0x000f240000000c00 */
[----:B------:R-:W-:Y:S06]  /*162b0*/  BAR.SYNC.DEFER_BLOCKING 0x0 ;  /* 0x0000000000007b1d */ /* 0x000fec0000010000 */
[----:B------:R1:W-:Y:S01]  /*162c0*/  STSM.16.M88.4 [R0], R60 ;  /* 0x0000003c00007844 */ /* 0x0003e20000000200 */
[----:B--2---:R-:W-:Y:S02]  /*162d0*/  F2FP.BF16.F32.PACK_AB R58, R98, R99 ;  /* 0x00000063623a723e */ /* 0x004fe400000010ff */
[----:B------:R-:W-:Y:S01]  /*162e0*/  F2FP.BF16.F32.PACK_AB R59, R96, R97 ;  /* 0x00000061603b723e */ /* 0x000fe200000010ff */
[----:B------:R-:W-:Y:S01]  /*162f0*/  BAR.SYNC.DEFER_BLOCKING 0x0 ;  /* 0x0000000000007b1d */ /* 0x000fe20000010000 */
[----:B------:R-:W-:-:S02]  /*16300*/  F2FP.BF16.F32.PACK_AB R56, R217, R213 ;  /* 0x000000d5d938723e */ /* 0x000fc400000010ff */
[----:B------:R-:W-:-:S03]  /*16310*/  F2FP.BF16.F32.PACK_AB R57, R214, R211 ;  /* 0x000000d3d639723e */ /* 0x000fc600000010ff */
[----:B------:R-:W2:Y:S02]  /*16320*/  LDS.128 R96, [R16] ;  /* 0x0000000010607984 */ /* 0x000ea40000000c00 */
[----:B------:R-:W-:Y:S06]  /*16330*/  BAR.SYNC.DEFER_BLOCKING 0x0 ;  /* 0x0000000000007b1d */ /* 0x000fec0000010000 */
[----:B------:R3:W-:Y:S01]  /*16340*/  STSM.16.M88.4 [R0], R56 ;  /* 0x0000003800007844 */ /* 0x0007e20000000200 */
[----:B------:R-:W-:Y:S02]  /*16350*/  F2FP.BF16.F32.PACK_AB R10, R94, R95 ;  /* 0x0000005f5e0a723e */ /* 0x000fe400000010ff */
[----:B------:R-:W-:Y:S01]  /*16360*/  F2FP.BF16.F32.PACK_AB R11, R92, R93 ;  /* 0x0000005d5c0b723e */ /* 0x000fe200000010ff */
[----:B------:R-:W-:Y:S01]  /*16370*/  BAR.SYNC.DEFER_BLOCKING 0x0 ;  /* 0x0000000000007b1d */ /* 0x000fe20000010000 */
[----:B------:R-:W-:-:S02]  /*16380*/  F2FP.BF16.F32.PACK_AB R8, R218, R215 ;  /* 0x000000d7da08723e */ /* 0x000fc400000010ff */
[----:B------:R-:W-:-:S03]  /*16390*/  F2FP.BF16.F32.PACK_AB R9, R216, R212 ;  /* 0x000000d4d809723e */ /* 0x000fc600000010ff */
[----:B------:R-:W2:Y:S02]  /*163a0*/  LDS.128 R92, [R16] ;  /* 0x00000000105c7984 */ /* 0x000ea40000000c00 */
[----:B------:R-:W-:Y:S06]  /*163b0*/  BAR.SYNC.DEFER_BLOCKING 0x0 ;  /* 0x0000000000007b1d */ /* 0x000fec0000010000 */
[----:B------:R4:W-:Y:S01]  /*163c0*/  STSM.16.M88.4 [R0], R8 ;  /* 0x0000000800007844 */ /* 0x0009e20000000200 */
[----:B0-----:R-:W-:Y:S02]  /*163d0*/  F2FP.BF16.F32.PACK_AB R66, R90, R91 ;  /* 0x0000005b5a42723e */ /* 0x001fe400000010ff */
[----:B------:R-:W-:Y:S01]  /*163e0*/  F2FP.BF16.F32.PACK_AB R67, R88, R89 ;  /* 0x000000595843723e */ /* 0x000fe200000010ff */
[----:B------:R-:W-:Y:S01]  /*163f0*/  BAR.SYNC.DEFER_BLOCKING 0x0 ;  /* 0x0000000000007b1d */ /* 0x000fe20000010000 */
[----:B------:R-:W-:-:S02]  /*16400*/  F2FP.BF16.F32.PACK_AB R64, R225, R221 ;  /* 0x000000dde140723e */ /* 0x000fc400000010ff */
[----:B------:R-:W-:-:S03]  /*16410*/  F2FP.BF16.F32.PACK_AB R65, R222, R219 ;  /* 0x000000dbde41723e */ /* 0x000fc600000010ff */
[----:B------:R-:W0:Y:S02]  /*16420*/  LDS.128 R88, [R16] ;  /* 0x0000000010587984 */ /* 0x000e240000000c00 */
[----:B------:R-:W-:Y:S06]  /*16430*/  BAR.SYNC.DEFER_BLOCKING 0x0 ;  /* 0x0000000000007b1d */ /* 0x000fec0000010000 */
[----:B------:R-:W-:Y:S01]  /*16440*/  STSM.16.M88.4 [R0], R64 ;  /* 0x0000004000007844 */ /* 0x000fe20000000200 */
[----:B-1----:R-:W-:Y:S02]  /*16450*/  F2FP.BF16.F32.PACK_AB R62, R86, R87 ;  /* 0x00000057563e723e */ /* 0x002fe400000010ff */
[----:B------:R-:W-:Y:S01]  /*16460*/  F2FP.BF16.F32.PACK_AB R63, R84, R85 ;  /* 0x00000055543f723e */ /* 0x000fe200000010ff */
[----:B------:R-:W-:Y:S01]  /*16470*/  BAR.SYNC.DEFER_BLOCKING 0x0 ;  /* 0x0000000000007b1d */ /* 0x000fe20000010000 */
[----:B------:R-:W-:-:S02]  /*16480*/  F2FP.BF16.F32.PACK_AB R60, R226, R223 ;  /* 0x000000dfe23c723e */ /* 0x000fc400000010ff */
[----:B------:R-:W-:-:S03]  /*16490*/  F2FP.BF16.F32.PACK_AB R61, R224, R220 ;  /* 0x000000dce03d723e */ /* 0x000fc600000010ff */
[----:B------:R-:W1:Y:S02]  /*164a0*/  LDS.128 R84, [R16] ;  /* 0x0000000010547984 */ /* 0x000e640000000c00 */
[----:B------:R-:W-:Y:S06]  /*164b0*/  BAR.SYNC.DEFER_BLOCKING 0x0 ;  /* 0x0000000000007b1d */ /* 0x000fec0000010000 */
[----:B------:R-:W-:Y:S01]  /*164c0*/  STSM.16.M88.4 [R0], R60 ;  /* 0x0000003c00007844 */ /* 0x000fe20000000200 */
[----:B---3--:R-:W-:Y:S02]  /*164d0*/  F2FP.BF16.F32.PACK_AB R58, R82, R83 ;  /* 0x00000053523a723e */ /* 0x008fe400000010ff */
[----:B------:R-:W-:Y:S01]  /*164e0*/  F2FP.BF16.F32.PACK_AB R59, R80, R81 ;  /* 0x00000051503b723e */ /* 0x000fe200000010ff */
[----:B------:R-:W-:Y:S01]  /*164f0*/  BAR.SYNC.DEFER_BLOCKING 0x0 ;  /* 0x0000000000007b1d */ /* 0x000fe20000010000 */
[----:B------:R-:W-:-:S02]  /*16500*/  F2FP.BF16.F32.PACK_AB R56, R230, R228 ;  /* 0x000000e4e638723e */ /* 0x000fc400000010ff */
[----:B------:R-:W-:-:S03]  /*16510*/  F2FP.BF16.F32.PACK_AB R57, R229, R227 ;  /* 0x000000e3e539723e */ /* 0x000fc600000010ff */
[----:B------:R-:W3:Y:S02]  /*16520*/  LDS.128 R80, [R16] ;  /* 0x0000000010507984 */ /* 0x000ee40000000c00 */
[----:B------:R-:W-:Y:S06]  /*16530*/  BAR.SYNC.DEFER_BLOCKING 0x0 ;  /* 0x0000000000007b1d */ /* 0x000fec0000010000 */
[----:B------:R-:W-:Y:S01]  /*16540*/  STSM.16.M88.4 [R0], R56 ;  /* 0x0000003800007844 */ /* 0x000fe20000000200 */
[----:B----4-:R-:W-:Y:S02]  /*16550*/  F2FP.BF16.F32.PACK_AB R10, R78, R79 ;  /* 0x0000004f4e0a723e */ /* 0x010fe400000010ff */
[----:B------:R-:W-:Y:S01]  /*16560*/  F2FP.BF16.F32.PACK_AB R11, R76, R77 ;  /* 0x0000004d4c0b723e */ /* 0x000fe200000010ff */
[----:B------:R-:W-:Y:S01]  /*16570*/  BAR.SYNC.DEFER_BLOCKING 0x0 ;  /* 0x0000000000007b1d */ /* 0x000fe20000010000 */
[----:B------:R-:W-:-:S02]  /*16580*/  F2FP.BF16.F32.PACK_AB R8, R231, R188 ;  /* 0x000000bce708723e */ /* 0x000fc400000010ff */
[----:B------:R-:W-:-:S03]  /*16590*/  F2FP.BF16.F32.PACK_AB R9, R189, R190 ;  /* 0x000000bebd09723e */ /* 0x000fc600000010ff */
[----:B------:R-:W4:Y:S02]  /*165a0*/  LDS.128 R76, [R16] ;  /* 0x00000000104c7984 */ /* 0x000f240000000c00 */
[----:B------:R-:W-:Y:S01]  /*165b0*/  BAR.SYNC.DEFER_BLOCKING 0x0 ;  /* 0x0000000000007b1d */ /* 0x000fe20000010000 */
[----:B------:R-:W-:Y:S02]  /*165c0*/  IMAD.MOV.U32 R20, RZ, RZ, R185 ;  /* 0x000000ffff147224 */ /* 0x000fe400078e00b9 */
[----:B------:R-:W-:Y:S02]  /*165d0*/  IMAD.MOV.U32 R185, RZ, RZ, R183 ;  /* 0x000000ffffb97224 */ /* 0x000fe400078e00b7 */
[----:B------:R-:W-:Y:S02]  /*165e0*/  IMAD.MOV.U32 R183, RZ, RZ, R181 ;  /* 0x000000ffffb77224 */ /* 0x000fe400078e00b5 */
[----:B------:R-:W-:Y:S02]  /*165f0*/  IMAD.MOV.U32 R181, RZ, RZ, R250 ;  /* 0x000000ffffb57224 */ /* 0x000fe400078e00fa */
[----:B------:R-:W2:Y:S04]  /*16600*/  LDL.LU R250, [R1+0x63c] ;  /* 0x00063c0001fa7983 */ /* 0x000ea80000300800 */
[----:B------:R0:W-:Y:S01]  /*16610*/  STSM.16.M88.4 [R0], R8 ;  /* 0x0000000800007844 */ /* 0x0001e20000000200 */
[----:B------:R-:W-:Y:S01]  /*16620*/  BAR.SYNC.DEFER_BLOCKING 0x0 ;  /* 0x0000000000007b1d */ /* 0x000fe20000010000 */
[----:B0-----:R-:W-:-:S02]  /*16630*/  F2FP.BF16.F32.PACK_AB R11, R128, R129 ;  /* 0x00000081800b723e */ /* 0x001fc400000010ff */
[----:B------:R-:W-:Y:S02]  /*16640*/  F2FP.BF16.F32.PACK_AB R128, R19, R251 ;  /* 0x000000fb1380723e */ /* 0x000fe400000010ff */
[----:B------:R-:W-:Y:S01]  /*16650*/  MOV R19, R186 ;  /* 0x000000ba00137202 */ /* 0x000fe20000000f00 */
[----:B------:R-:W-:Y:S01]  /*16660*/  IMAD.MOV.U32 R186, RZ, RZ, R184 ;  /* 0x000000ffffba7224 */ /* 0x000fe200078e00b8 */
[----:B------:R-:W-:Y:S01]  /*16670*/  MOV R184, R182 ;  /* 0x000000b600b87202 */ /* 0x000fe20000000f00 */
[----:B------:R-:W-:Y:S01]  /*16680*/  IMAD.MOV.U32 R182, RZ, RZ, R180 ;  /* 0x000000ffffb67224 */ /* 0x000fe200078e00b4 */
[----:B------:R-:W-:Y:S02]  /*16690*/  MOV R180, R12 ;  /* 0x0000000c00b47202 */ /* 0x000fe40000000f00 */
[----:B------:R-:W2:Y:S04]  /*166a0*/  LDL.LU R12, [R1+0x638] ;  /* 0x00063800010c7983 */ /* 0x000ea80000300800 */
[----:B------:R-:W0:Y:S01]  /*166b0*/  LDS.128 R72, [R16] ;  /* 0x0000000010487984 */ /* 0x000e220000000c00 */
[----:B------:R-:W-:-:S02]  /*166c0*/  F2FP.BF16.F32.PACK_AB R64, R234, R192 ;  /* 0x000000c0ea40723e */ /* 0x000fc400000010ff */
[----:B------:R-:W-:Y:S02]  /*166d0*/  F2FP.BF16.F32.PACK_AB R65, R193, R194 ;  /* 0x000000c2c141723e */ /* 0x000fe400000010ff */
[----:B------:R-:W-:Y:S02]  /*166e0*/  F2FP.BF16.F32.PACK_AB R66, R155, R156 ;  /* 0x0000009c9b42723e */ /* 0x000fe400000010ff */
[----:B------:R-:W-:Y:S01]  /*166f0*/  F2FP.BF16.F32.PACK_AB R67, R153, R154 ;  /* 0x0000009a9943723e */ /* 0x000fe200000010ff */
[----:B------:R-:W-:Y:S06]  /*16700*/  BAR.SYNC.DEFER_BLOCKING 0x0 ;  /* 0x0000000000007b1d */ /* 0x000fec0000010000 */
[----:B------:R-:W-:Y:S02]  /*16710*/  STSM.16.M88.4 [R0], R64 ;  /* 0x0000004000007844 */ /* 0x000fe40000000200 */
[----:B------:R-:W-:Y:S01]  /*16720*/  BAR.SYNC.DEFER_BLOCKING 0x0 ;  /* 0x0000000000007b1d */ /* 0x000fe20000010000 */
[----:B------:R-:W-:-:S02]  /*16730*/  F2FP.BF16.F32.PACK_AB R60, R235, R232 ;  /* 0x000000e8eb3c723e */ /* 0x000fc400000010ff */
[----:B------:R-:W-:-:S03]  /*16740*/  F2FP.BF16.F32.PACK_AB R61, R233, R191 ;  /* 0x000000bfe93d723e */ /* 0x000fc600000010ff */
[----:B------:R-:W0:Y:S01]  /*16750*/  LDS.128 R68, [R16] ;  /* 0x0000000010447984 */ /* 0x000e220000000c00 */
        /* <DEDUP_REMOVED lines=10> */
[----:B------:R-:W-:Y:S01]  /*16800*/  BAR.SYNC.DEFER_BLOCKING 0x0 ;  /* 0x0000000000007b1d */ /* 0x000fe20000010000 */
[----:B------:R-:W-:Y:S02]  /*16810*/  F2FP.BF16.F32.PACK_AB R8, R246, R242 ;  /* 0x000000f2f608723e */ /* 0x000fe400000010ff */
[----:B------:R-:W-:Y:S02]  /*16820*/  F2FP.BF16.F32.PACK_AB R9, R243, R239 ;  /* 0x000000eff309723e */ /* 0x000fe400000010ff */
[----:B------:R-:W-:-:S03]  /*16830*/  F2FP.BF16.F32.PACK_AB R10, R141, R144 ;  /* 0x000000908d0a723e */ /* 0x000fc600000010ff */
[----:B------:R-:W1:Y:S01]  /*16840*/  LDC R147, c[0x0][0x278] ;  /* 0x00009e00ff937b82 */ /* 0x000e620000000800 */
[----:B------:R-:W-:Y:S02]  /*16850*/  F2FP.BF16.F32.PACK_AB R129, R252, R249 ;  /* 0x000000f9fc81723e */ /* 0x000fe400000010ff */
[----:B------:R-:W-:Y:S01]  /*16860*/  F2FP.BF16.F32.PACK_AB R130, R130, R140 ;  /* 0x0000008c8282723e */ /* 0x000fe200000010ff */
[----:B------:R-:W-:Y:S01]  /*16870*/  STSM.16.M88.4 [R0], R56 ;  /* 0x0000003800007844 */ /* 0x000fe20000000200 */
[----:B------:R-:W-:-:S03]  /*16880*/  F2FP.BF16.F32.PACK_AB R131, R131, R139 ;  /* 0x0000008b8383723e */ /* 0x000fc600000010ff */
[----:B------:R-:W3:Y:S08]  /*16890*/  LDC.64 R144, c[0x0][0x228] ;  /* 0x00008a00ff907b82 */ /* 0x000ef00000000a00 */
[----:B------:R-:W-:Y:S06]  /*168a0*/  BAR.SYNC.DEFER_BLOCKING 0x0 ;  /* 0x0000000000007b1d */ /* 0x000fec0000010000 */
[----:B------:R-:W0:Y:S02]  /*168b0*/  LDS.128 R60, [R16] ;  /* 0x00000000103c7984 */ /* 0x000e240000000c00 */
[----:B------:R-:W-:Y:S06]  /*168c0*/  BAR.SYNC.DEFER_BLOCKING 0x0 ;  /* 0x0000000000007b1d */ /* 0x000fec0000010000 */
[----:B------:R-:W-:Y:S02]  /*168d0*/  STSM.16.M88.4 [R0], R8 ;  /* 0x0000000800007844 */ /* 0x000fe40000000200 */
[----:B------:R-:W-:Y:S06]  /*168e0*/  BAR.SYNC.DEFER_BLOCKING 0x0 ;  /* 0x0000000000007b1d */ /* 0x000fec0000010000 */
[----:B------:R-:W0:Y:S02]  /*168f0*/  LDS.128 R56, [R16] ;  /* 0x0000000010387984 */ /* 0x000e240000000c00 */
[----:B------:R-:W-:Y:S06]  /*16900*/  BAR.SYNC.DEFER_BLOCKING 0x0 ;  /* 0x0000000000007b1d */ /* 0x000fec0000010000 */
[----:B------:R-:W-:Y:S02]  /*16910*/  STSM.16.M88.4 [R0], R128 ;  /* 0x0000008000007844 */ /* 0x000fe40000000200 */
[----:B------:R-:W-:Y:S01]  /*16920*/  BAR.SYNC.DEFER_BLOCKING 0x0 ;  /* 0x0000000000007b1d */ /* 0x000fe20000010000 */
[----:B------:R-:W-:-:S02]  /*16930*/  F2FP.BF16.F32.PACK_AB R140, R20, R19 ;  /* 0x00000013148c723e */ /* 0x000fc400000010ff */
[----:B------:R-:W-:-:S03]  /*16940*/  F2FP.BF16.F32.PACK_AB R142, R142, R133 ;  /* 0x000000858e8e723e */ /* 0x000fc600000010ff */
[----:B------:R-:W0:Y:S01]  /*16950*/  LDS.128 R8, [R16] ;  /* 0x0000000010087984 */ /* 0x000e220000000c00 */
[----:B------:R-:W-:Y:S02]  /*16960*/  F2FP.BF16.F32.PACK_AB R143, R143, R132 ;  /* 0x000000848f8f723e */ /* 0x000fe400000010ff */
[----:B--2---:R-:W-:Y:S01]  /*16970*/  F2FP.BF16.F32.PACK_AB R141, R12, R250 ;  /* 0x000000fa0c8d723e */ /* 0x004fe200000010ff */
[----:B------:R-:W-:Y:S01]  /*16980*/  BAR.SYNC.DEFER_BLOCKING 0x0 ;  /* 0x0000000000007b1d */ /* 0x000fe20000010000 */
[----:B------:R-:W-:Y:S02]  /*16990*/  IMAD.MOV.U32 R19, RZ, RZ, R186 ;  /* 0x000000ffff137224 */ /* 0x000fe400078e00ba */
[----:B------:R-:W-:Y:S01]  /*169a0*/  IMAD.MOV.U32 R20, RZ, RZ, R185 ;  /* 0x000000ffff147224 */ /* 0x000fe200078e00b9 */
[----:B------:R-:W-:Y:S02]  /*169b0*/  F2FP.BF16.F32.PACK_AB R133, R15, R4 ;  /* 0x000000040f85723e */ /* 0x000fe400000010ff */
[----:B------:R-:W-:-:S02]  /*169c0*/  F2FP.BF16.F32.PACK_AB R134, R134, R125 ;  /* 0x0000007d8686723e */ /* 0x000fc400000010ff */
[----:B------:R-:W-:Y:S01]  /*169d0*/  F2FP.BF16.F32.PACK_AB R135, R135, R124 ;  /* 0x0000007c8787723e */ /* 0x000fe200000010ff */
[----:B------:R-:W2:Y:S04]  /*169e0*/  LDL.LU R12, [R1+0x634] ;  /* 0x00063400010c7983 */ /* 0x000ea80000300800 */
[----:B------:R-:W-:Y:S01]  /*169f0*/  STSM.16.M88.4 [R0], R140 ;  /* 0x0000008c00007844 */ /* 0x000fe20000000200 */
[----:B------:R-:W-:Y:S01]  /*16a00*/  BAR.SYNC.DEFER_BLOCKING 0x0 ;  /* 0x0000000000007b1d */ /* 0x000fe20000010000 */
[----:B------:R-:W-:-:S05]  /*16a10*/  F2FP.BF16.F32.PACK_AB R132, R20, R19 ;  /* 0x000000131484723e */ /* 0x000fca00000010ff */
[----:B------:R-:W0:Y:S02]  /*16a20*/  LDS.128 R128, [R16] ;  /* 0x0000000010807984 */ /* 0x000e240000000c00 */
[----:B------:R-:W-:Y:S06]  /*16a30*/  BAR.SYNC.DEFER_BLOCKING 0x0 ;  /* 0x0000000000007b1d */ /* 0x000fec0000010000 */
[----:B------:R-:W-:Y:S02]  /*16a40*/  STSM.16.M88.4 [R0], R132 ;  /* 0x0000008400007844 */ /* 0x000fe40000000200 */
[----:B------:R-:W-:Y:S01]  /*16a50*/  BAR.SYNC.DEFER_BLOCKING 0x0 ;  /* 0x0000000000007b1d */ /* 0x000fe20000010000 */
[----:B------:R-:W-:Y:S01]  /*16a60*/  MOV R185, R183 ;  /* 0x000000b700b97202 */ /* 0x000fe20000000f00 */
[----:B------:R-:W-:-:S04]  /*16a70*/  IMAD.MOV.U32 R186, RZ, RZ, R184 ;  /* 0x000000ffffba7224 */ /* 0x000fc800078e00b8 */
[----:B------:R-:W-:Y:S02]  /*16a80*/  IMAD.MOV.U32 R19, RZ, RZ, R186 ;  /* 0x000000ffff137224 */ /* 0x000fe400078e00ba */
[----:B------:R-:W-:Y:S01]  /*16a90*/  IMAD.MOV.U32 R20, RZ, RZ, R185 ;  /* 0x000000ffff147224 */ /* 0x000fe200078e00b9 */
[----:B------:R-:W0:Y:S04]  /*16aa0*/  LDS.128 R132, [R16] ;  /* 0x0000000010847984 */ /* 0x000e280000000c00 */
[----:B------:R-:W-:Y:S02]  /*16ab0*/  F2FP.BF16.F32.PACK_AB R124, R20, R19 ;  /* 0x00000013147c723e */ /* 0x000fe400000010ff */
[----:B------:R-:W-:Y:S02]  /*16ac0*/  F2FP.BF16.F32.PACK_AB R125, R7, R18 ;  /* 0x00000012077d723e */ /* 0x000fe400000010ff */
[----:B------:R-:W-:-:S02]  /*16ad0*/  F2FP.BF16.F32.PACK_AB R126, R126, R137 ;  /* 0x000000897e7e723e */ /* 0x000fc400000010ff */
[----:B------:R-:W-:Y:S01]  /*16ae0*/  F2FP.BF16.F32.PACK_AB R127, R127, R136 ;  /* 0x000000887f7f723e */ /* 0x000fe200000010ff */
[----:B------:R-:W-:Y:S06]  /*16af0*/  BAR.SYNC.DEFER_BLOCKING 0x0 ;  /* 0x0000000000007b1d */ /* 0x000fec0000010000 */
[----:B------:R-:W-:Y:S02]  /*16b00*/  STSM.16.M88.4 [R0], R124 ;  /* 0x0000007c00007844 */ /* 0x000fe40000000200 */
[----:B------:R-:W-:Y:S01]  /*16b10*/  BAR.SYNC.DEFER_BLOCKING 0x0 ;  /* 0x0000000000007b1d */ /* 0x000fe20000010000 */
[----:B------:R-:W-:-:S02]  /*16b20*/  IMAD.MOV.U32 R184, RZ, RZ, R182 ;  /* 0x000000ffffb87224 */ /* 0x000fc400078e00b6 */
[----:B------:R-:W-:Y:S02]  /*16b30*/  IMAD.MOV.U32 R182, RZ, RZ, R180 ;  /* 0x000000ffffb67224 */ /* 0x000fe400078e00b4 */
[----:B------:R-:W-:Y:S01]  /*16b40*/  IMAD.MOV.U32 R183, RZ, RZ, R181 ;  /* 0x000000ffffb77224 */ /* 0x000fe200078e00b5 */
[----:B------:R-:W-:Y:S02]  /*16b50*/  MOV R181, R179 ;  /* 0x000000b300b57202 */ /* 0x000fe40000000f00 */
[----:B------:R-:W-:Y:S01]  /*16b60*/  MOV R185, R182 ;  /* 0x000000b600b97202 */ /* 0x000fe20000000f00 */
[----:B------:R-:W-:Y:S02]  /*16b70*/  IMAD.MOV.U32 R186, RZ, RZ, R183 ;  /* 0x000000ffffba7224 */ /* 0x000fe400078e00b7 */
[----:B------:R-:W-:Y:S01]  /*16b80*/  IMAD.MOV.U32 R183, RZ, RZ, R181 ;  /* 0x000000ffffb77224 */ /* 0x000fe200078e00b5 */
[----:B------:R-:W0:Y:S01]  /*16b90*/  LDS.128 R124, [R16] ;  /* 0x00000000107c7984 */ /* 0x000e220000000c00 */
[----:B------:R-:W-:-:S02]  /*16ba0*/  IMAD.MOV.U32 R19, RZ, RZ, R185 ;  /* 0x000000ffff137224 */ /* 0x000fc400078e00b9 */
[----:B------:R-:W-:Y:S01]  /*16bb0*/  IMAD.MOV.U32 R185, RZ, RZ, R183 ;  /* 0x000000ffffb97224 */ /* 0x000fe200078e00b7 */
[----:B------:R-:W-:Y:S02]  /*16bc0*/  F2FP.BF16.F32.PACK_AB R138, R55, R138 ;  /* 0x0000008a378a723e */ /* 0x000fe400000010ff */
[----:B------:R-:W-:Y:S02]  /*16bd0*/  F2FP.BF16.F32.PACK_AB R136, R19, R186 ;  /* 0x000000ba1388723e */ /* 0x000fe400000010ff */
[----:B------:R-:W-:Y:S02]  /*16be0*/  F2FP.BF16.F32.PACK_AB R137, R185, R184 ;  /* 0x000000b8b989723e */ /* 0x000fe400000010ff */
[----:B------:R-:W-:Y:S01]  /*16bf0*/  F2FP.BF16.F32.PACK_AB R139, R53, R54 ;  /* 0x00000036358b723e */ /* 0x000fe200000010ff */
[----:B------:R-:W-:Y:S01]  /*16c00*/  BAR.SYNC.DEFER_BLOCKING 0x0 ;  /* 0x0000000000007b1d */ /* 0x000fe20000010000 */
[----:B------:R-:W-:Y:S02]  /*16c10*/  IMAD.MOV.U32 R180, RZ, RZ, R178 ;  /* 0x000000ffffb47224 */ /* 0x000fe400078e00b2 */
[----:B------:R-:W-:Y:S01]  /*16c20*/  IMAD.MOV.U32 R179, RZ, RZ, R177 ;  /* 0x000000ffffb37224 */ /* 0x000fe200078e00b1 */
[----:B------:R-:W-:-:S02]  /*16c30*/  F2FP.BF16.F32.PACK_AB R22, R3, R23 ;  /* 0x000000170316723e */ /* 0x000fc400000010ff */
[----:B------:R-:W-:Y:S02]  /*16c40*/  F2FP.BF16.F32.PACK_AB R26, R26, R27 ;  /* 0x0000001b1a1a723e */ /* 0x000fe400000010ff */
[----:B------:R-:W4:Y:S01]  /*16c50*/  LDC.64 R54, c[0x0][0x270] ;  /* 0x00009c00ff367b82 */ /* 0x000f220000000a00 */
[----:B------:R-:W-:Y:S07]  /*16c60*/  STSM.16.M88.4 [R0], R136 ;  /* 0x0000008800007844 */ /* 0x000fee0000000200 */
[----:B------:R-:W-:Y:S01]  /*16c70*/  BAR.SYNC.DEFER_BLOCKING 0x0 ;  /* 0x0000000000007b1d */ /* 0x000fe20000010000 */
[----:B------:R-:W-:Y:S01]  /*16c80*/  IMAD.MOV.U32 R178, RZ, RZ, R13 ;  /* 0x000000ffffb27224 */ /* 0x000fe200078e000d */
[----:B------:R-:W-:Y:S01]  /*16c90*/  MOV R177, R14 ;  /* 0x0000000e00b17202 */ /* 0x000fe20000000f00 */
[----:B------:R-:W-:-:S02]  /*16ca0*/  IMAD.MOV.U32 R182, RZ, RZ, R179 ;  /* 0x000000ffffb67224 */ /* 0x000fc400078e00b3 */
[----:B------:R-:W-:Y:S01]  /*16cb0*/  IMAD.MOV.U32 R181, RZ, RZ, R178 ;  /* 0x000000ffffb57224 */ /* 0x000fe200078e00b2 */
[----:B------:R-:W-:Y:S02]  /*16cc0*/  MOV R179, R177 ;  /* 0x000000b100b37202 */ /* 0x000fe40000000f00 */
[----:B------:R-:W-:Y:S01]  /*16cd0*/  F2FP.BF16.F32.PACK_AB R23, R24, R25 ;  /* 0x000000191817723e */ /* 0x000fe200000010ff */
[----:B------:R-:W-:Y:S01]  /*16ce0*/  IMAD.MOV.U32 R183, RZ, RZ, R181 ;  /* 0x000000ffffb77224 */ /* 0x000fe200078e00b5 */
[----:B------:R-:W0:Y:S01]  /*16cf0*/  LDS.128 R136, [R16] ;  /* 0x0000000010887984 */ /* 0x000e220000000c00 */
[----:B------:R-:W-:-:S03]  /*16d00*/  MOV R181, R179 ;  /* 0x000000b300b57202 */ /* 0x000fc60000000f00 */
[----:B------:R-:W-:Y:S01]  /*16d10*/  F2FP.BF16.F32.PACK_AB R20, R183, R182 ;  /* 0x000000b6b714723e */ /* 0x000fe200000010ff */
[----:B------:R-:W2:Y:S01]  /*16d20*/  LDL.LU R13, [R1+0x630] ;  /* 0x00063000010d7983 */ /* 0x000ea20000300800 */
[----:B------:R-:W-:Y:S01]  /*16d30*/  F2FP.BF16.F32.PACK_AB R21, R181, R180 ;  /* 0x000000b4b515723e */ /* 0x000fe200000010ff */
[----:B------:R-:W-:Y:S01]  /*16d40*/  BAR.SYNC.DEFER_BLOCKING 0x0 ;  /* 0x0000000000007b1d */ /* 0x000fe20000010000 */
[----:B------:R-:W-:Y:S02]  /*16d50*/  IMAD.MOV.U32 R178, RZ, RZ, R175 ;  /* 0x000000ffffb27224 */ /* 0x000fe400078e00af */
[----:B------:R-:W-:Y:S01]  /*16d60*/  IMAD.MOV.U32 R177, RZ, RZ, R174 ;  /* 0x000000ffffb17224 */ /* 0x000fe200078e00ae */
[----:B------:R-:W-:Y:S02]  /*16d70*/  F2FP.BF16.F32.PACK_AB R27, R28, R29 ;  /* 0x0000001d1c1b723e */ /* 0x000fe400000010ff */
[----:B------:R-:W2:Y:S04]  /*16d80*/  LDL.LU R14, [R1+0x62c] ;  /* 0x00062c00010e7983 */ /* 0x000ea80000300800 */
[----:B------:R-:W-:Y:S01]  /*16d90*/  STSM.16.M88.4 [R0], R20 ;  /* 0x0000001400007844 */ /* 0x000fe20000000200 */
[----:B------:R-:W-:Y:S01]  /*16da0*/  BAR.SYNC.DEFER_BLOCKING 0x0 ;  /* 0x0000000000007b1d */ /* 0x000fe20000010000 */
[----:B------:R-:W-:-:S02]  /*16db0*/  IMAD.MOV.U32 R175, RZ, RZ, R173 ;  /* 0x000000ffffaf7224 */ /* 0x000fc400078e00ad */
[----:B------:R-:W-:Y:S02]  /*16dc0*/  IMAD.MOV.U32 R179, RZ, RZ, R177 ;  /* 0x000000ffffb37224 */ /* 0x000fe400078e00b1 */
[----:B------:R-:W-:Y:S01]  /*16dd0*/  IMAD.MOV.U32 R177, RZ, RZ, R175 ;  /* 0x000000ffffb17224 */ /* 0x000fe200078e00af */
[----:B------:R-:W-:Y:S01]  /*16de0*/  MOV R174, R165 ;  /* 0x000000a500ae7202 */ /* 0x000fe20000000f00 */
[----:B------:R-:W2:Y:S04]  /*16df0*/  LDL.LU R15, [R1+0x628] ;  /* 0x00062800010f7983 */ /* 0x000ea80000300800 */
[----:B------:R-:W0:Y:S01]  /*16e00*/  LDS.128 R20, [R16] ;  /* 0x0000000010147984 */ /* 0x000e220000000c00 */
[----:B------:R-:W-:Y:S02]  /*16e10*/  F2FP.BF16.F32.PACK_AB R24, R179, R178 ;  /* 0x000000b2b318723e */ /* 0x000fe400000010ff */
[----:B------:R-:W-:Y:S01]  /*16e20*/  F2FP.BF16.F32.PACK_AB R25, R177, R176 ;  /* 0x000000b0b119723e */ /* 0x000fe200000010ff */
[----:B------:R-:W-:Y:S01]  /*16e30*/  BAR.SYNC.DEFER_BLOCKING 0x0 ;  /* 0x0000000000007b1d */ /* 0x000fe20000010000 */
[----:B------:R-:W-:-:S05]  /*16e40*/  IMAD.MOV.U32 R165, RZ, RZ, R163 ;  /* 0x000000ffffa57224 */ /* 0x000fca00078e00a3 */
[----:B------:R-:W2:Y:S04]  /*16e50*/  LDL.LU R4, [R1+0x624] ;  /* 0x0006240001047983 */ /* 0x000ea80000300800 */
[----:B------:R-:W-:Y:S01]  /*16e60*/  STSM.16.M88.4 [R0], R24 ;  /* 0x0000001800007844 */ /* 0x000fe20000000200 */
[----:B------:R-:W-:Y:S01]  /*16e70*/  BAR.SYNC.DEFER_BLOCKING 0x0 ;  /* 0x0000000000007b1d */ /* 0x000fe20000010000 */
[----:B------:R-:W-:Y:S02]  /*16e80*/  IMAD.MOV.U32 R163, RZ, RZ, R5 ;  /* 0x000000ffffa37224 */ /* 0x000fe400078e0005 */
[----:B------:R-:W-:Y:S01]  /*16e90*/  IMAD.MOV.U32 R173, RZ, RZ, R164 ;  /* 0x000000ffffad7224 */ /* 0x000fe200078e00a4 */
[----:B------:R-:W-:Y:S02]  /*16ea0*/  MOV R164, R6 ;  /* 0x0000000600a47202 */ /* 0x000fe40000000f00 */
[----:B------:R-:W2:Y:S04]  /*16eb0*/  LDL.LU R5, [R1+0x620] ;  /* 0x0006200001057983 */ /* 0x000ea80000300800 */
[----:B------:R-:W2:Y:S04]  /*16ec0*/  LDL.LU R6, [R1+0x61c] ;  /* 0x00061c0001067983 */ /* 0x000ea80000300800 */
[----:B------:R-:W2:Y:S04]  /*16ed0*/  LDL.LU R7, [R1+0x618] ;  /* 0x0006180001077983 */ /* 0x000ea80000300800 */
[----:B------:R-:W0:Y:S01]  /*16ee0*/  LDS.128 R24, [R16] ;  /* 0x0000000010187984 */ /* 0x000e220000000c00 */
[----:B------:R-:W-:Y:S01]  /*16ef0*/  IMAD.MOV.U32 R175, RZ, RZ, R173 ;  /* 0x000000ffffaf7224 */ /* 0x000fe200078e00ad */
[----:B------:R-:W-:-:S02]  /*16f00*/  MOV R173, R165 ;  /* 0x000000a500ad7202 */ /* 0x000fc40000000f00 */
[----:B------:R-:W-:Y:S02]  /*16f10*/  F2FP.BF16.F32.PACK_AB R30, R30, R31 ;  /* 0x0000001f1e1e723e */ /* 0x000fe400000010ff */
[----:B------:R-:W-:Y:S02]  /*16f20*/  F2FP.BF16.F32.PACK_AB R34, R34, R35 ;  /* 0x000000232222723e */ /* 0x000fe400000010ff */
[----:B------:R-:W-:Y:S02]  /*16f30*/  F2FP.BF16.F32.PACK_AB R38, R38, R39 ;  /* 0x000000272626723e */ /* 0x000fe400000010ff */
[----:B------:R-:W-:Y:S01]  /*16f40*/  F2FP.BF16.F32.PACK_AB R42, R42, R43 ;  /* 0x0000002b2a2a723e */ /* 0x000fe200000010ff */
[----:B------:R-:W4:Y:S01]  /*16f50*/  S2R R149, SR_CTAID.Y ;  /* 0x0000000000957919 */ /* 0x000f220000002600 */
[----:B------:R-:W-:Y:S02]  /*16f60*/  F2FP.BF16.F32.PACK_AB R28, R175, R174 ;  /* 0x000000aeaf1c723e */ /* 0x000fe400000010ff */
[----:B------:R-:W-:Y:S01]  /*16f70*/  F2FP.BF16.F32.PACK_AB R29, R173, R172 ;  /* 0x000000acad1d723e */ /* 0x000fe200000010ff */
[----:B------:R-:W2:Y:S01]  /*16f80*/  LDL.LU R18, [R1+0x614] ;  /* 0x0006140001127983 */ /* 0x000ea20000300800 */
[----:B------:R-:W-:Y:S01]  /*16f90*/  F2FP.BF16.F32.PACK_AB R31, R32, R33 ;  /* 0x00000021201f723e */ /* 0x000fe200000010ff */
[----:B------:R-:W-:Y:S06]  /*16fa0*/  BAR.SYNC.DEFER_BLOCKING 0x0 ;  /* 0x0000000000007b1d */ /* 0x000fec0000010000 */
[----:B------:R-:W-:Y:S02]  /*16fb0*/  STSM.16.M88.4 [R0], R28 ;  /* 0x0000001c00007844 */ /* 0x000fe40000000200 */
[----:B------:R-:W-:Y:S01]  /*16fc0*/  BAR.SYNC.DEFER_BLOCKING 0x0 ;  /* 0x0000000000007b1d */ /* 0x000fe20000010000 */
[----:B------:R-:W-:-:S02]  /*16fd0*/  F2FP.BF16.F32.PACK_AB R32, R171, R170 ;  /* 0x000000aaab20723e */ /* 0x000fc400000010ff */
[----:B------:R-:W-:-:S03]  /*16fe0*/  F2FP.BF16.F32.PACK_AB R33, R169, R168 ;  /* 0x000000a8a921723e */ /* 0x000fc600000010ff */
[----:B------:R-:W0:Y:S01]  /*16ff0*/  LDS.128 R28, [R16] ;  /* 0x00000000101c7984 */ /* 0x000e220000000c00 */
[----:B------:R-:W-:Y:S01]  /*17000*/  F2FP.BF16.F32.PACK_AB R35, R36, R37 ;  /* 0x000000252423723e */ /* 0x000fe200000010ff */
[----:B------:R-:W-:Y:S06]  /*17010*/  BAR.SYNC.DEFER_BLOCKING 0x0 ;  /* 0x0000000000007b1d */ /* 0x000fec0000010000 */
[----:B------:R-:W-:Y:S02]  /*17020*/  STSM.16.M88.4 [R0], R32 ;  /* 0x0000002000007844 */ /* 0x000fe40000000200 */
[----:B------:R-:W-:Y:S01]  /*17030*/  BAR.SYNC.DEFER_BLOCKING 0x0 ;  /* 0x0000000000007b1d */ /* 0x000fe20000010000 */
[----:B------:R-:W-:Y:S01]  /*17040*/  IMAD.MOV.U32 R165, RZ, RZ, R158 ;  /* 0x000000ffffa57224 */ /* 0x000fe200078e009e */
[----:B------:R-:W-:-:S02]  /*17050*/  F2FP.BF16.F32.PACK_AB R36, R167, R166 ;  /* 0x000000a6a724723e */ /* 0x000fc400000010ff */
[----:B------:R-:W-:Y:S02]  /*17060*/  F2FP.BF16.F32.PACK_AB R39, R40, R41 ;  /* 0x000000292827723e */ /* 0x000fe400000010ff */
[----:B------:R-:W0:Y:S01]  /*17070*/  LDS.128 R32, [R16] ;  /* 0x0000000010207984 */ /* 0x000e220000000c00 */
        /* <DEDUP_REMOVED lines=9> */
[----:B------:R-:W1:Y:S01]  /*17110*/  S2R R165, SR_CTAID.X ;  /* 0x0000000000a57919 */ /* 0x000e620000002500 */
[----:B------:R-:W3:Y:S01]  /*17120*/  S2R R157, SR_TID.X ;  /* 0x00000000009d7919 */ /* 0x000ee20000002100 */
[----:B------:R-:W-:Y:S01]  /*17130*/  STSM.16.M88.4 [R0], R40 ;  /* 0x0000002800007844 */ /* 0x000fe20000000200 */
[----:B------:R-:W-:Y:S01]  /*17140*/  BAR.SYNC.DEFER_BLOCKING 0x0 ;  /* 0x0000000000007b1d */ /* 0x000fe20000010000 */
[----:B----4-:R-:W-:-:S02]  /*17150*/  IMAD R19, R149, R54, RZ ;  /* 0x0000003695137224 */ /* 0x010fc400078e02ff */
[----:B-1----:R-:W-:-:S05]  /*17160*/  IMAD.SHL.U32 R165, R165, 0x80, RZ ;  /* 0x00000080a5a57824 */ /* 0x002fca00078e00ff */
[----:B---3--:R-:W-:Y:S01]  /*17170*/  LOP3.LUT R148, R165, 0x7f, R157, 0xf8, !PT ;  /* 0x0000007fa5947812 */ /* 0x008fe200078ef89d */
[----:B------:R-:W1:Y:S04]  /*17180*/  LDS.128 R36, [R16] ;  /* 0x0000000010247984 */ /* 0x000e680000000c00 */
[----:B------:R-:W-:Y:S01]  /*17190*/  IMAD R53, R148, R55, RZ ;  /* 0x0000003794357224 */ /* 0x000fe200078e02ff */
[----:B------:R-:W-:Y:S01]  /*171a0*/  SHF.L.U32 R3, R19, 0x1, RZ ;  /* 0x0000000113037819 */ /* 0x000fe200000006ff */
[----:B------:R-:W-:Y:S02]  /*171b0*/  IMAD.MOV.U32 R158, RZ, RZ, R17 ;  /* 0x000000ffff9e7224 */ /* 0x000fe400078e0011 */
[----:B------:R-:W-:Y:S01]  /*171c0*/  IMAD.SHL.U32 R44, R53, 0x2, RZ ;  /* 0x00000002352c7824 */ /* 0x000fe200078e00ff */
[----:B------:R-:W-:Y:S01]  /*171d0*/  F2FP.BF16.F32.PACK_AB R46, R46, R47 ;  /* 0x0000002f2e2e723e */ /* 0x000fe200000010ff */
[----:B------:R-:W3:Y:S01]  /*171e0*/  LDL.LU R17, [R1+0x610] ;  /* 0x0006100001117983 */ /* 0x000ee20000300800 */
[----:B------:R-:W-:Y:S01]  /*171f0*/  F2FP.BF16.F32.PACK_AB R45, R158, R248 ;  /* 0x000000f89e2d723e */ /* 0x000fe200000010ff */
[----:B------:R-:W-:Y:S01]  /*17200*/  BAR.SYNC.DEFER_BLOCKING 0x0 ;  /* 0x0000000000007b1d */ /* 0x000fe20000010000 */
[----:B------:R-:W-:-:S02]  /*17210*/  IADD3 R3, P0, P2, R44, R144, R3 ;  /* 0x000000902c037210 */ /* 0x000fc40007a1e003 */
[----:B------:R-:W-:Y:S02]  /*17220*/  F2FP.BF16.F32.PACK_AB R44, R160, R159 ;  /* 0x0000009fa02c723e */ /* 0x000fe400000010ff */
[----:B------:R-:W-:Y:S02]  /*17230*/  F2FP.BF16.F32.PACK_AB R47, R48, R49 ;  /* 0x00000031302f723e */ /* 0x000fe400000010ff */
[----:B------:R-:W-:Y:S01]  /*17240*/  SHF.R.U32.HI R146, RZ, 0x7, R157 ;  /* 0x00000007ff927819 */ /* 0x000fe2000001169d */
[----:B------:R-:W4:Y:S04]  /*17250*/  LDL.LU R159, [R1+0x204] ;  /* 0x00020400019f7983 */ /* 0x000f280000300800 */
[----:B------:R0:W-:Y:S01]  /*17260*/  STSM.16.M88.4 [R0], R44 ;  /* 0x0000002c00007844 */ /* 0x0001e20000000200 */
[----:B------:R-:W-:Y:S01]  /*17270*/  BAR.SYNC.DEFER_BLOCKING 0x0 ;  /* 0x0000000000007b1d */ /* 0x000fe20000010000 */
[----:B------:R-:W-:-:S02]  /*17280*/  SGXT.U32 R146, R146, 0x1 ;  /* 0x000000019292781a */ /* 0x000fc40000000000 */
[----:B------:R-:W-:Y:S02]  /*17290*/  F2FP.BF16.F32.PACK_AB R244, R247, R244 ;  /* 0x000000f4f7f4723e */ /* 0x000fe400000010ff */
[----:B------:R-:W-:Y:S02]  /*172a0*/  F2FP.BF16.F32.PACK_AB R245, R237, R236 ;  /* 0x000000ecedf5723e */ /* 0x000fe400000010ff */
[----:B------:R-:W-:Y:S01]  /*172b0*/  F2FP.BF16.F32.PACK_AB R246, R50, R51 ;  /* 0x0000003332f6723e */ /* 0x000fe200000010ff */
[----:B------:R-:W-:Y:S01]  /*172c0*/  IMAD.HI R48, R19, 0x2, RZ ;  /* 0x0000000213307827 */ /* 0x000fe200078e02ff */
[----:B------:R-:W3:Y:S04]  /*172d0*/  LDL.LU R158, [R1+0x200] ;  /* 0x00020000019e7983 */ /* 0x000ee80000300800 */
[----:B------:R-:W1:Y:S01]  /*172e0*/  LDS.128 R40, [R16] ;  /* 0x0000000010287984 */ /* 0x000e620000000c00 */
[----:B------:R-:W-:Y:S01]  /*172f0*/  F2FP.BF16.F32.PACK_AB R247, R52, R2 ;  /* 0x0000000234f7723e */ /* 0x000fe200000010ff */
[----:B------:R-:W-:Y:S01]  /*17300*/  BAR.SYNC.DEFER_BLOCKING 0x0 ;  /* 0x0000000000007b1d */ /* 0x000fe20000010000 */
[----:B------:R-:W-:-:S04]  /*17310*/  IMAD R54, R146, R147, RZ ;  /* 0x0000009392367224 */ /* 0x000fc800078e02ff */
[----:B------:R-:W-:Y:S02]  /*17320*/  IMAD R144, R147, 0x2, R54 ;  /* 0x0000000293907824 */ /* 0x000fe400078e0236 */
[----:B------:R-:W-:Y:S01]  /*17330*/  IMAD.HI R19, R53, 0x2, RZ ;  /* 0x0000000235137827 */ /* 0x000fe200078e02ff */
[----:B--2---:R-:W-:Y:S01]  /*17340*/  PRMT R55, R6, 0x7632, R55 ;  /* 0x0000763206377816 */ /* 0x004fe20000000037 */
[----:B------:R-:W2:Y:S02]  /*17350*/  LDL.LU R157, [R1+0x20c] ;  /* 0x00020c00019d7983 */ /* 0x000ea40000300800 */
[----:B------:R-:W-:Y:S01]  /*17360*/  IMAD R146, R147, 0x2, R144 ;  /* 0x0000000293927824 */ /* 0x000fe200078e0290 */
[----:B------:R-:W-:Y:S01]  /*17370*/  IADD3.X R19, R19, R145, R48, P0, P2 ;  /* 0x0000009113137210 */ /* 0x000fe200007e4430 */
[----:B------:R1:W-:Y:S01]  /*17380*/  STSM.16.M88.4 [R0], R244 ;  /* 0x000000f400007844 */ /* 0x0003e20000000200 */
[----:B------:R-:W-:Y:S01]  /*17390*/  BAR.SYNC.DEFER_BLOCKING 0x0 ;  /* 0x0000000000007b1d */ /* 0x000fe20000010000 */
[----:B------:R-:W-:-:S02]  /*173a0*/  LEA R48, P0, R54, R3, 0x1 ;  /* 0x0000000336307211 */ /* 0x000fc400078008ff */
[----:B------:R-:W-:Y:S02]  /*173b0*/  LEA R2, R147, R146, 0x1 ;  /* 0x0000009293027211 */ /* 0x000fe400078e08ff */
[----:B------:R-:W-:-:S03]  /*173c0*/  LEA.HI.X.SX32 R49, R54, R19, 0x1, P0 ;  /* 0x0000001336317211 */ /* 0x000fc600000f0eff */
[----:B------:R-:W4:Y:S01]  /*173d0*/  LDC R145, c[0x0][0x278] ;  /* 0x00009e00ff917b82 */ /* 0x000f220000000800 */
[-C--:B0-----:R-:W-:Y:S01]  /*173e0*/  LEA R44, P0, R2, R3.reuse, 0x1 ;  /* 0x00000003022c7211 */ /* 0x081fe200078008ff */
[C---:B------:R-:W-:Y:S01]  /*173f0*/  IMAD R54, R147.reuse, 0x2, R2 ;  /* 0x0000000293367824 */ /* 0x040fe200078e0202 */
[----:B------:R-:W-:Y:S02]  /*17400*/  LEA R50, P2, R144, R3, 0x1 ;  /* 0x0000000390327211 */ /* 0x000fe400078408ff */
[----:B------:R-:W-:Y:S01]  /*17410*/  LEA.HI.X.SX32 R45, R2, R19, 0x1, P0 ;  /* 0x00000013022d7211 */ /* 0x000fe200000f0eff */
[C---:B-1----:R-:W-:Y:S01]  /*17420*/  IMAD R0, R147.reuse, 0x2, R54 ;  /* 0x0000000293007824 */ /* 0x042fe200078e0236 */
[-C--:B------:R-:W-:Y:S02]  /*17430*/  LEA R46, P0, R54, R3.reuse, 0x1 ;  /* 0x00000003362e7211 */ /* 0x080fe400078008ff */
[----:B------:R-:W-:Y:S02]  /*17440*/  LEA R52, P3, R146, R3, 0x1 ;  /* 0x0000000392347211 */ /* 0x000fe400078608ff */
[-C--:B------:R-:W-:Y:S01]  /*17450*/  LEA.HI.X.SX32 R51, R144, R19.reuse, 0x1, P2 ;  /* 0x0000001390337211 */ /* 0x080fe200010f0eff */
[----:B------:R-:W-:Y:S01]  /*17460*/  IMAD R2, R147, 0x2, R0 ;  /* 0x0000000293027824 */ /* 0x000fe200078e0200 */
[----:B------:R-:W-:-:S02]  /*17470*/  LEA.HI.X.SX32 R47, R54, R19, 0x1, P0 ;  /* 0x00000013362f7211 */ /* 0x000fc400000f0eff */
[----:B------:R-:W-:Y:S01]  /*17480*/  LEA.HI.X.SX32 R53, R146, R19, 0x1, P3 ;  /* 0x0000001392357211 */ /* 0x000fe200018f0eff */
[----:B------:R0:W-:Y:S04]  /*17490*/  STG.E.U16 desc[UR60][R48.64], R4 ;  /* 0x0000000430007986 */ /* 0x0001e8000c10153c */
[----:B------:R1:W-:Y:S01]  /*174a0*/  STG.E.U16 desc[UR60][R50.64], R5 ;  /* 0x0000000532007986 */ /* 0x0003e2000c10153c */
[----:B0-----:R-:W-:Y:S02]  /*174b0*/  PRMT R49, R4, 0x7632, R49 ;  /* 0x0000763204317816 */ /* 0x001fe40000000031 */
[----:B------:R-:W-:Y:S02]  /*174c0*/  LEA R4, P0, R0, R3, 0x1 ;  /* 0x0000000300047211 */ /* 0x000fe400078008ff */
[----:B-1----:R-:W-:-:S02]  /*174d0*/  PRMT R51, R5, 0x7632, R51 ;  /* 0x0000763205337816 */ /* 0x002fc40000000033 */
[----:B------:R-:W-:Y:S01]  /*174e0*/  LEA.HI.X.SX32 R5, R0, R19, 0x1, P0 ;  /* 0x0000001300057211 */ /* 0x000fe200000f0eff */
[----:B------:R0:W-:Y:S01]  /*174f0*/  STG.E.U16 desc[UR60][R52.64], R6 ;  /* 0x0000000634007986 */ /* 0x0001e2000c10153c */
[C---:B------:R-:W-:Y:S02]  /*17500*/  LEA R48, P0, R2.reuse, R3, 0x1 ;  /* 0x0000000302307211 */ /* 0x040fe400078008ff */
[C---:B------:R-:W-:Y:S01]  /*17510*/  LEA R0, R147.reuse, R2, 0x1 ;  /* 0x0000000293007211 */ /* 0x040fe200078e08ff */
[----:B------:R-:W-:Y:S04]  /*17520*/  STG.E.U16 desc[UR60][R44.64], R7 ;  /* 0x000000072c007986 */ /* 0x000fe8000c10153c */
[----:B------:R1:W-:Y:S04]  /*17530*/  STG.E.U16 desc[UR60][R46.64], R49 ;  /* 0x000000312e007986 */ /* 0x0003e8000c10153c */
[----:B------:R1:W-:Y:S01]  /*17540*/  STG.E.U16 desc[UR60][R4.64], R51 ;  /* 0x0000003304007986 */ /* 0x0003e2000c10153c */
[----:B0-----:R-:W0:Y:S01]  /*17550*/  LDC R53, c[0x0][0x278] ;  /* 0x00009e00ff357b82 */ /* 0x001e220000000800 */
[----:B-1----:R-:W-:Y:S01]  /*17560*/  LEA.HI.X.SX32 R49, R2, R19, 0x1, P0 ;  /* 0x0000001302317211 */ /* 0x002fe200000f0eff */
[----:B------:R-:W-:Y:S01]  /*17570*/  IMAD R2, R147, 0x2, R0 ;  /* 0x0000000293027824 */ /* 0x000fe200078e0200 */
[----:B------:R-:W-:-:S04]  /*17580*/  LEA R50, P0, R0, R3, 0x1 ;  /* 0x0000000300327211 */ /* 0x000fc800078008ff */
[----:B------:R-:W-:Y:S01]  /*17590*/  LEA.HI.X.SX32 R51, R0, R19, 0x1, P0 ;  /* 0x0000001300337211 */ /* 0x000fe200000f0eff */
[----:B------:R-:W-:Y:S01]  /*175a0*/  IMAD R0, R147, 0x2, R2 ;  /* 0x0000000293007824 */ /* 0x000fe200078e0202 */
[----:B------:R-:W-:-:S03]  /*175b0*/  LEA R6, P0, R2, R3, 0x1 ;  /* 0x0000000302067211 */ /* 0x000fc600078008ff */
[----:B------:R-:W-:Y:S01]  /*175c0*/  IMAD R52, R147, 0x2, R0 ;  /* 0x0000000293347824 */ /* 0x000fe200078e0200 */
[----:B------:R-:W-:Y:S02]  /*175d0*/  PRMT R54, R7, 0x7632, R54 ;  /* 0x0000763207367816 */ /* 0x000fe40000000036 */
[----:B------:R-:W-:Y:S02]  /*175e0*/  LEA.HI.X.SX32 R7, R2, R19, 0x1, P0 ;  /* 0x0000001302077211 */ /* 0x000fe400000f0eff */
[-C--:B------:R-:W-:Y:S01]  /*175f0*/  LEA R46, P0, R52, R3.reuse, 0x1 ;  /* 0x00000003342e7211 */ /* 0x080fe200078008ff */
[----:B------:R1:W-:Y:S01]  /*17600*/  STG.E.U16 desc[UR60][R48.64], R55 ;  /* 0x0000003730007986 */ /* 0x0003e2000c10153c */
[----:B------:R-:W-:Y:S02]  /*17610*/  LEA R44, P2, R0, R3, 0x1 ;  /* 0x00000003002c7211 */ /* 0x000fe400078408ff */
[-C--:B------:R-:W-:Y:S02]  /*17620*/  LEA.HI.X.SX32 R47, R52, R19.reuse, 0x1, P0 ;  /* 0x00000013342f7211 */ /* 0x080fe400000f0eff */
[----:B------:R-:W-:Y:S01]  /*17630*/  LEA R52, R147, R52, 0x1 ;  /* 0x0000003493347211 */ /* 0x000fe200078e08ff */
[----:B------:R0:W-:Y:S01]  /*17640*/  STG.E.U16 desc[UR60][R50.64], R54 ;  /* 0x0000003632007986 */ /* 0x0001e2000c10153c */
[----:B-1----:R-:W1:Y:S01]  /*17650*/  LDC R49, c[0x0][0x278] ;  /* 0x00009e00ff317b82 */ /* 0x002e620000000800 */
[----:B------:R-:W-:-:S02]  /*17660*/  LEA.HI.X.SX32 R45, R0, R19, 0x1, P2 ;  /* 0x00000013002d7211 */ /* 0x000fc400010f0eff */
[----:B------:R-:W-:Y:S01]  /*17670*/  IMAD R0, R147, 0x2, R52 ;  /* 0x0000000293007824 */ /* 0x000fe200078e0234 */
[----:B------:R-:W-:-:S04]  /*17680*/  LEA R4, P0, R52, R3, 0x1 ;  /* 0x0000000334047211 */ /* 0x000fc800078008ff */
[----:B0-----:R-:W0:Y:S01]  /*17690*/  LDC R51, c[0x0][0x278] ;  /* 0x00009e00ff337b82 */ /* 0x001e220000000800 */
[----:B------:R4:W-:Y:S01]  /*176a0*/  STG.E.U16 desc[UR60][R6.64], R12 ;  /* 0x0000000c06007986 */ /* 0x0009e2000c10153c */
[----:B------:R-:W-:Y:S01]  /*176b0*/  LEA.HI.X.SX32 R5, R52, R19, 0x1, P0 ;  /* 0x0000001334057211 */ /* 0x000fe200000f0eff */
[----:B------:R-:W-:-:S05]  /*176c0*/  IMAD R2, R147, 0x2, R0 ;  /* 0x0000000293027824 */ /* 0x000fca00078e0200 */
[----:B------:R-:W3:Y:S01]  /*176d0*/  LDC R55, c[0x0][0x278] ;  /* 0x00009e00ff377b82 */ /* 0x000ee20000000800 */
[----:B------:R4:W-:Y:S02]  /*176e0*/  STG.E.U16 desc[UR60][R44.64], R13 ;  /* 0x0000000d2c007986 */ /* 0x0009e4000c10153c */
[----:B----4-:R-:W-:-:S04]  /*176f0*/  LEA R6, P0, R0, R3, 0x1 ;  /* 0x0000000300067211 */ /* 0x010fc800078008ff */
[----:B------:R-:W-:Y:S01]  /*17700*/  LEA.HI.X.SX32 R7, R0, R19, 0x1, P0 ;  /* 0x0000001300077211 */ /* 0x000fe200000f0eff */
[----:B------:R-:W-:Y:S02]  /*17710*/  IMAD R0, R53, 0x2, R2 ;  /* 0x0000000235007824 */ /* 0x000fe400078e0202 */
[----:B------:R-:W4:Y:S01]  /*17720*/  LDC R53, c[0x0][0x278] ;  /* 0x00009e00ff357b82 */ /* 0x000f220000000800 */
[----:B------:R-:W-:Y:S02]  /*17730*/  PRMT R45, R12, 0x7632, R45 ;  /* 0x000076320c2d7816 */ /* 0x000fe4000000002d */
[----:B------:R-:W-:Y:S01]  /*17740*/  LEA R12, P0, R2, R3, 0x1 ;  /* 0x00000003020c7211 */ /* 0x000fe200078008ff */
[----:B------:R1:W-:Y:S01]  /*17750*/  STG.E.U16 desc[UR60][R46.64], R14 ;  /* 0x0000000e2e007986 */ /* 0x0003e2000c10153c */
[----:B------:R-:W-:-:S03]  /*17760*/  PRMT R50, R15, 0x7632, R50 ;  /* 0x000076320f327816 */ /* 0x000fc60000000032 */
[----:B------:R1:W-:Y:S01]  /*17770*/  STG.E.U16 desc[UR60][R4.64], R15 ;  /* 0x0000000f04007986 */ /* 0x0003e2000c10153c */
[----:B------:R-:W-:Y:S02]  /*17780*/  PRMT R48, R14, 0x7632, R48 ;  /* 0x000076320e307816 */ /* 0x000fe40000000030 */
[----:B-1----:R-:W-:Y:S02]  /*17790*/  PRMT R47, R13, 0x7632, R47 ;  /* 0x000076320d2f7816 */ /* 0x002fe4000000002f */
[----:B------:R-:W-:Y:S02]  /*177a0*/  LEA.HI.X.SX32 R13, R2, R19, 0x1, P0 ;  /* 0x00000013020d7211 */ /* 0x000fe400000f0eff */
[C---:B------:R-:W-:Y:S01]  /*177b0*/  LEA R44, P0, R0.reuse, R3, 0x1 ;  /* 0x00000003002c7211 */ /* 0x040fe200078008ff */
[----:B------:R-:W1:Y:S01]  /*177c0*/  LDC R15, c[0x0][0x278] ;  /* 0x00009e00ff0f7b82 */ /* 0x000e620000000800 */
[----:B------:R-:W-:Y:S01]  /*177d0*/  LEA R2, R49, R0, 0x1 ;  /* 0x0000000031027211 */ /* 0x000fe200078e08ff */
[----:B------:R0:W-:Y:S06]  /*177e0*/  STG.E.U16 desc[UR60][R6.64], R45 ;  /* 0x0000002d06007986 */ /* 0x0001ec000c10153c */
[----:B------:R-:W1:Y:S01]  /*177f0*/  LDC R49, c[0x0][0x278] ;  /* 0x00009e00ff317b82 */ /* 0x000e620000000800 */
[----:B------:R3:W-:Y:S01]  /*17800*/  STG.E.U16 desc[UR60][R12.64], R47 ;  /* 0x0000002f0c007986 */ /* 0x0007e2000c10153c */
[----:B0-----:R-:W-:Y:S01]  /*17810*/  LEA.HI.X.SX32 R45, R0, R19, 0x1, P0 ;  /* 0x00000013002d7211 */ /* 0x001fe200000f0eff */
[----:B------:R-:W-:Y:S01]  /*17820*/  IMAD R0, R51, 0x2, R2 ;  /* 0x0000000233007824 */ /* 0x000fe200078e0202 */
[----:B------:R-:W-:-:S04]  /*17830*/  LEA R46, P0, R2, R3, 0x1 ;  /* 0x00000003022e7211 */ /* 0x000fc800078008ff */
[----:B------:R-:W0:Y:S01]  /*17840*/  LDC R51, c[0x0][0x278] ;  /* 0x00009e00ff337b82 */ /* 0x000e220000000800 */
[----:B------:R4:W-:Y:S01]  /*17850*/  STG.E.U16 desc[UR60][R44.64], R48 ;  /* 0x000000302c007986 */ /* 0x0009e2000c10153c */
[----:B---3--:R-:W-:Y:S01]  /*17860*/  LEA.HI.X.SX32 R47, R2, R19, 0x1, P0 ;  /* 0x00000013022f7211 */ /* 0x008fe200000f0eff */
[----:B------:R-:W-:Y:S01]  /*17870*/  IMAD R2, R55, 0x2, R0 ;  /* 0x0000000237027824 */ /* 0x000fe200078e0200 */
[----:B------:R-:W-:-:S04]  /*17880*/  LEA R4, P0, R0, R3, 0x1 ;  /* 0x0000000300047211 */ /* 0x000fc800078008ff */
[----:B------:R-:W3:Y:S01]  /*17890*/  LDC R55, c[0x0][0x278] ;  /* 0x00009e00ff377b82 */ /* 0x000ee20000000800 */
[----:B------:R-:W-:-:S07]  /*178a0*/  IMAD R14, R145, 0x2, R2 ;  /* 0x00000002910e7824 */ /* 0x000fce00078e0202 */
[----:B----4-:R-:W4:Y:S01]  /*178b0*/  LDC R45, c[0x0][0x278] ;  /* 0x00009e00ff2d7b82 */ /* 0x010f220000000800 */
[----:B------:R-:W-:Y:S01]  /*178c0*/  LEA.HI.X.SX32 R5, R0, R19, 0x1, P0 ;  /* 0x0000001300057211 */ /* 0x000fe200000f0eff */
[----:B------:R1:W-:Y:S01]  /*178d0*/  STG.E.U16 desc[UR60][R46.64], R50 ;  /* 0x000000322e007986 */ /* 0x0003e2000c10153c */
[-C--:B------:R-:W-:Y:S02]  /*178e0*/  LEA R6, P2, R2, R3.reuse, 0x1 ;  /* 0x0000000302067211 */ /* 0x080fe400078408ff */
[----:B------:R-:W-:Y:S02]  /*178f0*/  LEA R12, P0, R14, R3, 0x1 ;  /* 0x000000030e0c7211 */ /* 0x000fe400078008ff */
[----:B------:R-:W-:Y:S02]  /*17900*/  LEA R0, R53, R14, 0x1 ;  /* 0x0000000e35007211 */ /* 0x000fe400078e08ff */
[-C--:B------:R-:W-:Y:S01]  /*17910*/  LEA.HI.X.SX32 R7, R2, R19.reuse, 0x1, P2 ;  /* 0x0000001302077211 */ /* 0x080fe200010f0eff */
[----:B------:R-:W3:Y:S01]  /*17920*/  LDC R53, c[0x0][0x278] ;  /* 0x00009e00ff357b82 */ /* 0x000ee20000000800 */
[----:B------:R-:W-:Y:S01]  /*17930*/  LEA.HI.X.SX32 R13, R14, R19, 0x1, P0 ;  /* 0x000000130e0d7211 */ /* 0x000fe200000f0eff */
[----:B-1----:R-:W-:Y:S01]  /*17940*/  IMAD R2, R15, 0x2, R0 ;  /* 0x000000020f027824 */ /* 0x002fe200078e0200 */
[----:B------:R-:W-:-:S05]  /*17950*/  LEA R14, P0, R0, R3, 0x1 ;  /* 0x00000003000e7211 */ /* 0x000fca00078008ff */
[----:B------:R-:W1:Y:S01]  /*17960*/  LDC R47, c[0x0][0x278] ;  /* 0x00009e00ff2f7b82 */ /* 0x000e620000000800 */
[----:B------:R0:W-:Y:S01]  /*17970*/  STG.E.U16 desc[UR60][R4.64], R120 ;  /* 0x0000007804007986 */ /* 0x0001e2000c10153c */
[----:B------:R-:W-:Y:S01]  /*17980*/  LEA.HI.X.SX32 R15, R0, R19, 0x1, P0 ;  /* 0x00000013000f7211 */ /* 0x000fe200000f0eff */
[----:B------:R-:W-:Y:S02]  /*17990*/  IMAD R0, R49, 0x2, R2 ;  /* 0x0000000231007824 */ /* 0x000fe400078e0202 */
[----:B------:R4:W-:Y:S03]  /*179a0*/  STG.E.U16 desc[UR60][R6.64], R121 ;  /* 0x0000007906007986 */ /* 0x0009e6000c10153c */
[----:B------:R-:W3:Y:S01]  /*179b0*/  LDC R49, c[0x0][0x278] ;  /* 0x00009e00ff317b82 */ /* 0x000ee20000000800 */
[C---:B0-----:R-:W-:Y:S01]  /*179c0*/  LEA R4, P0, R2.reuse, R3, 0x1 ;  /* 0x0000000302047211 */ /* 0x041fe200078008ff */
[----:B------:R0:W-:Y:S03]  /*179d0*/  STG.E.U16 desc[UR60][R12.64], R122 ;  /* 0x0000007a0c007986 */ /* 0x0001e6000c10153c */
[----:B------:R-:W-:Y:S01]  /*179e0*/  LEA.HI.X.SX32 R5, R2, R19, 0x1, P0 ;  /* 0x0000001302057211 */ /* 0x000fe200000f0eff */
[----:B----4-:R-:W-:Y:S01]  /*179f0*/  IMAD R2, R45, 0x2, R0 ;  /* 0x000000022d027824 */ /* 0x010fe200078e0200 */
[C---:B------:R-:W-:Y:S01]  /*17a00*/  LEA R6, P0, R0.reuse, R3, 0x1 ;  /* 0x0000000300067211 */ /* 0x040fe200078008ff */
[----:B------:R-:W-:Y:S03]  /*17a10*/  STG.E.U16 desc[UR60][R14.64], R123 ;  /* 0x0000007b0e007986 */ /* 0x000fe6000c10153c */
[----:B------:R-:W-:-:S02]  /*17a20*/  LEA.HI.X.SX32 R7, R0, R19, 0x1, P0 ;  /* 0x0000001300077211 */ /* 0x000fc400000f0eff */
[----:B0-----:R-:W-:Y:S02]  /*17a30*/  PRMT R13, R120, 0x7632, R13 ;  /* 0x00007632780d7816 */ /* 0x001fe4000000000d */
[C---:B------:R-:W-:Y:S02]  /*17a40*/  LEA R12, P0, R2.reuse, R3, 0x1 ;  /* 0x00000003020c7211 */ /* 0x040fe400078008ff */
[----:B------:R-:W-:Y:S01]  /*17a50*/  LEA R0, R51, R2, 0x1 ;  /* 0x0000000233007211 */ /* 0x000fe200078e08ff */
[----:B------:R0:W-:Y:S01]  /*17a60*/  STG.E.U16 desc[UR60][R4.64], R13 ;  /* 0x0000000d04007986 */ /* 0x0001e2000c10153c */
[----:B------:R-:W4:Y:S01]  /*17a70*/  LDC R51, c[0x0][0x278] ;  /* 0x00009e00ff337b82 */ /* 0x000f220000000800 */
[----:B------:R-:W-:Y:S02]  /*17a80*/  PRMT R48, R121, 0x7632, R48 ;  /* 0x0000763279307816 */ /* 0x000fe40000000030 */
[----:B0-----:R-:W-:Y:S01]  /*17a90*/  LEA.HI.X.SX32 R13, R2, R19, 0x1, P0 ;  /* 0x00000013020d7211 */ /* 0x001fe200000f0eff */
[----:B-1----:R-:W-:Y:S01]  /*17aa0*/  IMAD R2, R47, 0x2, R0 ;  /* 0x000000022f027824 */ /* 0x002fe200078e0200 */
[----:B------:R-:W-:-:S03]  /*17ab0*/  LEA R44, P0, R0, R3, 0x1 ;  /* 0x00000003002c7211 */ /* 0x000fc600078008ff */
[----:B------:R-:W0:Y:S01]  /*17ac0*/  LDC R47, c[0x0][0x278] ;  /* 0x00009e00ff2f7b82 */ /* 0x000e220000000800 */
[----:B------:R-:W-:Y:S01]  /*17ad0*/  LEA.HI.X.SX32 R45, R0, R19, 0x1, P0 ;  /* 0x00000013002d7211 */ /* 0x000fe200000f0eff */
[----:B---3--:R-:W-:Y:S01]  /*17ae0*/  IMAD R0, R53, 0x2, R2 ;  /* 0x0000000235007824 */ /* 0x008fe200078e0202 */
[----:B------:R-:W-:-:S03]  /*17af0*/  LEA R4, P0, R2, R3, 0x1 ;  /* 0x0000000302047211 */ /* 0x000fc600078008ff */
[----:B------:R-:W-:Y:S01]  /*17b00*/  IMAD R46, R49, 0x2, R0 ;  /* 0x00000002312e7824 */ /* 0x000fe200078e0200 */
[----:B------:R1:W-:Y:S01]  /*17b10*/  STG.E.U16 desc[UR60][R6.64], R48 ;  /* 0x0000003006007986 */ /* 0x0003e2000c10153c */
[----:B------:R-:W3:Y:S01]  /*17b20*/  LDC R49, c[0x0][0x278] ;  /* 0x00009e00ff317b82 */ /* 0x000ee20000000800 */
[----:B------:R-:W-:Y:S02]  /*17b30*/  LEA.HI.X.SX32 R5, R2, R19, 0x1, P0 ;  /* 0x0000001302057211 */ /* 0x000fe400000f0eff */
[----:B------:R-:W-:Y:S02]  /*17b40*/  PRMT R50, R122, 0x7632, R50 ;  /* 0x000076327a327816 */ /* 0x000fe40000000032 */
[----:B------:R-:W-:-:S03]  /*17b50*/  PRMT R52, R123, 0x7632, R52 ;  /* 0x000076327b347816 */ /* 0x000fc60000000034 */
[----:B------:R-:W2:Y:S01]  /*17b60*/  LDC R53, c[0x0][0x278] ;  /* 0x00009e00ff357b82 */ /* 0x000ea20000000800 */
[-C--:B-1----:R-:W-:Y:S01]  /*17b70*/  LEA R6, P0, R46, R3.reuse, 0x1 ;  /* 0x000000032e067211 */ /* 0x082fe200078008ff */
[----:B------:R1:W-:Y:S01]  /*17b80*/  STG.E.U16 desc[UR60][R12.64], R50 ;  /* 0x000000320c007986 */ /* 0x0003e2000c10153c */
[----:B------:R-:W-:Y:S02]  /*17b90*/  LEA R14, P2, R0, R3, 0x1 ;  /* 0x00000003000e7211 */ /* 0x000fe400078408ff */
[-C--:B------:R-:W-:Y:S01]  /*17ba0*/  LEA.HI.X.SX32 R7, R46, R19.reuse, 0x1, P0 ;  /* 0x000000132e077211 */ /* 0x080fe200000f0eff */
[----:B------:R4:W-:Y:S01]  /*17bb0*/  STG.E.U16 desc[UR60][R44.64], R52 ;  /* 0x000000342c007986 */ /* 0x0009e2000c10153c */
[----:B------:R-:W-:Y:S02]  /*17bc0*/  LEA R46, R55, R46, 0x1 ;  /* 0x0000002e372e7211 */ /* 0x000fe400078e08ff */
[----:B------:R-:W-:-:S03]  /*17bd0*/  LEA.HI.X.SX32 R15, R0, R19, 0x1, P2 ;  /* 0x00000013000f7211 */ /* 0x000fc600010f0eff */
[----:B0-----:R-:W-:Y:S01]  /*17be0*/  IMAD R0, R47, 0x2, R46 ;  /* 0x000000022f007824 */ /* 0x001fe200078e022e */
[C---:B-1----:R-:W-:Y:S01]  /*17bf0*/  LEA R12, P0, R46.reuse, R3, 0x1 ;  /* 0x000000032e0c7211 */ /* 0x042fe200078008ff */
[----:B------:R-:W0:Y:S01]  /*17c00*/  LDC R47, c[0x0][0x278] ;  /* 0x00009e00ff2f7b82 */ /* 0x000e220000000800 */
[----:B------:R1:W-:Y:S07]  /*17c10*/  STG.E.U16 desc[UR60][R4.64], R116 ;  /* 0x0000007404007986 */ /* 0x0003ee000c10153c */
[----:B----4-:R-:W4:Y:S01]  /*17c20*/  LDC R45, c[0x0][0x278] ;  /* 0x00009e00ff2d7b82 */ /* 0x010f220000000800 */
[----:B------:R-:W-:Y:S01]  /*17c30*/  LEA.HI.X.SX32 R13, R46, R19, 0x1, P0 ;  /* 0x000000132e0d7211 */ /* 0x000fe200000f0eff */
[----:B------:R-:W-:Y:S01]  /*17c40*/  IMAD R2, R51, 0x2, R0 ;  /* 0x0000000233027824 */ /* 0x000fe200078e0200 */
[----:B-1----:R-:W-:-:S05]  /*17c50*/  LEA R4, P0, R0, R3, 0x1 ;  /* 0x0000000300047211 */ /* 0x002fca00078008ff */
[----:B------:R-:W1:Y:S01]  /*17c60*/  LDC R51, c[0x0][0x278] ;  /* 0x00009e00ff337b82 */ /* 0x000e620000000800 */
[----:B------:R2:W-:Y:S01]  /*17c70*/  STG.E.U16 desc[UR60][R14.64], R117 ;  /* 0x000000750e007986 */ /* 0x0005e2000c10153c */
[----:B------:R-:W-:Y:S01]  /*17c80*/  LEA.HI.X.SX32 R5, R0, R19, 0x1, P0 ;  /* 0x0000001300057211 */ /* 0x000fe200000f0eff */
[----:B---3--:R-:W-:Y:S02]  /*17c90*/  IMAD R0, R49, 0x2, R2 ;  /* 0x0000000231007824 */ /* 0x008fe400078e0202 */
[----:B------:R3:W-:Y:S03]  /*17ca0*/  STG.E.U16 desc[UR60][R6.64], R118 ;  /* 0x0000007606007986 */ /* 0x0007e6000c10153c */
[----:B------:R-:W1:Y:S01]  /*17cb0*/  LDC R49, c[0x0][0x278] ;  /* 0x00009e00ff317b82 */ /* 0x000e620000000800 */
[----:B------:R-:W-:Y:S01]  /*17cc0*/  STG.E.U16 desc[UR60][R12.64], R119 ;  /* 0x000000770c007986 */ /* 0x000fe2000c10153c */
[----:B--2---:R-:W-:-:S02]  /*17cd0*/  PRMT R15, R116, 0x7632, R15 ;  /* 0x00007632740f7816 */ /* 0x004fc4000000000f */
[----:B---3--:R-:W-:-:S04]  /*17ce0*/  LEA R6, P0, R2, R3, 0x1 ;  /* 0x0000000302067211 */ /* 0x008fc800078008ff */
[----:B------:R-:W-:Y:S02]  /*17cf0*/  LEA.HI.X.SX32 R7, R2, R19, 0x1, P0 ;  /* 0x0000001302077211 */ /* 0x000fe400000f0eff */
[C---:B------:R-:W-:Y:S02]  /*17d00*/  LEA R14, P0, R0.reuse, R3, 0x1 ;  /* 0x00000003000e7211 */ /* 0x040fe400078008ff */
[----:B------:R-:W-:Y:S01]  /*17d10*/  LEA R2, R53, R0, 0x1 ;  /* 0x0000000035027211 */ /* 0x000fe200078e08ff */
[----:B------:R2:W-:Y:S01]  /*17d20*/  STG.E.U16 desc[UR60][R4.64], R15 ;  /* 0x0000000f04007986 */ /* 0x0005e2000c10153c */
[----:B------:R-:W3:Y:S01]  /*17d30*/  LDC R53, c[0x0][0x278] ;  /* 0x00009e00ff357b82 */ /* 0x000ee20000000800 */
[----:B------:R-:W-:Y:S02]  /*17d40*/  PRMT R48, R117, 0x7632, R48 ;  /* 0x0000763275307816 */ /* 0x000fe40000000030 */
[----:B--2---:R-:W-:Y:S01]  /*17d50*/  LEA.HI.X.SX32 R15, R0, R19, 0x1, P0 ;  /* 0x00000013000f7211 */ /* 0x004fe200000f0eff */
[----:B----4-:R-:W-:Y:S01]  /*17d60*/  IMAD R0, R45, 0x2, R2 ;  /* 0x000000022d007824 */ /* 0x010fe200078e0202 */
[----:B------:R-:W-:-:S04]  /*17d70*/  LEA R44, P0, R2, R3, 0x1 ;  /* 0x00000003022c7211 */ /* 0x000fc800078008ff */
[----:B------:R-:W-:Y:S01]  /*17d80*/  LEA.HI.X.SX32 R45, R2, R19, 0x1, P0 ;  /* 0x00000013022d7211 */ /* 0x000fe200000f0eff */
[----:B0-----:R-:W-:Y:S01]  /*17d90*/  IMAD R2, R47, 0x2, R0 ;  /* 0x000000022f027824 */ /* 0x001fe200078e0200 */
[C---:B------:R-:W-:Y:S01]  /*17da0*/  LEA R4, P0, R0.reuse, R3, 0x1 ;  /* 0x0000000300047211 */ /* 0x040fe200078008ff */
[----:B------:R-:W0:Y:S02]  /*17db0*/  LDC R47, c[0x0][0x278] ;  /* 0x00009e00ff2f7b82 */ /* 0x000e240000000800 */
[----:B-1----:R-:W-:Y:S01]  /*17dc0*/  IMAD R46, R51, 0x2, R2 ;  /* 0x00000002332e7824 */ /* 0x002fe200078e0202 */
[----:B------:R1:W-:Y:S01]  /*17dd0*/  STG.E.U16 desc[UR60][R6.64], R48 ;  /* 0x0000003006007986 */ /* 0x0003e2000c10153c */
[----:B------:R-:W-:-:S04]  /*17de0*/  LEA.HI.X.SX32 R5, R0, R19, 0x1, P0 ;  /* 0x0000001300057211 */ /* 0x000fc800000f0eff */
[----:B------:R-:W2:Y:S01]  /*17df0*/  LDC R51, c[0x0][0x278] ;  /* 0x00009e00ff337b82 */ /* 0x000ea20000000800 */
[----:B------:R-:W-:Y:S02]  /*17e00*/  PRMT R50, R118, 0x7632, R50 ;  /* 0x0000763276327816 */ /* 0x000fe40000000032 */
[C---:B-1----:R-:W-:Y:S02]  /*17e10*/  LEA R6, P0, R46.reuse, R3, 0x1 ;  /* 0x000000032e067211 */ /* 0x042fe400078008ff */
[----:B------:R-:W-:Y:S02]  /*17e20*/  PRMT R52, R119, 0x7632, R52 ;  /* 0x0000763277347816 */ /* 0x000fe40000000034 */
[----:B------:R-:W-:Y:S02]  /*17e30*/  LEA.HI.X.SX32 R7, R46, R19, 0x1, P0 ;  /* 0x000000132e077211 */ /* 0x000fe400000f0eff */
[----:B------:R-:W-:Y:S02]  /*17e40*/  LEA R46, R49, R46, 0x1 ;  /* 0x0000002e312e7211 */ /* 0x000fe400078e08ff */
[----:B------:R-:W1:Y:S01]  /*17e50*/  LDC R49, c[0x0][0x278] ;  /* 0x00009e00ff317b82 */ /* 0x000e620000000800 */
[----:B------:R4:W-:Y:S01]  /*17e60*/  STG.E.U16 desc[UR60][R14.64], R50 ;  /* 0x000000320e007986 */ /* 0x0009e2000c10153c */
[----:B------:R-:W-:-:S03]  /*17e70*/  LEA R12, P2, R2, R3, 0x1 ;  /* 0x00000003020c7211 */ /* 0x000fc600078408ff */
[----:B------:R4:W-:Y:S01]  /*17e80*/  STG.E.U16 desc[UR60][R44.64], R52 ;  /* 0x000000342c007986 */ /* 0x0009e2000c10153c */
[----:B---3--:R-:W-:Y:S02]  /*17e90*/  IMAD R0, R53, 0x2, R46 ;  /* 0x0000000235007824 */ /* 0x008fe400078e022e */
[----:B------:R-:W3:Y:S01]  /*17ea0*/  LDC R53, c[0x0][0x278] ;  /* 0x00009e00ff357b82 */ /* 0x000ee20000000800 */
[----:B------:R-:W-:Y:S02]  /*17eb0*/  LEA.HI.X.SX32 R13, R2, R19, 0x1, P2 ;  /* 0x00000013020d7211 */ /* 0x000fe400010f0eff */
[----:B----4-:R-:W-:-:S05]  /*17ec0*/  LEA R14, P0, R46, R3, 0x1 ;  /* 0x000000032e0e7211 */ /* 0x010fca00078008ff */
[----:B------:R-:W4:Y:S01]  /*17ed0*/  LDC R45, c[0x0][0x278] ;  /* 0x00009e00ff2d7b82 */ /* 0x000f220000000800 */
[----:B------:R2:W-:Y:S01]  /*17ee0*/  STG.E.U16 desc[UR60][R4.64], R112 ;  /* 0x0000007004007986 */ /* 0x0005e2000c10153c */
[----:B------:R-:W-:Y:S01]  /*17ef0*/  LEA.HI.X.SX32 R15, R46, R19, 0x1, P0 ;  /* 0x000000132e0f7211 */ /* 0x000fe200000f0eff */
[----:B0-----:R-:W-:Y:S02]  /*17f00*/  IMAD R2, R47, 0x2, R0 ;  /* 0x000000022f027824 */ /* 0x001fe400078e0200 */
[----:B------:R0:W-:Y:S03]  /*17f10*/  STG.E.U16 desc[UR60][R12.64], R113 ;  /* 0x000000710c007986 */ /* 0x0001e6000c10153c */
[----:B------:R-:W3:Y:S01]  /*17f20*/  LDC R47, c[0x0][0x278] ;  /* 0x00009e00ff2f7b82 */ /* 0x000ee20000000800 */
[----:B------:R0:W-:Y:S01]  /*17f30*/  STG.E.U16 desc[UR60][R6.64], R114 ;  /* 0x0000007206007986 */ /* 0x0001e2000c10153c */
[----:B--2---:R-:W-:-:S04]  /*17f40*/  LEA R4, P0, R0, R3, 0x1 ;  /* 0x0000000300047211 */ /* 0x004fc800078008ff */
[----:B------:R-:W-:Y:S01]  /*17f50*/  LEA.HI.X.SX32 R5, R0, R19, 0x1, P0 ;  /* 0x0000001300057211 */ /* 0x000fe200000f0eff */
[----:B------:R-:W-:Y:S01]  /*17f60*/  IMAD R0, R51, 0x2, R2 ;  /* 0x0000000233007824 */ /* 0x000fe200078e0202 */
[----:B0-----:R-:W-:Y:S01]  /*17f70*/  PRMT R13, R112, 0x7632, R13 ;  /* 0x00007632700d7816 */ /* 0x001fe2000000000d */
[----:B------:R-:W0:Y:S01]  /*17f80*/  LDC R51, c[0x0][0x278] ;  /* 0x00009e00ff337b82 */ /* 0x000e220000000800 */
[C---:B------:R-:W-:Y:S01]  /*17f90*/  LEA R6, P0, R2.reuse, R3, 0x1 ;  /* 0x0000000302067211 */ /* 0x040fe200078008ff */
[----:B------:R-:W-:Y:S03]  /*17fa0*/  STG.E.U16 desc[UR60][R14.64], R115 ;  /* 0x000000730e007986 */ /* 0x000fe6000c10153c */
[----:B------:R-:W-:Y:S02]  /*17fb0*/  LEA.HI.X.SX32 R7, R2, R19, 0x1, P0 ;  /* 0x0000001302077211 */ /* 0x000fe400000f0eff */
[----:B------:R-:W-:-:S02]  /*17fc0*/  LEA R12, P0, R0, R3, 0x1 ;  /* 0x00000003000c7211 */ /* 0x000fc400078008ff */
[----:B-1----:R-:W-:Y:S01]  /*17fd0*/  LEA R2, R49, R0, 0x1 ;  /* 0x0000000031027211 */ /* 0x002fe200078e08ff */
[----:B------:R1:W-:Y:S01]  /*17fe0*/  STG.E.U16 desc[UR60][R4.64], R13 ;  /* 0x0000000d04007986 */ /* 0x0003e2000c10153c */
[----:B------:R-:W2:Y:S01]  /*17ff0*/  LDC R49, c[0x0][0x278] ;  /* 0x00009e00ff317b82 */ /* 0x000ea20000000800 */
[----:B------:R-:W-:Y:S02]  /*18000*/  PRMT R48, R113, 0x7632, R48 ;  /* 0x0000763271307816 */ /* 0x000fe40000000030 */
[----:B-1----:R-:W-:Y:S01]  /*18010*/  LEA.HI.X.SX32 R13, R0, R19, 0x1, P0 ;  /* 0x00000013000d7211 */ /* 0x002fe200000f0eff */
[----:B----4-:R-:W-:Y:S01]  /*18020*/  IMAD R0, R45, 0x2, R2 ;  /* 0x000000022d007824 */ /* 0x010fe200078e0202 */
[----:B------:R-:W-:-:S04]  /*18030*/  LEA R44, P0, R2, R3, 0x1 ;  /* 0x00000003022c7211 */ /* 0x000fc800078008ff */
[----:B------:R-:W-:Y:S01]  /*18040*/  LEA.HI.X.SX32 R45, R2, R19, 0x1, P0 ;  /* 0x00000013022d7211 */ /* 0x000fe200000f0eff */
[----:B---3--:R-:W-:Y:S01]  /*18050*/  IMAD R2, R53, 0x2, R0 ;  /* 0x0000000235027824 */ /* 0x008fe200078e0200 */
[C---:B------:R-:W-:Y:S01]  /*18060*/  LEA R4, P0, R0.reuse, R3, 0x1 ;  /* 0x0000000300047211 */ /* 0x040fe200078008ff */
[----:B------:R-:W1:Y:S02]  /*18070*/  LDC R53, c[0x0][0x278] ;  /* 0x00009e00ff357b82 */ /* 0x000e640000000800 */
[----:B------:R-:W-:Y:S01]  /*18080*/  IMAD R46, R47, 0x2, R2 ;  /* 0x000000022f2e7824 */ /* 0x000fe200078e0202 */
[----:B------:R3:W-:Y:S01]  /*18090*/  STG.E.U16 desc[UR60][R6.64], R48 ;  /* 0x0000003006007986 */ /* 0x0007e2000c10153c */
[----:B------:R-:W-:-:S04]  /*180a0*/  LEA.HI.X.SX32 R5, R0, R19, 0x1, P0 ;  /* 0x0000001300057211 */ /* 0x000fc800000f0eff */
[----:B------:R-:W4:Y:S01]  /*180b0*/  LDC R47, c[0x0][0x278] ;  /* 0x00009e00ff2f7b82 */ /* 0x000f220000000800 */
[----:B------:R-:W-:Y:S02]  /*180c0*/  PRMT R50, R114, 0x7632, R50 ;  /* 0x0000763272327816 */ /* 0x000fe40000000032 */
[C---:B---3--:R-:W-:Y:S02]  /*180d0*/  LEA R6, P0, R46.reuse, R3, 0x1 ;  /* 0x000000032e067211 */ /* 0x048fe400078008ff */
[----:B------:R-:W-:Y:S02]  /*180e0*/  PRMT R52, R115, 0x7632, R52 ;  /* 0x0000763273347816 */ /* 0x000fe40000000034 */
[----:B------:R-:W-:Y:S02]  /*180f0*/  LEA.HI.X.SX32 R7, R46, R19, 0x1, P0 ;  /* 0x000000132e077211 */ /* 0x000fe400000f0eff */
[----:B0-----:R-:W-:Y:S02]  /*18100*/  LEA R46, R51, R46, 0x1 ;  /* 0x0000002e332e7211 */ /* 0x001fe400078e08ff */
[----:B------:R-:W0:Y:S01]  /*18110*/  LDC R51, c[0x0][0x278] ;  /* 0x00009e00ff337b82 */ /* 0x000e220000000800 */
[----:B------:R3:W-:Y:S01]  /*18120*/  STG.E.U16 desc[UR60][R12.64], R50 ;  /* 0x000000320c007986 */ /* 0x0007e2000c10153c */
[----:B------:R-:W-:-:S03]  /*18130*/  LEA R14, P2, R2, R3, 0x1 ;  /* 0x00000003020e7211 */ /* 0x000fc600078408ff */
[----:B------:R3:W-:Y:S01]  /*18140*/  STG.E.U16 desc[UR60][R44.64], R52 ;  /* 0x000000342c007986 */ /* 0x0007e2000c10153c */
[----:B--2---:R-:W-:Y:S02]  /*18150*/  IMAD R0, R49, 0x2, R46 ;  /* 0x0000000231007824 */ /* 0x004fe400078e022e */
[----:B------:R-:W2:Y:S01]  /*18160*/  LDC R49, c[0x0][0x278] ;  /* 0x00009e00ff317b82 */ /* 0x000ea20000000800 */
[----:B------:R-:W-:Y:S02]  /*18170*/  LEA.HI.X.SX32 R15, R2, R19, 0x1, P2 ;  /* 0x00000013020f7211 */ /* 0x000fe400010f0eff */
[----:B---3--:R-:W-:-:S05]  /*18180*/  LEA R12, P0, R46, R3, 0x1 ;  /* 0x000000032e0c7211 */ /* 0x008fca00078008ff */
[----:B------:R-:W3:Y:S01]  /*18190*/  LDC R45, c[0x0][0x278] ;  /* 0x00009e00ff2d7b82 */ /* 0x000ee20000000800 */
[----:B------:R4:W-:Y:S01]  /*181a0*/  STG.E.U16 desc[UR60][R4.64], R108 ;  /* 0x0000006c04007986 */ /* 0x0009e2000c10153c */
[----:B------:R-:W-:Y:S01]  /*181b0*/  LEA.HI.X.SX32 R13, R46, R19, 0x1, P0 ;  /* 0x000000132e0d7211 */ /* 0x000fe200000f0eff */
[----:B-1----:R-:W-:Y:S02]  /*181c0*/  IMAD R2, R53, 0x2, R0 ;  /* 0x0000000235027824 */ /* 0x002fe400078e0200 */
[----:B------:R1:W-:Y:S03]  /*181d0*/  STG.E.U16 desc[UR60][R14.64], R109 ;  /* 0x0000006d0e007986 */ /* 0x0003e6000c10153c */
[----:B------:R-:W2:Y:S01]  /*181e0*/  LDC R53, c[0x0][0x278] ;  /* 0x00009e00ff357b82 */ /* 0x000ea20000000800 */
[----:B------:R1:W-:Y:S01]  /*181f0*/  STG.E.U16 desc[UR60][R6.64], R110 ;  /* 0x0000006e06007986 */ /* 0x0003e2000c10153c */
[----:B----4-:R-:W-:-:S04]  /*18200*/  LEA R4, P0, R0, R3, 0x1 ;  /* 0x0000000300047211 */ /* 0x010fc800078008ff */
[----:B------:R-:W-:Y:S01]  /*18210*/  LEA.HI.X.SX32 R5, R0, R19, 0x1, P0 ;  /* 0x0000001300057211 */ /* 0x000fe200000f0eff */
[----:B------:R-:W-:Y:S01]  /*18220*/  IMAD R0, R47, 0x2, R2 ;  /* 0x000000022f007824 */ /* 0x000fe200078e0202 */
[----:B-1----:R-:W-:Y:S01]  /*18230*/  PRMT R15, R108, 0x7632, R15 ;  /* 0x000076326c0f7816 */ /* 0x002fe2000000000f */
[----:B------:R-:W1:Y:S01]  /*18240*/  LDC R47, c[0x0][0x278] ;  /* 0x00009e00ff2f7b82 */ /* 0x000e620000000800 */
[C---:B------:R-:W-:Y:S01]  /*18250*/  LEA R6, P0, R2.reuse, R3, 0x1 ;  /* 0x0000000302067211 */ /* 0x040fe200078008ff */
[----:B------:R-:W-:Y:S03]  /*18260*/  STG.E.U16 desc[UR60][R12.64], R111 ;  /* 0x0000006f0c007986 */ /* 0x000fe6000c10153c */
[----:B------:R-:W-:Y:S02]  /*18270*/  LEA.HI.X.SX32 R7, R2, R19, 0x1, P0 ;  /* 0x0000001302077211 */ /* 0x000fe400000f0eff */
[----:B------:R-:W-:-:S02]  /*18280*/  LEA R14, P0, R0, R3, 0x1 ;  /* 0x00000003000e7211 */ /* 0x000fc400078008ff */
[----:B0-----:R-:W-:Y:S01]  /*18290*/  LEA R2, R51, R0, 0x1 ;  /* 0x0000000033027211 */ /* 0x001fe200078e08ff */
[----:B------:R0:W-:Y:S01]  /*182a0*/  STG.E.U16 desc[UR60][R4.64], R15 ;  /* 0x0000000f04007986 */ /* 0x0001e2000c10153c */
[----:B------:R-:W4:Y:S01]  /*182b0*/  LDC R51, c[0x0][0x278] ;  /* 0x00009e00ff337b82 */ /* 0x000f220000000800 */
[----:B------:R-:W-:Y:S02]  /*182c0*/  PRMT R48, R109, 0x7632, R48 ;  /* 0x000076326d307816 */ /* 0x000fe40000000030 */
[----:B0-----:R-:W-:Y:S01]  /*182d0*/  LEA.HI.X.SX32 R15, R0, R19, 0x1, P0 ;  /* 0x00000013000f7211 */ /* 0x001fe200000f0eff */
[----:B---3--:R-:W-:Y:S01]  /*182e0*/  IMAD R0, R45, 0x2, R2 ;  /* 0x000000022d007824 */ /* 0x008fe200078e0202 */
[----:B------:R-:W-:-:S04]  /*182f0*/  LEA R44, P0, R2, R3, 0x1 ;  /* 0x00000003022c7211 */ /* 0x000fc800078008ff */
[----:B------:R-:W-:Y:S01]  /*18300*/  LEA.HI.X.SX32 R45, R2, R19, 0x1, P0 ;  /* 0x00000013022d7211 */ /* 0x000fe200000f0eff */
[----:B--2---:R-:W-:Y:S01]  /*18310*/  IMAD R2, R49, 0x2, R0 ;  /* 0x0000000231027824 */ /* 0x004fe200078e0200 */
[C---:B------:R-:W-:Y:S01]  /*18320*/  LEA R4, P0, R0.reuse, R3, 0x1 ;  /* 0x0000000300047211 */ /* 0x040fe200078008ff */
[----:B------:R-:W0:Y:S02]  /*18330*/  LDC R49, c[0x0][0x278] ;  /* 0x00009e00ff317b82 */ /* 0x000e240000000800 */
[----:B------:R-:W-:Y:S01]  /*18340*/  IMAD R46, R53, 0x2, R2 ;  /* 0x00000002352e7824 */ /* 0x000fe200078e0202 */
[----:B------:R2:W-:Y:S01]  /*18350*/  STG.E.U16 desc[UR60][R6.64], R48 ;  /* 0x0000003006007986 */ /* 0x0005e2000c10153c */
[----:B------:R-:W-:-:S04]  /*18360*/  LEA.HI.X.SX32 R5, R0, R19, 0x1, P0 ;  /* 0x0000001300057211 */ /* 0x000fc800000f0eff */
[----:B------:R-:W3:Y:S01]  /*18370*/  LDC R53, c[0x0][0x278] ;  /* 0x00009e00ff357b82 */ /* 0x000ee20000000800 */
[----:B------:R-:W-:Y:S02]  /*18380*/  PRMT R50, R110, 0x7632, R50 ;  /* 0x000076326e327816 */ /* 0x000fe40000000032 */
[C---:B--2---:R-:W-:Y:S02]  /*18390*/  LEA R6, P0, R46.reuse, R3, 0x1 ;  /* 0x000000032e067211 */ /* 0x044fe400078008ff */
[----:B------:R-:W-:Y:S02]  /*183a0*/  PRMT R52, R111, 0x7632, R52 ;  /* 0x000076326f347816 */ /* 0x000fe40000000034 */
[----:B------:R-:W-:Y:S02]  /*183b0*/  LEA.HI.X.SX32 R7, R46, R19, 0x1, P0 ;  /* 0x000000132e077211 */ /* 0x000fe400000f0eff */
[----:B-1----:R-:W-:Y:S02]  /*183c0*/  LEA R46, R47, R46, 0x1 ;  /* 0x0000002e2f2e7211 */ /* 0x002fe400078e08ff */
[----:B------:R-:W1:Y:S01]  /*183d0*/  LDC R47, c[0x0][0x278] ;  /* 0x00009e00ff2f7b82 */ /* 0x000e620000000800 */
[----:B------:R2:W-:Y:S01]  /*183e0*/  STG.E.U16 desc[UR60][R14.64], R50 ;  /* 0x000000320e007986 */ /* 0x0005e2000c10153c */
[----:B------:R-:W-:-:S03]  /*183f0*/  LEA R12, P2, R2, R3, 0x1 ;  /* 0x00000003020c7211 */ /* 0x000fc600078408ff */
[----:B------:R2:W-:Y:S01]  /*18400*/  STG.E.U16 desc[UR60][R44.64], R52 ;  /* 0x000000342c007986 */ /* 0x0005e2000c10153c */
[----:B----4-:R-:W-:Y:S02]  /*18410*/  IMAD R0, R51, 0x2, R46 ;  /* 0x0000000233007824 */ /* 0x010fe400078e022e */
[----:B------:R-:W4:Y:S01]  /*18420*/  LDC R51, c[0x0][0x278] ;  /* 0x00009e00ff337b82 */ /* 0x000f220000000800 */
[----:B------:R-:W-:Y:S02]  /*18430*/  LEA.HI.X.SX32 R13, R2, R19, 0x1, P2 ;  /* 0x00000013020d7211 */ /* 0x000fe400010f0eff */
[----:B--2---:R-:W-:-:S05]  /*18440*/  LEA R14, P0, R46, R3, 0x1 ;  /* 0x000000032e0e7211 */ /* 0x004fca00078008ff */
[----:B------:R-:W2:Y:S01]  /*18450*/  LDC R45, c[0x0][0x278] ;  /* 0x00009e00ff2d7b82 */ /* 0x000ea20000000800 */
[----:B------:R3:W-:Y:S01]  /*18460*/  STG.E.U16 desc[UR60][R4.64], R104 ;  /* 0x0000006804007986 */ /* 0x0007e2000c10153c */
[----:B------:R-:W-:Y:S01]  /*18470*/  LEA.HI.X.SX32 R15, R46, R19, 0x1, P0 ;  /* 0x000000132e0f7211 */ /* 0x000fe200000f0eff */
[----:B0-----:R-:W-:Y:S02]  /*18480*/  IMAD R2, R49, 0x2, R0 ;  /* 0x0000000231027824 */ /* 0x001fe400078e0200 */
[----:B------:R0:W-:Y:S03]  /*18490*/  STG.E.U16 desc[UR60][R12.64], R105 ;  /* 0x000000690c007986 */ /* 0x0001e6000c10153c */
[----:B------:R-:W4:Y:S01]  /*184a0*/  LDC R49, c[0x0][0x278] ;  /* 0x00009e00ff317b82 */ /* 0x000f220000000800 */
[----:B------:R0:W-:Y:S01]  /*184b0*/  STG.E.U16 desc[UR60][R6.64], R106 ;  /* 0x0000006a06007986 */ /* 0x0001e2000c10153c */
[----:B---3--:R-:W-:-:S04]  /*184c0*/  LEA R4, P0, R0, R3, 0x1 ;  /* 0x0000000300047211 */ /* 0x008fc800078008ff */
        /* <DEDUP_REMOVED lines=10> */
[----:B------:R-:W3:Y:S01]  /*18570*/  LDC R47, c[0x0][0x278] ;  /* 0x00009e00ff2f7b82 */ /* 0x000ee20000000800 */
[----:B------:R-:W-:Y:S02]  /*18580*/  PRMT R48, R105, 0x7632, R48 ;  /* 0x0000763269307816 */ /* 0x000fe40000000030 */
[----:B-1----:R-:W-:Y:S01]  /*18590*/  LEA.HI.X.SX32 R13, R0, R19, 0x1, P0 ;  /* 0x00000013000d7211 */ /* 0x002fe200000f0eff */
[----:B--2---:R-:W-:Y:S01]  /*185a0*/  IMAD R0, R45, 0x2, R2 ;  /* 0x000000022d007824 */ /* 0x004fe200078e0202 */
[----:B------:R-:W-:-:S04]  /*185b0*/  LEA R44, P0, R2, R3, 0x1 ;  /* 0x00000003022c7211 */ /* 0x000fc800078008ff */
[----:B------:R-:W-:Y:S01]  /*185c0*/  LEA.HI.X.SX32 R45, R2, R19, 0x1, P0 ;  /* 0x00000013022d7211 */ /* 0x000fe200000f0eff */
[----:B----4-:R-:W-:Y:S01]  /*185d0*/  IMAD R2, R51, 0x2, R0 ;  /* 0x0000000233027824 */ /* 0x010fe200078e0200 */
[C---:B------:R-:W-:Y:S01]  /*185e0*/  LEA R4, P0, R0.reuse, R3, 0x1 ;  /* 0x0000000300047211 */ /* 0x040fe200078008ff */
[----:B------:R-:W1:Y:S02]  /*185f0*/  LDC R51, c[0x0][0x278] ;  /* 0x00009e00ff337b82 */ /* 0x000e640000000800 */
[----:B------:R-:W-:Y:S01]  /*18600*/  IMAD R46, R49, 0x2, R2 ;  /* 0x00000002312e7824 */ /* 0x000fe200078e0202 */
[----:B------:R2:W-:Y:S01]  /*18610*/  STG.E.U16 desc[UR60][R6.64], R48 ;  /* 0x0000003006007986 */ /* 0x0005e2000c10153c */
[----:B------:R-:W-:-:S04]  /*18620*/  LEA.HI.X.SX32 R5, R0, R19, 0x1, P0 ;  /* 0x0000001300057211 */ /* 0x000fc800000f0eff */
[----:B------:R-:W4:Y:S01]  /*18630*/  LDC R49, c[0x0][0x278] ;  /* 0x00009e00ff317b82 */ /* 0x000f220000000800 */
[----:B------:R-:W-:Y:S02]  /*18640*/  PRMT R50, R106, 0x7632, R50 ;  /* 0x000076326a327816 */ /* 0x000fe40000000032 */
[C---:B--2---:R-:W-:Y:S02]  /*18650*/  LEA R6, P0, R46.reuse, R3, 0x1 ;  /* 0x000000032e067211 */ /* 0x044fe400078008ff */
[----:B------:R-:W-:Y:S02]  /*18660*/  PRMT R52, R107, 0x7632, R52 ;  /* 0x000076326b347816 */ /* 0x000fe40000000034 */
[----:B------:R-:W-:Y:S02]  /*18670*/  LEA.HI.X.SX32 R7, R46, R19, 0x1, P0 ;  /* 0x000000132e077211 */ /* 0x000fe400000f0eff */
[----:B0-----:R-:W-:Y:S02]  /*18680*/  LEA R46, R53, R46, 0x1 ;  /* 0x0000002e352e7211 */ /* 0x001fe400078e08ff */
[----:B------:R-:W0:Y:S01]  /*18690*/  LDC R53, c[0x0][0x278] ;  /* 0x00009e00ff357b82 */ /* 0x000e220000000800 */
[----:B------:R2:W-:Y:S01]  /*186a0*/  STG.E.U16 desc[UR60][R12.64], R50 ;  /* 0x000000320c007986 */ /* 0x0005e2000c10153c */
[----:B------:R-:W-:-:S03]  /*186b0*/  LEA R14, P2, R2, R3, 0x1 ;  /* 0x00000003020e7211 */ /* 0x000fc600078408ff */
[----:B------:R2:W-:Y:S01]  /*186c0*/  STG.E.U16 desc[UR60][R44.64], R52 ;  /* 0x000000342c007986 */ /* 0x0005e2000c10153c */
[----:B---3--:R-:W-:Y:S02]  /*186d0*/  IMAD R0, R47, 0x2, R46 ;  /* 0x000000022f007824 */ /* 0x008fe400078e022e */
[----:B------:R-:W3:Y:S01]  /*186e0*/  LDC R47, c[0x0][0x278] ;  /* 0x00009e00ff2f7b82 */ /* 0x000ee20000000800 */
[----:B------:R-:W-:Y:S02]  /*186f0*/  LEA.HI.X.SX32 R15, R2, R19, 0x1, P2 ;  /* 0x00000013020f7211 */ /* 0x000fe400010f0eff */
[----:B--2---:R-:W-:-:S05]  /*18700*/  LEA R12, P0, R46, R3, 0x1 ;  /* 0x000000032e0c7211 */ /* 0x004fca00078008ff */
[----:B------:R-:W2:Y:S01]  /*18710*/  LDC R45, c[0x0][0x278] ;  /* 0x00009e00ff2d7b82 */ /* 0x000ea20000000800 */
[----:B------:R4:W-:Y:S01]  /*18720*/  STG.E.U16 desc[UR60][R4.64], R100 ;  /* 0x0000006404007986 */ /* 0x0009e2000c10153c */
[----:B------:R-:W-:Y:S01]  /*18730*/  LEA.HI.X.SX32 R13, R46, R19, 0x1, P0 ;  /* 0x000000132e0d7211 */ /* 0x000fe200000f0eff */
[----:B-1----:R-:W-:Y:S02]  /*18740*/  IMAD R2, R51, 0x2, R0 ;  /* 0x0000000233027824 */ /* 0x002fe400078e0200 */
[----:B------:R1:W-:Y:S03]  /*18750*/  STG.E.U16 desc[UR60][R14.64], R101 ;  /* 0x000000650e007986 */ /* 0x0003e6000c10153c */
[----:B------:R-:W3:Y:S01]  /*18760*/  LDC R51, c[0x0][0x278] ;  /* 0x00009e00ff337b82 */ /* 0x000ee20000000800 */
        /* <DEDUP_REMOVED lines=15> */
[----:B--2---:R-:W-:Y:S01]  /*18860*/  IMAD R0, R45, 0x2, R2 ;  /* 0x000000022d007824 */ /* 0x004fe200078e0202 */
[----:B------:R-:W-:-:S04]  /*18870*/  LEA R44, P0, R2, R3, 0x1 ;  /* 0x00000003022c7211 */ /* 0x000fc800078008ff */
[----:B------:R-:W-:Y:S01]  /*18880*/  LEA.HI.X.SX32 R45, R2, R19, 0x1, P0 ;  /* 0x00000013022d7211 */ /* 0x000fe200000f0eff */
[----:B---3--:R-:W-:Y:S01]  /*18890*/  IMAD R2, R47, 0x2, R0 ;  /* 0x000000022f027824 */ /* 0x008fe200078e0200 */
        /* <DEDUP_REMOVED lines=515> */
[----:B------:R-:W-:-:S04]  /*1a8d0*/  LEA R6, P0, R2, R3, 0x1 ;  /* 0x0000000302067211 */ /* 0x000fc800078008ff */
[----:B------:R-:W-:Y:S02]  /*1a8e0*/  LEA.HI.X.SX32 R7, R2, R19, 0x1, P0 ;  /* 0x0000001302077211 */ /* 0x000fe400000f0eff */
[C---:B------:R-:W-:Y:S02]  /*1a8f0*/  LEA R8, P0, R0.reuse, R3, 0x1 ;  /* 0x0000000300087211 */ /* 0x040fe400078008ff */
[----:B0-----:R-:W-:Y:S02]  /*1a900*/  LEA R2, R53, R0, 0x1 ;  /* 0x0000000035027211 */ /* 0x001fe400078e08ff */
[----:B------:R-:W-:Y:S02]  /*1a910*/  PRMT R44, R9, 0x7632, R44 ;  /* 0x00007632092c7816 */ /* 0x000fe4000000002c */
[----:B------:R-:W-:Y:S01]  /*1a920*/  LEA.HI.X.SX32 R9, R0, R19, 0x1, P0 ;  /* 0x0000001300097211 */ /* 0x000fe200000f0eff */
[----:B--2---:R-:W-:Y:S01]  /*1a930*/  IMAD R0, R45, 0x2, R2 ;  /* 0x000000022d007824 */ /* 0x004fe200078e0202 */
[C---:B------:R-:W-:Y:S01]  /*1a940*/  LEA R14, P0, R2.reuse, R3, 0x1 ;  /* 0x00000003020e7211 */ /* 0x040fe200078008ff */
[----:B------:R0:W-:Y:S01]  /*1a950*/  STG.E.U16 desc[UR60][R12.64], R11 ;  /* 0x0000000b0c007986 */ /* 0x0001e2000c10153c */
[----:B------:R-:W2:Y:S03]  /*1a960*/  LDC R45, c[0x0][0x278] ;  /* 0x00009e00ff2d7b82 */ /* 0x000ea60000000800 */
[----:B------:R4:W-:Y:S05]  /*1a970*/  STG.E.U16 desc[UR60][R4.64], R15 ;  /* 0x0000000f04007986 */ /* 0x0009ea000c10153c */
[----:B0-----:R-:W0:Y:S01]  /*1a980*/  LDC R13, c[0x0][0x278] ;  /* 0x00009e00ff0d7b82 */ /* 0x001e220000000800 */
[----:B----4-:R-:W-:Y:S01]  /*1a990*/  LEA.HI.X.SX32 R15, R2, R19, 0x1, P0 ;  /* 0x00000013020f7211 */ /* 0x010fe200000f0eff */
[----:B---3--:R-:W-:Y:S01]  /*1a9a0*/  IMAD R2, R47, 0x2, R0 ;  /* 0x000000022f027824 */ /* 0x008fe200078e0200 */
[C---:B------:R-:W-:Y:S01]  /*1a9b0*/  LEA R4, P0, R0.reuse, R3, 0x1 ;  /* 0x0000000300047211 */ /* 0x040fe200078008ff */
[----:B------:R3:W-:Y:S04]  /*1a9c0*/  STG.E.U16 desc[UR60][R6.64], R44 ;  /* 0x0000002c06007986 */ /* 0x0007e8000c10153c */
[----:B------:R-:W4:Y:S01]  /*1a9d0*/  LDC R47, c[0x0][0x278] ;  /* 0x00009e00ff2f7b82 */ /* 0x000f220000000800 */
[----:B------:R-:W-:Y:S01]  /*1a9e0*/  IMAD R12, R51, 0x2, R2 ;  /* 0x00000002330c7824 */ /* 0x000fe200078e0202 */
[----:B------:R-:W-:-:S02]  /*1a9f0*/  LEA.HI.X.SX32 R5, R0, R19, 0x1, P0 ;  /* 0x0000001300057211 */ /* 0x000fc400000f0eff */
[----:B------:R-:W-:Y:S02]  /*1aa00*/  PRMT R48, R10, 0x7632, R48 ;  /* 0x000076320a307816 */ /* 0x000fe40000000030 */
[----:B------:R-:W-:Y:S02]  /*1aa10*/  PRMT R46, R11, 0x7632, R46 ;  /* 0x000076320b2e7816 */ /* 0x000fe4000000002e */
[----:B------:R-:W4:Y:S01]  /*1aa20*/  LDC R51, c[0x0][0x278] ;  /* 0x00009e00ff337b82 */ /* 0x000f220000000800 */
[----:B---3--:R-:W-:-:S04]  /*1aa30*/  LEA R6, P0, R12, R3, 0x1 ;  /* 0x000000030c067211 */ /* 0x008fc800078008ff */
[----:B------:R-:W-:Y:S02]  /*1aa40*/  LEA.HI.X.SX32 R7, R12, R19, 0x1, P0 ;  /* 0x000000130c077211 */ /* 0x000fe400000f0eff */
[----:B-1----:R-:W-:Y:S02]  /*1aa50*/  LEA R12, R49, R12, 0x1 ;  /* 0x0000000c310c7211 */ /* 0x002fe400078e08ff */
[----:B------:R-:W1:Y:S01]  /*1aa60*/  LDC R49, c[0x0][0x278] ;  /* 0x00009e00ff317b82 */ /* 0x000e620000000800 */
[----:B------:R3:W-:Y:S01]  /*1aa70*/  STG.E.U16 desc[UR60][R8.64], R48 ;  /* 0x0000003008007986 */ /* 0x0007e2000c10153c */
[----:B------:R-:W-:-:S03]  /*1aa80*/  LEA R10, P2, R2, R3, 0x1 ;  /* 0x00000003020a7211 */ /* 0x000fc600078408ff */
[----:B------:R2:W-:Y:S01]  /*1aa90*/  STG.E.U16 desc[UR60][R14.64], R46 ;  /* 0x0000002e0e007986 */ /* 0x0005e2000c10153c */
[----:B0-----:R-:W-:Y:S01]  /*1aaa0*/  IMAD R0, R13, 0x2, R12 ;  /* 0x000000020d007824 */ /* 0x001fe200078e020c */
[----:B------:R-:W-:Y:S02]  /*1aab0*/  LEA.HI.X.SX32 R11, R2, R19, 0x1, P2 ;  /* 0x00000013020b7211 */ /* 0x000fe400010f0eff */
[----:B------:R0:W-:Y:S01]  /*1aac0*/  STG.E.U16 desc[UR60][R4.64], R128 ;  /* 0x0000008004007986 */ /* 0x0001e2000c10153c */
[C---:B---3--:R-:W-:Y:S01]  /*1aad0*/  LEA R8, P0, R12.reuse, R3, 0x1 ;  /* 0x000000030c087211 */ /* 0x048fe200078008ff */
[----:B--2---:R-:W2:Y:S03]  /*1aae0*/  LDC R15, c[0x0][0x278] ;  /* 0x00009e00ff0f7b82 */ /* 0x004ea60000000800 */
[----:B------:R-:W-:Y:S01]  /*1aaf0*/  LEA.HI.X.SX32 R9, R12, R19, 0x1, P0 ;  /* 0x000000130c097211 */ /* 0x000fe200000f0eff */
[----:B------:R-:W-:Y:S01]  /*1ab00*/  IMAD R2, R45, 0x2, R0 ;  /* 0x000000022d027824 */ /* 0x000fe200078e0200 */
[C---:B0-----:R-:W-:Y:S01]  /*1ab10*/  LEA R4, P0, R0.reuse, R3, 0x1 ;  /* 0x0000000300047211 */ /* 0x041fe200078008ff */
[----:B------:R0:W-:Y:S02]  /*1ab20*/  STG.E.U16 desc[UR60][R10.64], R129 ;  /* 0x000000810a007986 */ /* 0x0001e4000c10153c */
[----:B------:R-:W3:Y:S02]  /*1ab30*/  LDC R45, c[0x0][0x278] ;  /* 0x00009e00ff2d7b82 */ /* 0x000ee40000000800 */
[----:B------:R1:W-:Y:S01]  /*1ab40*/  STG.E.U16 desc[UR60][R6.64], R130 ;  /* 0x0000008206007986 */ /* 0x0003e2000c10153c */
[----:B------:R-:W-:Y:S01]  /*1ab50*/  LEA.HI.X.SX32 R5, R0, R19, 0x1, P0 ;  /* 0x0000001300057211 */ /* 0x000fe200000f0eff */
[----:B----4-:R-:W-:Y:S01]  /*1ab60*/  IMAD R0, R47, 0x2, R2 ;  /* 0x000000022f007824 */ /* 0x010fe200078e0202 */
[----:B------:R-:W-:Y:S01]  /*1ab70*/  PRMT R44, R129, 0x7632, R44 ;  /* 0x00007632812c7816 */ /* 0x000fe2000000002c */
[----:B------:R-:W-:Y:S02]  /*1ab80*/  STG.E.U16 desc[UR60][R8.64], R131 ;  /* 0x0000008308007986 */ /* 0x000fe4000c10153c */
[----:B------:R-:W4:Y:S01]  /*1ab90*/  LDC R47, c[0x0][0x278] ;  /* 0x00009e00ff2f7b82 */ /* 0x000f220000000800 */
[----:B0-----:R-:W-:-:S02]  /*1aba0*/  PRMT R11, R128, 0x7632, R11 ;  /* 0x00007632800b7816 */ /* 0x001fc4000000000b */
[----:B-1----:R-:W-:-:S04]  /*1abb0*/  LEA R6, P0, R2, R3, 0x1 ;  /* 0x0000000302067211 */ /* 0x002fc800078008ff */
[----:B------:R-:W-:Y:S02]  /*1abc0*/  LEA.HI.X.SX32 R7, R2, R19, 0x1, P0 ;  /* 0x0000001302077211 */ /* 0x000fe400000f0eff */
[----:B------:R-:W-:Y:S01]  /*1abd0*/  LEA R10, P0, R0, R3, 0x1 ;  /* 0x00000003000a7211 */ /* 0x000fe200078008ff */
[----:B------:R0:W-:Y:S01]  /*1abe0*/  STG.E.U16 desc[UR60][R4.64], R11 ;  /* 0x0000000b04007986 */ /* 0x0001e2000c10153c */
[----:B------:R-:W-:Y:S02]  /*1abf0*/  LEA R2, R49, R0, 0x1 ;  /* 0x0000000031027211 */ /* 0x000fe400078e08ff */
[----:B------:R-:W-:Y:S01]  /*1ac00*/  PRMT R13, R130, 0x7632, R13 ;  /* 0x00007632820d7816 */ /* 0x000fe2000000000d */
[----:B------:R-:W-:Y:S01]  /*1ac10*/  STG.E.U16 desc[UR60][R6.64], R44 ;  /* 0x0000002c06007986 */ /* 0x000fe2000c10153c */
[----:B------:R-:W1:Y:S01]  /*1ac20*/  LDC R49, c[0x0][0x278] ;  /* 0x00009e00ff317b82 */ /* 0x000e620000000800 */
[----:B0-----:R-:W-:Y:S01]  /*1ac30*/  LEA.HI.X.SX32 R11, R0, R19, 0x1, P0 ;  /* 0x00000013000b7211 */ /* 0x001fe200000f0eff */
[----:B--2---:R-:W-:Y:S01]  /*1ac40*/  IMAD R0, R15, 0x2, R2 ;  /* 0x000000020f007824 */ /* 0x004fe200078e0202 */
[----:B------:R-:W-:-:S05]  /*1ac50*/  LEA R12, P0, R2, R3, 0x1 ;  /* 0x00000003020c7211 */ /* 0x000fca00078008ff */
[----:B------:R-:W0:Y:S01]  /*1ac60*/  LDC R15, c[0x0][0x278] ;  /* 0x00009e00ff0f7b82 */ /* 0x000e220000000800 */
[----:B------:R2:W-:Y:S02]  /*1ac70*/  STG.E.U16 desc[UR60][R10.64], R13 ;  /* 0x0000000d0a007986 */ /* 0x0005e4000c10153c */
[----:B--2---:R-:W-:Y:S01]  /*1ac80*/  LEA.HI.X.SX32 R13, R2, R19, 0x1, P0 ;  /* 0x00000013020d7211 */ /* 0x004fe200000f0eff */
[----:B------:R-:W-:Y:S01]  /*1ac90*/  IMAD R2, R51, 0x2, R0 ;  /* 0x0000000233027824 */ /* 0x000fe200078e0200 */
[----:B------:R-:W-:-:S03]  /*1aca0*/  LEA R4, P0, R0, R3, 0x1 ;  /* 0x0000000300047211 */ /* 0x000fc600078008ff */
[----:B---3--:R-:W-:Y:S01]  /*1acb0*/  IMAD R14, R45, 0x2, R2 ;  /* 0x000000022d0e7824 */ /* 0x008fe200078e0202 */
[----:B------:R-:W-:Y:S01]  /*1acc0*/  LEA.HI.X.SX32 R5, R0, R19, 0x1, P0 ;  /* 0x0000001300057211 */ /* 0x000fe200000f0eff */
[----:B------:R-:W2:Y:S03]  /*1acd0*/  LDC R45, c[0x0][0x278] ;  /* 0x00009e00ff2d7b82 */ /* 0x000ea60000000800 */
[C---:B------:R-:W-:Y:S02]  /*1ace0*/  LEA R6, P0, R14.reuse, R3, 0x1 ;  /* 0x000000030e067211 */ /* 0x040fe400078008ff */
[----:B------:R-:W-:Y:S02]  /*1acf0*/  PRMT R46, R131, 0x7632, R46 ;  /* 0x00007632832e7816 */ /* 0x000fe4000000002e */
[----:B------:R-:W-:Y:S02]  /*1ad00*/  LEA.HI.X.SX32 R7, R14, R19, 0x1, P0 ;  /* 0x000000130e077211 */ /* 0x000fe400000f0eff */
[----:B----4-:R-:W-:-:S02]  /*1ad10*/  LEA R14, R47, R14, 0x1 ;  /* 0x0000000e2f0e7211 */ /* 0x010fc400078e08ff */
[----:B------:R-:W3:Y:S01]  /*1ad20*/  LDC R47, c[0x0][0x278] ;  /* 0x00009e00ff2f7b82 */ /* 0x000ee20000000800 */
[----:B------:R4:W-:Y:S01]  /*1ad30*/  STG.E.U16 desc[UR60][R12.64], R46 ;  /* 0x0000002e0c007986 */ /* 0x0009e2000c10153c */
[-C--:B------:R-:W-:Y:S01]  /*1ad40*/  LEA R8, P2, R2, R3.reuse, 0x1 ;  /* 0x0000000302087211 */ /* 0x080fe200078408ff */
[----:B0-----:R-:W-:Y:S01]  /*1ad50*/  IMAD R0, R15, 0x2, R14 ;  /* 0x000000020f007824 */ /* 0x001fe200078e020e */
[----:B------:R-:W-:Y:S01]  /*1ad60*/  LEA R10, P0, R14, R3, 0x1 ;  /* 0x000000030e0a7211 */ /* 0x000fe200078008ff */
[----:B------:R0:W-:Y:S01]  /*1ad70*/  STG.E.U16 desc[UR60][R4.64], R132 ;  /* 0x0000008404007986 */ /* 0x0001e2000c10153c */
[-C--:B------:R-:W-:Y:S02]  /*1ad80*/  LEA.HI.X.SX32 R9, R2, R19.reuse, 0x1, P2 ;  /* 0x0000001302097211 */ /* 0x080fe400010f0eff */
[----:B------:R-:W3:Y:S01]  /*1ad90*/  LDC R15, c[0x0][0x278] ;  /* 0x00009e00ff0f7b82 */ /* 0x000ee20000000800 */
[----:B------:R-:W-:-:S07]  /*1ada0*/  LEA.HI.X.SX32 R11, R14, R19, 0x1, P0 ;  /* 0x000000130e0b7211 */ /* 0x000fce00000f0eff */
[----:B----4-:R-:W4:Y:S01]  /*1adb0*/  LDC R13, c[0x0][0x278] ;  /* 0x00009e00ff0d7b82 */ /* 0x010f220000000800 */
[----:B-1----:R-:W-:Y:S01]  /*1adc0*/  IMAD R2, R49, 0x2, R0 ;  /* 0x0000000231027824 */ /* 0x002fe200078e0200 */
[C---:B0-----:R-:W-:Y:S01]  /*1add0*/  LEA R4, P0, R0.reuse, R3, 0x1 ;  /* 0x0000000300047211 */ /* 0x041fe200078008ff */
[----:B------:R0:W-:Y:S05]  /*1ade0*/  STG.E.U16 desc[UR60][R8.64], R133 ;  /* 0x0000008508007986 */ /* 0x0001ea000c10153c */
[----:B------:R-:W1:Y:S01]  /*1adf0*/  LDC R49, c[0x0][0x278] ;  /* 0x00009e00ff317b82 */ /* 0x000e620000000800 */
[----:B------:R0:W-:Y:S01]  /*1ae00*/  STG.E.U16 desc[UR60][R6.64], R134 ;  /* 0x0000008606007986 */ /* 0x0001e2000c10153c */
[----:B------:R-:W-:Y:S01]  /*1ae10*/  LEA.HI.X.SX32 R5, R0, R19, 0x1, P0 ;  /* 0x0000001300057211 */ /* 0x000fe200000f0eff */
[----:B--2---:R-:W-:Y:S01]  /*1ae20*/  IMAD R0, R45, 0x2, R2 ;  /* 0x000000022d007824 */ /* 0x004fe200078e0202 */
[----:B0-----:R-:W-:-:S04]  /*1ae30*/  PRMT R9, R132, 0x7632, R9 ;  /* 0x0000763284097816 */ /* 0x001fc80000000009 */
[----:B------:R-:W0:Y:S01]  /*1ae40*/  LDC R45, c[0x0][0x278] ;  /* 0x00009e00ff2d7b82 */ /* 0x000e220000000800 */
[C---:B------:R-:W-:Y:S01]  /*1ae50*/  LEA R6, P0, R2.reuse, R3, 0x1 ;  /* 0x0000000302067211 */ /* 0x040fe200078008ff */
[----:B------:R-:W-:Y:S03]  /*1ae60*/  STG.E.U16 desc[UR60][R10.64], R135 ;  /* 0x000000870a007986 */ /* 0x000fe6000c10153c */
[----:B------:R-:W-:Y:S02]  /*1ae70*/  LEA.HI.X.SX32 R7, R2, R19, 0x1, P0 ;  /* 0x0000001302077211 */ /* 0x000fe400000f0eff */
[----:B------:R-:W-:Y:S02]  /*1ae80*/  LEA R8, P0, R0, R3, 0x1 ;  /* 0x0000000300087211 */ /* 0x000fe400078008ff */
[----:B---3--:R-:W-:Y:S01]  /*1ae90*/  LEA R2, R47, R0, 0x1 ;  /* 0x000000002f027211 */ /* 0x008fe200078e08ff */
[----:B------:R2:W-:Y:S01]  /*1aea0*/  STG.E.U16 desc[UR60][R4.64], R9 ;  /* 0x0000000904007986 */ /* 0x0005e2000c10153c */
[----:B------:R-:W3:Y:S01]  /*1aeb0*/  LDC R47, c[0x0][0x278] ;  /* 0x00009e00ff2f7b82 */ /* 0x000ee20000000800 */
[----:B------:R-:W-:-:S02]  /*1aec0*/  PRMT R44, R133, 0x7632, R44 ;  /* 0x00007632852c7816 */ /* 0x000fc4000000002c */
[----:B--2---:R-:W-:Y:S01]  /*1aed0*/  LEA.HI.X.SX32 R9, R0, R19, 0x1, P0 ;  /* 0x0000001300097211 */ /* 0x004fe200000f0eff */
[----:B----4-:R-:W-:Y:S01]  /*1aee0*/  IMAD R0, R13, 0x2, R2 ;  /* 0x000000020d007824 */ /* 0x010fe200078e0202 */
[----:B------:R-:W-:-:S04]  /*1aef0*/  LEA R12, P0, R2, R3, 0x1 ;  /* 0x00000003020c7211 */ /* 0x000fc800078008ff */
[----:B------:R-:W-:Y:S01]  /*1af00*/  LEA.HI.X.SX32 R13, R2, R19, 0x1, P0 ;  /* 0x00000013020d7211 */ /* 0x000fe200000f0eff */
[----:B------:R-:W-:Y:S01]  /*1af10*/  IMAD R2, R15, 0x2, R0 ;  /* 0x000000020f027824 */ /* 0x000fe200078e0200 */
[C---:B------:R-:W-:Y:S01]  /*1af20*/  LEA R4, P0, R0.reuse, R3, 0x1 ;  /* 0x0000000300047211 */ /* 0x040fe200078008ff */
[----:B------:R-:W2:Y:S02]  /*1af30*/  LDC R15, c[0x0][0x278] ;  /* 0x00009e00ff0f7b82 */ /* 0x000ea40000000800 */
[----:B-1----:R-:W-:Y:S01]  /*1af40*/  IMAD R14, R49, 0x2, R2 ;  /* 0x00000002310e7824 */ /* 0x002fe200078e0202 */
[----:B------:R1:W-:Y:S01]  /*1af50*/  STG.E.U16 desc[UR60][R6.64], R44 ;  /* 0x0000002c06007986 */ /* 0x0003e2000c10153c */
[----:B------:R-:W-:-:S04]  /*1af60*/  LEA.HI.X.SX32 R5, R0, R19, 0x1, P0 ;  /* 0x0000001300057211 */ /* 0x000fc800000f0eff */
[----:B------:R-:W4:Y:S01]  /*1af70*/  LDC R49, c[0x0][0x278] ;  /* 0x00009e00ff317b82 */ /* 0x000f220000000800 */
[----:B------:R-:W-:Y:S02]  /*1af80*/  PRMT R46, R134, 0x7632, R46 ;  /* 0x00007632862e7816 */ /* 0x000fe4000000002e */
[C---:B-1----:R-:W-:Y:S02]  /*1af90*/  LEA R6, P0, R14.reuse, R3, 0x1 ;  /* 0x000000030e067211 */ /* 0x042fe400078008ff */
        /* <DEDUP_REMOVED lines=10> */
[----:B-1----:R-:W-:-:S05]  /*1b040*/  LEA R8, P0, R14, R3, 0x1 ;  /* 0x000000030e087211 */ /* 0x002fca00078008ff */
[----:B------:R-:W1:Y:S01]  /*1b050*/  LDC R13, c[0x0][0x278] ;  /* 0x00009e00ff0d7b82 */ /* 0x000e620000000800 */
[----:B------:R4:W-:Y:S01]  /*1b060*/  STG.E.U16 desc[UR60][R4.64], R124 ;  /* 0x0000007c04007986 */ /* 0x0009e2000c10153c */
[----:B------:R-:W-:Y:S01]  /*1b070*/  LEA.HI.X.SX32 R9, R14, R19, 0x1, P0 ;  /* 0x000000130e097211 */ /* 0x000fe200000f0eff */
[----:B--2---:R-:W-:Y:S02]  /*1b080*/  IMAD R2, R15, 0x2, R0 ;  /* 0x000000020f027824 */ /* 0x004fe400078e0200 */
[----:B------:R2:W-:Y:S03]  /*1b090*/  STG.E.U16 desc[UR60][R10.64], R125 ;  /* 0x0000007d0a007986 */ /* 0x0005e6000c10153c */
[----:B------:R-:W3:Y:S01]  /*1b0a0*/  LDC R15, c[0x0][0x278] ;  /* 0x00009e00ff0f7b82 */ /* 0x000ee20000000800 */
[----:B------:R2:W-:Y:S01]  /*1b0b0*/  STG.E.U16 desc[UR60][R6.64], R126 ;  /* 0x0000007e06007986 */ /* 0x0005e2000c10153c */
[----:B----4-:R-:W-:-:S04]  /*1b0c0*/  LEA R4, P0, R0, R3, 0x1 ;  /* 0x0000000300047211 */ /* 0x010fc800078008ff */
[----:B------:R-:W-:Y:S01]  /*1b0d0*/  LEA.HI.X.SX32 R5, R0, R19, 0x1, P0 ;  /* 0x0000001300057211 */ /* 0x000fe200000f0eff */
[----:B------:R-:W-:Y:S01]  /*1b0e0*/  IMAD R0, R49, 0x2, R2 ;  /* 0x0000000231007824 */ /* 0x000fe200078e0202 */
[----:B--2---:R-:W-:Y:S01]  /*1b0f0*/  PRMT R11, R124, 0x7632, R11 ;  /* 0x000076327c0b7816 */ /* 0x004fe2000000000b */
[----:B------:R-:W2:Y:S01]  /*1b100*/  LDC R49, c[0x0][0x278] ;  /* 0x00009e00ff317b82 */ /* 0x000ea20000000800 */
        /* <DEDUP_REMOVED lines=9> */
[----:B-1----:R-:W-:Y:S01]  /*1b1a0*/  IMAD R0, R13, 0x2, R2 ;  /* 0x000000020d007824 */ /* 0x002fe200078e0202 */
        /* <DEDUP_REMOVED lines=10> */
[C---:B-1----:R-:W-:Y:S02]  /*1b250*/  LEA R6, P0, R14.reuse, R3, 0x1 ;  /* 0x000000030e067211 */ /* 0x042fe400078008ff */
[----:B------:R-:W-:Y:S02]  /*1b260*/  PRMT R48, R127, 0x7632, R48 ;  /* 0x000076327f307816 */ /* 0x000fe40000000030 */
[----:B------:R-:W-:Y:S02]  /*1b270*/  LEA.HI.X.SX32 R7, R14, R19, 0x1, P0 ;  /* 0x000000130e077211 */ /* 0x000fe400000f0eff */
[----:B--2---:R-:W-:Y:S02]  /*1b280*/  LEA R14, R49, R14, 0x1 ;  /* 0x0000000e310e7211 */ /* 0x004fe400078e08ff */
        /* <DEDUP_REMOVED lines=43> */
[----:B------:R-:W-:Y:S02]  /*1b540*/  LEA R10, P2, R2, R3, 0x1 ;  /* 0x00000003020a7211 */ /* 0x000fe400078408ff */
[----:B0-----:R-:W-:-:S02]  /*1b550*/  LEA R14, R15, R14, 0x1 ;  /* 0x0000000e0f0e7211 */ /* 0x001fc400078e08ff */
[----:B------:R-:W0:Y:S01]  /*1b560*/  LDC R15, c[0x0][0x278] ;  /* 0x00009e00ff0f7b82 */ /* 0x000e220000000800 */
[----:B------:R2:W-:Y:S01]  /*1b570*/  STG.E.U16 desc[UR60][R8.64], R46 ;  /* 0x0000002e08007986 */ /* 0x0005e2000c10153c */
[----:B------:R-:W-:-:S03]  /*1b580*/  LEA.HI.X.SX32 R11, R2, R19, 0x1, P2 ;  /* 0x00000013020b7211 */ /* 0x000fc600010f0eff */
[----:B------:R2:W-:Y:S01]  /*1b590*/  STG.E.U16 desc[UR60][R12.64], R48 ;  /* 0x000000300c007986 */ /* 0x0005e2000c10153c */
[----:B------:R-:W-:Y:S01]  /*1b5a0*/  PRMT R44, R21, 0x7632, R44 ;  /* 0x00007632152c7816 */ /* 0x000fe2000000002c */
[----:B---3--:R-:W-:Y:S02]  /*1b5b0*/  IMAD R0, R49, 0x2, R14 ;  /* 0x0000000231007824 */ /* 0x008fe400078e020e */
[----:B------:R3:W-:Y:S04]  /*1b5c0*/  STG.E.U16 desc[UR60][R4.64], R20 ;  /* 0x0000001404007986 */ /* 0x0007e8000c10153c */
[----:B------:R3:W-:Y:S01]  /*1b5d0*/  STG.E.U16 desc[UR60][R10.64], R21 ;  /* 0x000000150a007986 */ /* 0x0007e2000c10153c */
[C---:B--2---:R-:W-:Y:S01]  /*1b5e0*/  LEA R8, P0, R14.reuse, R3, 0x1 ;  /* 0x000000030e087211 */ /* 0x044fe200078008ff */
[----:B------:R-:W2:Y:S03]  /*1b5f0*/  LDC R13, c[0x0][0x278] ;  /* 0x00009e00ff0d7b82 */ /* 0x000ea60000000800 */
[----:B------:R-:W-:Y:S01]  /*1b600*/  LEA.HI.X.SX32 R9, R14, R19, 0x1, P0 ;  /* 0x000000130e097211 */ /* 0x000fe200000f0eff */
[----:B-1----:R-:W-:Y:S01]  /*1b610*/  IMAD R2, R45, 0x2, R0 ;  /* 0x000000022d027824 */ /* 0x002fe200078e0200 */
[----:B---3--:R-:W-:-:S03]  /*1b620*/  LEA R4, P0, R0, R3, 0x1 ;  /* 0x0000000300047211 */ /* 0x008fc600078008ff */
[----:B------:R-:W1:Y:S01]  /*1b630*/  LDC R21, c[0x0][0x278] ;  /* 0x00009e00ff157b82 */ /* 0x000e620000000800 */
[----:B------:R3:W-:Y:S01]  /*1b640*/  STG.E.U16 desc[UR60][R6.64], R22 ;  /* 0x0000001606007986 */ /* 0x0007e2000c10153c */
[----:B------:R-:W-:Y:S01]  /*1b650*/  LEA.HI.X.SX32 R5, R0, R19, 0x1, P0 ;  /* 0x0000001300057211 */ /* 0x000fe200000f0eff */
[----:B----4-:R-:W-:-:S05]  /*1b660*/  IMAD R0, R47, 0x2, R2 ;  /* 0x000000022f007824 */ /* 0x010fca00078e0202 */
[----:B------:R-:W4:Y:S01]  /*1b670*/  LDC R45, c[0x0][0x278] ;  /* 0x00009e00ff2d7b82 */ /* 0x000f220000000800 */
[----:B------:R-:W-:Y:S02]  /*1b680*/  PRMT R11, R20, 0x7632, R11 ;  /* 0x00007632140b7816 */ /* 0x000fe4000000000b */
[C---:B---3--:R-:W-:Y:S01]  /*1b690*/  LEA R6, P0, R2.reuse, R3, 0x1 ;  /* 0x0000000302067211 */ /* 0x048fe200078008ff */
[----:B------:R-:W-:Y:S04]  /*1b6a0*/  STG.E.U16 desc[UR60][R8.64], R23 ;  /* 0x0000001708007986 */ /* 0x000fe8000c10153c */
[----:B------:R-:W3:Y:S01]  /*1b6b0*/  LDC R47, c[0x0][0x278] ;  /* 0x00009e00ff2f7b82 */ /* 0x000ee20000000800 */
[----:B------:R-:W-:Y:S02]  /*1b6c0*/  LEA.HI.X.SX32 R7, R2, R19, 0x1, P0 ;  /* 0x0000001302077211 */ /* 0x000fe400000f0eff */
[----:B------:R-:W-:-:S02]  /*1b6d0*/  LEA R10, P0, R0, R3, 0x1 ;  /* 0x00000003000a7211 */ /* 0x000fc400078008ff */
[----:B0-----:R-:W-:Y:S01]  /*1b6e0*/  LEA R2, R15, R0, 0x1 ;  /* 0x000000000f027211 */ /* 0x001fe200078e08ff */
[----:B------:R0:W-:Y:S02]  /*1b6f0*/  STG.E.U16 desc[UR60][R4.64], R11 ;  /* 0x0000000b04007986 */ /* 0x0001e4000c10153c */
[----:B------:R-:W3:Y:S01]  /*1b700*/  LDC R15, c[0x0][0x278] ;  /* 0x00009e00ff0f7b82 */ /* 0x000ee20000000800 */
[----:B0-----:R-:W-:Y:S01]  /*1b710*/  LEA.HI.X.SX32 R11, R0, R19, 0x1, P0 ;  /* 0x00000013000b7211 */ /* 0x001fe200000f0eff */
[----:B--2---:R-:W-:Y:S01]  /*1b720*/  IMAD R0, R13, 0x2, R2 ;  /* 0x000000020d007824 */ /* 0x004fe200078e0202 */
[----:B------:R-:W-:-:S04]  /*1b730*/  LEA R12, P0, R2, R3, 0x1 ;  /* 0x00000003020c7211 */ /* 0x000fc800078008ff */
[----:B------:R-:W-:Y:S01]  /*1b740*/  LEA.HI.X.SX32 R13, R2, R19, 0x1, P0 ;  /* 0x00000013020d7211 */ /* 0x000fe200000f0eff */
[----:B-1----:R-:W-:Y:S02]  /*1b750*/  IMAD R2, R21, 0x2, R0 ;  /* 0x0000000215027824 */ /* 0x002fe400078e0200 */
[----:B------:R-:W0:Y:S01]  /*1b760*/  LDC R21, c[0x0][0x278] ;  /* 0x00009e00ff157b82 */ /* 0x000e220000000800 */
[----:B------:R-:W-:Y:S01]  /*1b770*/  PRMT R20, R22, 0x7632, R20 ;  /* 0x0000763216147816 */ /* 0x000fe20000000014 */
[----:B----4-:R-:W-:Y:S01]  /*1b780*/  IMAD R14, R45, 0x2, R2 ;  /* 0x000000022d0e7824 */ /* 0x010fe200078e0202 */
[----:B------:R-:W-:Y:S02]  /*1b790*/  PRMT R22, R23, 0x7632, R22 ;  /* 0x0000763217167816 */ /* 0x000fe40000000016 */
[----:B------:R-:W-:-:S03]  /*1b7a0*/  LEA R4, P0, R0, R3, 0x1 ;  /* 0x0000000300047211 */ /* 0x000fc600078008ff */
[----:B------:R-:W1:Y:S01]  /*1b7b0*/  LDC R23, c[0x0][0x278] ;  /* 0x00009e00ff177b82 */ /* 0x000e620000000800 */
[----:B------:R2:W-:Y:S01]  /*1b7c0*/  STG.E.U16 desc[UR60][R6.64], R44 ;  /* 0x0000002c06007986 */ /* 0x0005e2000c10153c */
[----:B------:R-:W-:-:S03]  /*1b7d0*/  LEA.HI.X.SX32 R5, R0, R19, 0x1, P0 ;  /* 0x0000001300057211 */ /* 0x000fc600000f0eff */
[----:B------:R4:W-:Y:S03]  /*1b7e0*/  STG.E.U16 desc[UR60][R10.64], R20 ;  /* 0x000000140a007986 */ /* 0x0009e6000c10153c */
[----:B------:R-:W1:Y:S01]  /*1b7f0*/  LDC R45, c[0x0][0x278] ;  /* 0x00009e00ff2d7b82 */ /* 0x000e620000000800 */
[C---:B--2---:R-:W-:Y:S01]  /*1b800*/  LEA R6, P0, R14.reuse, R3, 0x1 ;  /* 0x000000030e067211 */ /* 0x044fe200078008ff */
[----:B------:R2:W-:Y:S03]  /*1b810*/  STG.E.U16 desc[UR60][R12.64], R22 ;  /* 0x000000160c007986 */ /* 0x0005e6000c10153c */
[----:B------:R-:W-:Y:S02]  /*1b820*/  LEA.HI.X.SX32 R7, R14, R19, 0x1, P0 ;  /* 0x000000130e077211 */ /* 0x000fe400000f0eff */
[----:B---3--:R-:W-:-:S02]  /*1b830*/  LEA R14, R47, R14, 0x1 ;  /* 0x0000000e2f0e7211 */ /* 0x008fc400078e08ff */
[-C--:B------:R-:W-:Y:S02]  /*1b840*/  LEA R8, P2, R2, R3.reuse, 0x1 ;  /* 0x0000000302087211 */ /* 0x080fe400078408ff */
[----:B----4-:R-:W-:Y:S01]  /*1b850*/  LEA R10, P0, R14, R3, 0x1 ;  /* 0x000000030e0a7211 */ /* 0x010fe200078008ff */
[----:B--2---:R-:W2:Y:S01]  /*1b860*/  LDC R13, c[0x0][0x278] ;  /* 0x00009e00ff0d7b82 */ /* 0x004ea20000000800 */
[----:B------:R-:W-:Y:S01]  /*1b870*/  IMAD R0, R15, 0x2, R14 ;  /* 0x000000020f007824 */ /* 0x000fe200078e020e */
[-C--:B------:R-:W-:Y:S01]  /*1b880*/  LEA.HI.X.SX32 R9, R2, R19.reuse, 0x1, P2 ;  /* 0x0000001302097211 */ /* 0x080fe200010f0eff */
[----:B------:R3:W-:Y:S01]  /*1b890*/  STG.E.U16 desc[UR60][R4.64], R24 ;  /* 0x0000001804007986 */ /* 0x0007e2000c10153c */
[----:B------:R-:W-:Y:S01]  /*1b8a0*/  LEA.HI.X.SX32 R11, R14, R19, 0x1, P0 ;  /* 0x000000130e0b7211 */ /* 0x000fe200000f0eff */
[----:B0-----:R-:W-:-:S03]  /*1b8b0*/  IMAD R2, R21, 0x2, R0 ;  /* 0x0000000215027824 */ /* 0x001fc600078e0200 */
[----:B------:R-:W0:Y:S01]  /*1b8c0*/  LDC R15, c[0x0][0x278] ;  /* 0x00009e00ff0f7b82 */ /* 0x000e220000000800 */
[----:B------:R4:W-:Y:S01]  /*1b8d0*/  STG.E.U16 desc[UR60][R8.64], R25 ;  /* 0x0000001908007986 */ /* 0x0009e2000c10153c */
[----:B---3--:R-:W-:-:S06]  /*1b8e0*/  LEA R4, P0, R0, R3, 0x1 ;  /* 0x0000000300047211 */ /* 0x008fcc00078008ff */
[----:B------:R-:W3:Y:S01]  /*1b8f0*/  LDC R21, c[0x0][0x278] ;  /* 0x00009e00ff157b82 */ /* 0x000ee20000000800 */
[----:B------:R4:W-:Y:S01]  /*1b900*/  STG.E.U16 desc[UR60][R6.64], R26 ;  /* 0x0000001a06007986 */ /* 0x0009e2000c10153c */
[----:B------:R-:W-:Y:S01]  /*1b910*/  LEA.HI.X.SX32 R5, R0, R19, 0x1, P0 ;  /* 0x0000001300057211 */ /* 0x000fe200000f0eff */
[----:B-1----:R-:W-:Y:S01]  /*1b920*/  IMAD R0, R23, 0x2, R2 ;  /* 0x0000000217007824 */ /* 0x002fe200078e0202 */
[----:B----4-:R-:W-:Y:S01]  /*1b930*/  PRMT R9, R24, 0x7632, R9 ;  /* 0x0000763218097816 */ /* 0x010fe20000000009 */
[----:B------:R-:W-:Y:S03]  /*1b940*/  STG.E.U16 desc[UR60][R10.64], R27 ;  /* 0x0000001b0a007986 */ /* 0x000fe6000c10153c */
[----:B------:R-:W1:Y:S01]  /*1b950*/  LDC R23, c[0x0][0x278] ;  /* 0x00009e00ff177b82 */ /* 0x000e620000000800 */
[----:B------:R-:W-:-:S04]  /*1b960*/  LEA R6, P0, R2, R3, 0x1 ;  /* 0x0000000302067211 */ /* 0x000fc800078008ff */
[----:B------:R-:W-:Y:S02]  /*1b970*/  LEA.HI.X.SX32 R7, R2, R19, 0x1, P0 ;  /* 0x0000001302077211 */ /* 0x000fe400000f0eff */
[C---:B------:R-:W-:Y:S02]  /*1b980*/  LEA R8, P0, R0.reuse, R3, 0x1 ;  /* 0x0000000300087211 */ /* 0x040fe400078008ff */
[----:B------:R-:W-:Y:S01]  /*1b990*/  LEA R2, R45, R0, 0x1 ;  /* 0x000000002d027211 */ /* 0x000fe200078e08ff */
[----:B------:R4:W-:Y:S01]  /*1b9a0*/  STG.E.U16 desc[UR60][R4.64], R9 ;  /* 0x0000000904007986 */ /* 0x0009e2000c10153c */
[----:B------:R-:W-:Y:S02]  /*1b9b0*/  PRMT R20, R25, 0x7632, R20 ;  /* 0x0000763219147816 */ /* 0x000fe40000000014 */
[----:B------:R-:W1:Y:S01]  /*1b9c0*/  LDC R25, c[0x0][0x278] ;  /* 0x00009e00ff197b82 */ /* 0x000e620000000800 */
[----:B----4-:R-:W-:Y:S01]  /*1b9d0*/  LEA.HI.X.SX32 R9, R0, R19, 0x1, P0 ;  /* 0x0000001300097211 */ /* 0x010fe200000f0eff */
[----:B--2---:R-:W-:Y:S01]  /*1b9e0*/  IMAD R0, R13, 0x2, R2 ;  /* 0x000000020d007824 */ /* 0x004fe200078e0202 */
[----:B------:R-:W-:-:S04]  /*1b9f0*/  LEA R12, P0, R2, R3, 0x1 ;  /* 0x00000003020c7211 */ /* 0x000fc800078008ff */
[----:B------:R-:W-:Y:S01]  /*1ba00*/  LEA.HI.X.SX32 R13, R2, R19, 0x1, P0 ;  /* 0x00000013020d7211 */ /* 0x000fe200000f0eff */
[----:B0-----:R-:W-:Y:S01]  /*1ba10*/  IMAD R2, R15, 0x2, R0 ;  /* 0x000000020f027824 */ /* 0x001fe200078e0200 */
[C---:B------:R-:W-:Y:S01]  /*1ba20*/  LEA R4, P0, R0.reuse, R3, 0x1 ;  /* 0x0000000300047211 */ /* 0x040fe200078008ff */
[----:B------:R-:W0:Y:S02]  /*1ba30*/  LDC R15, c[0x0][0x278] ;  /* 0x00009e00ff0f7b82 */ /* 0x000e240000000800 */
[----:B---3--:R-:W-:Y:S01]  /*1ba40*/  IMAD R14, R21, 0x2, R2 ;  /* 0x00000002150e7824 */ /* 0x008fe200078e0202 */
[----:B------:R2:W-:Y:S01]  /*1ba50*/  STG.E.U16 desc[UR60][R6.64], R20 ;  /* 0x0000001406007986 */ /* 0x0005e2000c10153c */
[----:B------:R-:W-:-:S04]  /*1ba60*/  LEA.HI.X.SX32 R5, R0, R19, 0x1, P0 ;  /* 0x0000001300057211 */ /* 0x000fc800000f0eff */
[----:B------:R-:W3:Y:S01]  /*1ba70*/  LDC R21, c[0x0][0x278] ;  /* 0x00009e00ff157b82 */ /* 0x000ee20000000800 */
[----:B------:R-:W-:Y:S02]  /*1ba80*/  PRMT R22, R26, 0x7632, R22 ;  /* 0x000076321a167816 */ /* 0x000fe40000000016 */
[C---:B--2---:R-:W-:Y:S02]  /*1ba90*/  LEA R6, P0, R14.reuse, R3, 0x1 ;  /* 0x000000030e067211 */ /* 0x044fe400078008ff */
[----:B------:R-:W-:Y:S02]  /*1baa0*/  PRMT R24, R27, 0x7632, R24 ;  /* 0x000076321b187816 */ /* 0x000fe40000000018 */
[----:B------:R-:W-:Y:S01]  /*1bab0*/  LEA.HI.X.SX32 R7, R14, R19, 0x1, P0 ;  /* 0x000000130e077211 */ /* 0x000fe200000f0eff */
[----:B------:R2:W-:Y:S01]  /*1bac0*/  STG.E.U16 desc[UR60][R8.64], R22 ;  /* 0x0000001608007986 */ /* 0x0005e2000c10153c */
[----:B-1----:R-:W-:Y:S01]  /*1bad0*/  LEA R14, R23, R14, 0x1 ;  /* 0x0000000e170e7211 */ /* 0x002fe200078e08ff */
[----:B------:R-:W1:Y:S02]  /*1bae0*/  LDC R27, c[0x0][0x278] ;  /* 0x00009e00ff1b7b82 */ /* 0x000e640000000800 */
[----:B------:R4:W-:Y:S06]  /*1baf0*/  STG.E.U16 desc[UR60][R12.64], R24 ;  /* 0x000000180c007986 */ /* 0x0009ec000c10153c */
[----:B------:R-:W1:Y:S01]  /*1bb00*/  LDC R23, c[0x0][0x278] ;  /* 0x00009e00ff177b82 */ /* 0x000e620000000800 */
[-C--:B------:R-:W-:Y:S01]  /*1bb10*/  LEA R10, P2, R2, R3.reuse, 0x1 ;  /* 0x00000003020a7211 */ /* 0x080fe200078408ff */
[----:B------:R-:W-:Y:S01]  /*1bb20*/  IMAD R0, R25, 0x2, R14 ;  /* 0x0000000219007824 */ /* 0x000fe200078e020e */
[----:B--2---:R-:W-:-:S05]  /*1bb30*/  LEA R8, P0, R14, R3, 0x1 ;  /* 0x000000030e087211 */ /* 0x004fca00078008ff */
[----:B----4-:R-:W2:Y:S01]  /*1bb40*/  LDC R13, c[0x0][0x278] ;  /* 0x00009e00ff0d7b82 */ /* 0x010ea20000000800 */
[-C--:B------:R-:W-:Y:S01]  /*1bb50*/  LEA.HI.X.SX32 R11, R2, R19.reuse, 0x1, P2 ;  /* 0x00000013020b7211 */ /* 0x080fe200010f0eff */
[----:B------:R4:W-:Y:S01]  /*1bb60*/  STG.E.U16 desc[UR60][R4.64], R28 ;  /* 0x0000001c04007986 */ /* 0x0009e2000c10153c */
[----:B------:R-:W-:Y:S01]  /*1bb70*/  LEA.HI.X.SX32 R9, R14, R19, 0x1, P0 ;  /* 0x000000130e097211 */ /* 0x000fe200000f0eff */
[----:B0-----:R-:W-:-:S04]  /*1bb80*/  IMAD R2, R15, 0x2, R0 ;  /* 0x000000020f027824 */ /* 0x001fc800078e0200 */
[----:B------:R-:W0:Y:S01]  /*1bb90*/  LDC R25, c[0x0][0x278] ;  /* 0x00009e00ff197b82 */ /* 0x000e220000000800 */
[----:B------:R3:W-:Y:S01]  /*1bba0*/  STG.E.U16 desc[UR60][R10.64], R29 ;  /* 0x0000001d0a007986 */ /* 0x0007e2000c10153c */
[----:B----4-:R-:W-:-:S06]  /*1bbb0*/  LEA R4, P0, R0, R3, 0x1 ;  /* 0x0000000300047211 */ /* 0x010fcc00078008ff */
[----:B------:R-:W4:Y:S01]  /*1bbc0*/  LDC R15, c[0x0][0x278] ;  /* 0x00009e00ff0f7b82 */ /* 0x000f220000000800 */
[----:B------:R1:W-:Y:S01]  /*1bbd0*/  STG.E.U16 desc[UR60][R6.64], R30 ;  /* 0x0000001e06007986 */ /* 0x0003e2000c10153c */
[----:B------:R-:W-:Y:S01]  /*1bbe0*/  LEA.HI.X.SX32 R5, R0, R19, 0x1, P0 ;  /* 0x0000001300057211 */ /* 0x000fe200000f0eff */
[----:B---3--:R-:W-:Y:S01]  /*1bbf0*/  IMAD R0, R21, 0x2, R2 ;  /* 0x0000000215007824 */ /* 0x008fe200078e0202 */
[----:B------:R-:W-:Y:S01]  /*1bc00*/  PRMT R11, R28, 0x7632, R11 ;  /* 0x000076321c0b7816 */ /* 0x000fe2000000000b */
[----:B------:R-:W-:Y:S03]  /*1bc10*/  STG.E.U16 desc[UR60][R8.64], R31 ;  /* 0x0000001f08007986 */ /* 0x000fe6000c10153c */
[----:B------:R-:W3:Y:S01]  /*1bc20*/  LDC R21, c[0x0][0x278] ;  /* 0x00009e00ff157b82 */ /* 0x000ee20000000800 */
[----:B-1----:R-:W-:-:S04]  /*1bc30*/  LEA R6, P0, R2, R3, 0x1 ;  /* 0x0000000302067211 */ /* 0x002fc800078008ff */
[----:B------:R-:W-:Y:S02]  /*1bc40*/  LEA.HI.X.SX32 R7, R2, R19, 0x1, P0 ;  /* 0x0000001302077211 */ /* 0x000fe400000f0eff */
[C---:B------:R-:W-:Y:S02]  /*1bc50*/  LEA R10, P0, R0.reuse, R3, 0x1 ;  /* 0x00000003000a7211 */ /* 0x040fe400078008ff */
[----:B------:R-:W-:Y:S01]  /*1bc60*/  LEA R2, R23, R0, 0x1 ;  /* 0x0000000017027211 */ /* 0x000fe200078e08ff */
[----:B------:R1:W-:Y:S01]  /*1bc70*/  STG.E.U16 desc[UR60][R4.64], R11 ;  /* 0x0000000b04007986 */ /* 0x0003e2000c10153c */
[----:B------:R-:W3:Y:S01]  /*1bc80*/  LDC R23, c[0x0][0x278] ;  /* 0x00009e00ff177b82 */ /* 0x000ee20000000800 */
[----:B------:R-:W-:Y:S02]  /*1bc90*/  PRMT R20, R29, 0x7632, R20 ;  /* 0x000076321d147816 */ /* 0x000fe40000000014 */
[----:B-1----:R-:W-:Y:S01]  /*1bca0*/  LEA.HI.X.SX32 R11, R0, R19, 0x1, P0 ;  /* 0x00000013000b7211 */ /* 0x002fe200000f0eff */
[----:B--2---:R-:W-:Y:S01]  /*1bcb0*/  IMAD R0, R13, 0x2, R2 ;  /* 0x000000020d007824 */ /* 0x004fe200078e0202 */
[----:B------:R-:W-:-:S03]  /*1bcc0*/  LEA R12, P0, R2, R3, 0x1 ;  /* 0x00000003020c7211 */ /* 0x000fc600078008ff */
[----:B------:R-:W1:Y:S01]  /*1bcd0*/  LDC R29, c[0x0][0x278] ;  /* 0x00009e00ff1d7b82 */ /* 0x000e620000000800 */
[----:B------:R-:W-:Y:S01]  /*1bce0*/  LEA.HI.X.SX32 R13, R2, R19, 0x1, P0 ;  /* 0x00000013020d7211 */ /* 0x000fe200000f0eff */
[----:B0-----:R-:W-:Y:S01]  /*1bcf0*/  IMAD R2, R25, 0x2, R0 ;  /* 0x0000000219027824 */ /* 0x001fe200078e0200 */
[----:B------:R-:W-:-:S05]  /*1bd00*/  LEA R4, P0, R0, R3, 0x1 ;  /* 0x0000000300047211 */ /* 0x000fca00078008ff */
[----:B------:R-:W0:Y:S01]  /*1bd10*/  LDC R25, c[0x0][0x278] ;  /* 0x00009e00ff197b82 */ /* 0x000e220000000800 */
[----:B----4-:R-:W-:Y:S01]  /*1bd20*/  IMAD R14, R15, 0x2, R2 ;  /* 0x000000020f0e7824 */ /* 0x010fe200078e0202 */
[----:B------:R2:W-:Y:S01]  /*1bd30*/  STG.E.U16 desc[UR60][R6.64], R20 ;  /* 0x0000001406007986 */ /* 0x0005e2000c10153c */
[----:B------:R-:W-:-:S05]  /*1bd40*/  LEA.HI.X.SX32 R5, R0, R19, 0x1, P0 ;  /* 0x0000001300057211 */ /* 0x000fca00000f0eff */
[----:B------:R-:W4:Y:S01]  /*1bd50*/  LDC R15, c[0x0][0x278] ;  /* 0x00009e00ff0f7b82 */ /* 0x000f220000000800 */
[----:B------:R-:W-:Y:S02]  /*1bd60*/  PRMT R22, R30, 0x7632, R22 ;  /* 0x000076321e167816 */ /* 0x000fe40000000016 */
[C---:B--2---:R-:W-:Y:S02]  /*1bd70*/  LEA R6, P0, R14.reuse, R3, 0x1 ;  /* 0x000000030e067211 */ /* 0x044fe400078008ff */
[----:B------:R-:W-:Y:S02]  /*1bd80*/  PRMT R24, R31, 0x7632, R24 ;  /* 0x000076321f187816 */ /* 0x000fe40000000018 */
[----:B------:R-:W-:Y:S01]  /*1bd90*/  LEA.HI.X.SX32 R7, R14, R19, 0x1, P0 ;  /* 0x000000130e077211 */ /* 0x000fe200000f0eff */
[----:B------:R2:W-:Y:S01]  /*1bda0*/  STG.E.U16 desc[UR60][R10.64], R22 ;  /* 0x000000160a007986 */ /* 0x0005e2000c10153c */
[----:B---3--:R-:W-:Y:S01]  /*1bdb0*/  LEA R14, R21, R14, 0x1 ;  /* 0x0000000e150e7211 */ /* 0x008fe200078e08ff */
[----:B------:R-:W3:Y:S02]  /*1bdc0*/  LDC R31, c[0x0][0x278] ;  /* 0x00009e00ff1f7b82 */ /* 0x000ee40000000800 */
[----:B------:R1:W-:Y:S06]  /*1bdd0*/  STG.E.U16 desc[UR60][R12.64], R24 ;  /* 0x000000180c007986 */ /* 0x0003ec000c10153c */
[----:B------:R-:W3:Y:S01]  /*1bde0*/  LDC R21, c[0x0][0x278] ;  /* 0x00009e00ff157b82 */ /* 0x000ee20000000800 */
[-C--:B------:R-:W-:Y:S01]  /*1bdf0*/  LEA R8, P2, R2, R3.reuse, 0x1 ;  /* 0x0000000302087211 */ /* 0x080fe200078408ff */
[----:B------:R-:W-:Y:S01]  /*1be00*/  IMAD R0, R23, 0x2, R14 ;  /* 0x0000000217007824 */ /* 0x000fe200078e020e */
[----:B--2---:R-:W-:-:S05]  /*1be10*/  LEA R10, P0, R14, R3, 0x1 ;  /* 0x000000030e0a7211 */ /* 0x004fca00078008ff */
[----:B-1----:R-:W1:Y:S01]  /*1be20*/  LDC R13, c[0x0][0x278] ;  /* 0x00009e00ff0d7b82 */ /* 0x002e620000000800 */
[-C--:B------:R-:W-:Y:S01]  /*1be30*/  LEA.HI.X.SX32 R9, R2, R19.reuse, 0x1, P2 ;  /* 0x0000001302097211 */ /* 0x080fe200010f0eff */
[----:B------:R2:W-:Y:S01]  /*1be40*/  STG.E.U16 desc[UR60][R4.64], R32 ;  /* 0x0000002004007986 */ /* 0x0005e2000c10153c */
[----:B------:R-:W-:Y:S01]  /*1be50*/  LEA.HI.X.SX32 R11, R14, R19, 0x1, P0 ;  /* 0x000000130e0b7211 */ /* 0x000fe200000f0eff */
[----:B0-----:R-:W-:-:S04]  /*1be60*/  IMAD R2, R25, 0x2, R0 ;  /* 0x0000000219027824 */ /* 0x001fc800078e0200 */
[----:B------:R-:W0:Y:S01]  /*1be70*/  LDC R23, c[0x0][0x278] ;  /* 0x00009e00ff177b82 */ /* 0x000e220000000800 */
[----:B------:R4:W-:Y:S01]  /*1be80*/  STG.E.U16 desc[UR60][R8.64], R33 ;  /* 0x0000002108007986 */ /* 0x0009e2000c10153c */
[----:B--2---:R-:W-:-:S06]  /*1be90*/  LEA R4, P0, R0, R3, 0x1 ;  /* 0x0000000300047211 */ /* 0x004fcc00078008ff */
[----:B------:R-:W2:Y:S01]  /*1bea0*/  LDC R25, c[0x0][0x278] ;  /* 0x00009e00ff197b82 */ /* 0x000ea20000000800 */
[----:B------:R3:W-:Y:S01]  /*1beb0*/  STG.E.U16 desc[UR60][R6.64], R34 ;  /* 0x0000002206007986 */ /* 0x0007e2000c10153c */
[----:B------:R-:W-:Y:S01]  /*1bec0*/  LEA.HI.X.SX32 R5, R0, R19, 0x1, P0 ;  /* 0x0000001300057211 */ /* 0x000fe200000f0eff */
[----:B----4-:R-:W-:Y:S01]  /*1bed0*/  IMAD R0, R15, 0x2, R2 ;  /* 0x000000020f007824 */ /* 0x010fe200078e0202 */
[----:B------:R-:W-:Y:S01]  /*1bee0*/  PRMT R9, R32, 0x7632, R9 ;  /* 0x0000763220097816 */ /* 0x000fe20000000009 */
[----:B------:R-:W-:Y:S03]  /*1bef0*/  STG.E.U16 desc[UR60][R10.64], R35 ;  /* 0x000000230a007986 */ /* 0x000fe6000c10153c */
[----:B------:R-:W4:Y:S01]  /*1bf00*/  LDC R15, c[0x0][0x278] ;  /* 0x00009e00ff0f7b82 */ /* 0x000f220000000800 */
[----:B---3--:R-:W-:-:S04]  /*1bf10*/  LEA R6, P0, R2, R3, 0x1 ;  /* 0x0000000302067211 */ /* 0x008fc800078008ff */
[----:B------:R-:W-:Y:S02]  /*1bf20*/  LEA.HI.X.SX32 R7, R2, R19, 0x1, P0 ;  /* 0x0000001302077211 */ /* 0x000fe400000f0eff */
[C---:B------:R-:W-:Y:S02]  /*1bf30*/  LEA R8, P0, R0.reuse, R3, 0x1 ;  /* 0x0000000300087211 */ /* 0x040fe400078008ff */
[----:B------:R-:W-:Y:S01]  /*1bf40*/  LEA R2, R21, R0, 0x1 ;  /* 0x0000000015027211 */ /* 0x000fe200078e08ff */
[----:B------:R3:W-:Y:S01]  /*1bf50*/  STG.E.U16 desc[UR60][R4.64], R9 ;  /* 0x0000000904007986 */ /* 0x0007e2000c10153c */
[----:B------:R-:W4:Y:S01]  /*1bf60*/  LDC R21, c[0x0][0x278] ;  /* 0x00009e00ff157b82 */ /* 0x000f220000000800 */
[----:B------:R-:W-:Y:S02]  /*1bf70*/  PRMT R20, R33, 0x7632, R20 ;  /* 0x0000763221147816 */ /* 0x000fe40000000014 */
[----:B---3--:R-:W-:Y:S01]  /*1bf80*/  LEA.HI.X.SX32 R9, R0, R19, 0x1, P0 ;  /* 0x0000001300097211 */ /* 0x008fe200000f0eff */
[----:B-1----:R-:W-:Y:S01]  /*1bf90*/  IMAD R0, R13, 0x2, R2 ;  /* 0x000000020d007824 */ /* 0x002fe200078e0202 */
[----:B------:R-:W-:-:S04]  /*1bfa0*/  LEA R12, P0, R2, R3, 0x1 ;  /* 0x00000003020c7211 */ /* 0x000fc800078008ff */
[----:B------:R-:W-:Y:S01]  /*1bfb0*/  LEA.HI.X.SX32 R13, R2, R19, 0x1, P0 ;  /* 0x00000013020d7211 */ /* 0x000fe200000f0eff */
[----:B0-----:R-:W-:Y:S01]  /*1bfc0*/  IMAD R2, R23, 0x2, R0 ;  /* 0x0000000217027824 */ /* 0x001fe200078e0200 */
[C---:B------:R-:W-:Y:S01]  /*1bfd0*/  LEA R4, P0, R0.reuse, R3, 0x1 ;  /* 0x0000000300047211 */ /* 0x040fe200078008ff */
[----:B------:R-:W0:Y:S02]  /*1bfe0*/  LDC R23, c[0x0][0x278] ;  /* 0x00009e00ff177b82 */ /* 0x000e240000000800 */
[----:B--2---:R-:W-:Y:S01]  /*1bff0*/  IMAD R14, R25, 0x2, R2 ;  /* 0x00000002190e7824 */ /* 0x004fe200078e0202 */
[----:B------:R1:W-:Y:S01]  /*1c000*/  STG.E.U16 desc[UR60][R6.64], R20 ;  /* 0x0000001406007986 */ /* 0x0003e2000c10153c */
[----:B------:R-:W-:-:S04]  /*1c010*/  LEA.HI.X.SX32 R5, R0, R19, 0x1, P0 ;  /* 0x0000001300057211 */ /* 0x000fc800000f0eff */
[----:B------:R-:W2:Y:S01]  /*1c020*/  LDC R25, c[0x0][0x278] ;  /* 0x00009e00ff197b82 */ /* 0x000ea20000000800 */
[----:B------:R-:W-:Y:S02]  /*1c030*/  PRMT R22, R34, 0x7632, R22 ;  /* 0x0000763222167816 */ /* 0x000fe40000000016 */
[C---:B-1----:R-:W-:Y:S02]  /*1c040*/  LEA R6, P0, R14.reuse, R3, 0x1 ;  /* 0x000000030e067211 */ /* 0x042fe400078008ff */
[----:B------:R-:W-:Y:S02]  /*1c050*/  PRMT R24, R35, 0x7632, R24 ;  /* 0x0000763223187816 */ /* 0x000fe40000000018 */
[----:B------:R-:W-:Y:S02]  /*1c060*/  LEA.HI.X.SX32 R7, R14, R19, 0x1, P0 ;  /* 0x000000130e077211 */ /* 0x000fe400000f0eff */
[----:B----4-:R-:W-:Y:S02]  /*1c070*/  LEA R14, R15, R14, 0x1 ;  /* 0x0000000e0f0e7211 */ /* 0x010fe400078e08ff */
[----:B------:R-:W1:Y:S01]  /*1c080*/  LDC R15, c[0x0][0x278] ;  /* 0x00009e00ff0f7b82 */ /* 0x000e620000000800 */
[----:B------:R3:W-:Y:S01]  /*1c090*/  STG.E.U16 desc[UR60][R8.64], R22 ;  /* 0x0000001608007986 */ /* 0x0007e2000c10153c */
[----:B------:R-:W-:-:S03]  /*1c0a0*/  LEA R10, P2, R2, R3, 0x1 ;  /* 0x00000003020a7211 */ /* 0x000fc600078408ff */
[----:B------:R4:W-:Y:S01]  /*1c0b0*/  STG.E.U16 desc[UR60][R12.64], R24 ;  /* 0x000000180c007986 */ /* 0x0009e2000c10153c */
[----:B------:R-:W-:Y:S02]  /*1c0c0*/  IMAD R0, R21, 0x2, R14 ;  /* 0x0000000215007824 */ /* 0x000fe400078e020e */
[----:B------:R-:W1:Y:S01]  /*1c0d0*/  LDC R21, c[0x0][0x278] ;  /* 0x00009e00ff157b82 */ /* 0x000e620000000800 */
[----:B------:R-:W-:Y:S02]  /*1c0e0*/  LEA.HI.X.SX32 R11, R2, R19, 0x1, P2 ;  /* 0x00000013020b7211 */ /* 0x000fe400010f0eff */
[----:B---3--:R-:W-:-:S05]  /*1c0f0*/  LEA R8, P0, R14, R3, 0x1 ;  /* 0x000000030e087211 */ /* 0x008fca00078008ff */
[----:B----4-:R-:W3:Y:S01]  /*1c100*/  LDC R13, c[0x0][0x278] ;  /* 0x00009e00ff0d7b82 */ /* 0x010ee20000000800 */
[----:B------:R4:W-:Y:S01]  /*1c110*/  STG.E.U16 desc[UR60][R4.64], R140 ;  /* 0x0000008c04007986 */ /* 0x0009e2000c10153c */
[----:B------:R-:W-:Y:S01]  /*1c120*/  LEA.HI.X.SX32 R9, R14, R19, 0x1, P0 ;  /* 0x000000130e097211 */ /* 0x000fe200000f0eff */
[----:B0-----:R-:W-:Y:S02]  /*1c130*/  IMAD R2, R23, 0x2, R0 ;  /* 0x0000000217027824 */ /* 0x001fe400078e0200 */
[----:B------:R0:W-:Y:S03]  /*1c140*/  STG.E.U16 desc[UR60][R10.64], R141 ;  /* 0x0000008d0a007986 */ /* 0x0001e6000c10153c */
[----:B------:R-:W3:Y:S01]  /*1c150*/  LDC R23, c[0x0][0x278] ;  /* 0x00009e00ff177b82 */ /* 0x000ee20000000800 */
[----:B------:R0:W-:Y:S01]  /*1c160*/  STG.E.U16 desc[UR60][R6.64], R142 ;  /* 0x0000008e06007986 */ /* 0x0001e2000c10153c */
[----:B----4-:R-:W-:-:S04]  /*1c170*/  LEA R4, P0, R0, R3, 0x1 ;  /* 0x0000000300047211 */ /* 0x010fc800078008ff */
[----:B------:R-:W-:Y:S01]  /*1c180*/  LEA.HI.X.SX32 R5, R0, R19, 0x1, P0 ;  /* 0x0000001300057211 */ /* 0x000fe200000f0eff */
[----:B--2---:R-:W-:Y:S01]  /*1c190*/  IMAD R0, R25, 0x2, R2 ;  /* 0x0000000219007824 */ /* 0x004fe200078e0202 */
        /* <DEDUP_REMOVED lines=11> */
[----:B---3--:R-:W-:Y:S01]  /*1c250*/  IMAD R0, R13, 0x2, R2 ;  /* 0x000000020d007824 */ /* 0x008fe200078e0202 */
[----:B------:R-:W-:-:S04]  /*1c260*/  LEA R12, P0, R2, R3, 0x1 ;  /* 0x00000003020c7211 */ /* 0x000fc800078008ff */
[----:B------:R-:W-:Y:S01]  /*1c270*/  LEA.HI.X.SX32 R13, R2, R19, 0x1, P0 ;  /* 0x00000013020d7211 */ /* 0x000fe200000f0eff */
[----:B------:R-:W-:Y:S01]  /*1c280*/  IMAD R2, R21, 0x2, R0 ;  /* 0x0000000215027824 */ /* 0x000fe200078e0200 */
        /* <DEDUP_REMOVED lines=12> */
[----:B------:R3:W-:Y:S04]  /*1c350*/  STG.E.U16 desc[UR60][R10.64], R22 ;  /* 0x000000160a007986 */ /* 0x0007e8000c10153c */
[----:B------:R3:W-:Y:S01]  /*1c360*/  STG.E.U16 desc[UR60][R12.64], R24 ;  /* 0x000000180c007986 */ /* 0x0007e2000c10153c */
[----:B------:R-:W-:Y:S01]  /*1c370*/  LEA R8, P2, R2, R3, 0x1 ;  /* 0x0000000302087211 */ /* 0x000fe200078408ff */
[----:B--2---:R-:W-:-:S02]  /*1c380*/  IMAD R0, R15, 0x2, R14 ;  /* 0x000000020f007824 */ /* 0x004fc400078e020e */
        /* <DEDUP_REMOVED lines=25> */
[----:B------:R-:W-:-:S03]  /*1c520*/  LEA R12, P0, R2, R3, 0x1 ;  /* 0x00000003020c7211 */ /* 0x000fc600078008ff */
[----:B--2---:R-:W-:Y:S02]  /*1c530*/  IMAD R14, R15, 0x2, R0 ;  /* 0x000000020f0e7824 */ /* 0x004fe400078e0200 */
[----:B------:R-:W0:Y:S01]  /*1c540*/  LDC R15, c[0x0][0x278] ;  /* 0x00009e00ff0f7b82 */ /* 0x000e220000000800 */
[----:B------:R-:W-:Y:S01]  /*1c550*/  LEA.HI.X.SX32 R13, R2, R19, 0x1, P0 ;  /* 0x00000013020d7211 */ /* 0x000fe200000f0eff */
[----:B------:R-:W-:Y:S01]  /*1c560*/  IMAD R2, R21, 0x2, R14 ;  /* 0x0000000215027824 */ /* 0x000fe200078e020e */
[----:B------:R-:W-:Y:S01]  /*1c570*/  LEA R10, P2, R0, R3, 0x1 ;  /* 0x00000003000a7211 */ /* 0x000fe200078408ff */
[----:B------:R2:W-:Y:S01]  /*1c580*/  STG.E.U16 desc[UR60][R6.64], R20 ;  /* 0x0000001406007986 */ /* 0x0005e2000c10153c */
[----:B------:R-:W-:Y:S02]  /*1c590*/  PRMT R22, R38, 0x7632, R22 ;  /* 0x0000763226167816 */ /* 0x000fe40000000016 */
[----:B------:R-:W-:Y:S02]  /*1c5a0*/  LEA.HI.X.SX32 R11, R0, R19, 0x1, P2 ;  /* 0x00000013000b7211 */ /* 0x000fe400010f0eff */
[----:B------:R-:W-:Y:S01]  /*1c5b0*/  PRMT R24, R39, 0x7632, R24 ;  /* 0x0000763227187816 */ /* 0x000fe20000000018 */
[----:B------:R-:W-:Y:S01]  /*1c5c0*/  STG.E.U16 desc[UR60][R8.64], R22 ;  /* 0x0000001608007986 */ /* 0x000fe2000c10153c */
[----:B------:R-:W-:-:S02]  /*1c5d0*/  LEA R4, P0, R14, R3, 0x1 ;  /* 0x000000030e047211 */ /* 0x000fc400078008ff */
[C---:B--2---:R-:W-:Y:S01]  /*1c5e0*/  LEA R6, P2, R2.reuse, R3, 0x1 ;  /* 0x0000000302067211 */ /* 0x044fe200078408ff */
[----:B------:R2:W-:Y:S03]  /*1c5f0*/  STG.E.U16 desc[UR60][R12.64], R24 ;  /* 0x000000180c007986 */ /* 0x0005e6000c10153c */
[-C--:B------:R-:W-:Y:S02]  /*1c600*/  LEA.HI.X.SX32 R7, R2, R19.reuse, 0x1, P2 ;  /* 0x0000001302077211 */ /* 0x080fe400010f0eff */
[----:B-1----:R-:W-:Y:S02]  /*1c610*/  LEA R2, R23, R2, 0x1 ;  /* 0x0000000217027211 */ /* 0x002fe400078e08ff */
[----:B------:R-:W-:Y:S01]  /*1c620*/  LEA.HI.X.SX32 R5, R14, R19, 0x1, P0 ;  /* 0x000000130e057211 */ /* 0x000fe200000f0eff */
[----:B--2---:R-:W1:Y:S01]  /*1c630*/  LDC R13, c[0x0][0x278] ;  /* 0x00009e00ff0d7b82 */ /* 0x004e620000000800 */
[C---:B------:R-:W-:Y:S01]  /*1c640*/  LEA R8, P0, R2.reuse, R3, 0x1 ;  /* 0x0000000302087211 */ /* 0x040fe200078008ff */
[----:B----4-:R-:W-:Y:S01]  /*1c650*/  IMAD R0, R25, 0x2, R2 ;  /* 0x0000000219007824 */ /* 0x010fe200078e0202 */
[----:B------:R-:W-:Y:S02]  /*1c660*/  STG.E.U16 desc[UR60][R10.64], R40 ;  /* 0x000000280a007986 */ /* 0x000fe4000c10153c */
[----:B------:R-:W-:-:S02]  /*1c670*/  LEA.HI.X.SX32 R9, R2, R19, 0x1, P0 ;  /* 0x0000001302097211 */ /* 0x000fc400000f0eff */
[----:B------:R-:W2:Y:S01]  /*1c680*/  LDS.128 R20, [R16] ;  /* 0x0000000010147984 */ /* 0x000ea20000000c00 */
[----:B------:R-:W3:Y:S01]  /*1c690*/  LDC R25, c[0x0][0x278] ;  /* 0x00009e00ff197b82 */ /* 0x000ee20000000800 */
[----:B0-----:R-:W-:Y:S02]  /*1c6a0*/  IMAD R2, R15, 0x2, R0 ;  /* 0x000000020f027824 */ /* 0x001fe400078e0200 */
[----:B------:R0:W-:Y:S05]  /*1c6b0*/  STG.E.U16 desc[UR60][R4.64], R41 ;  /* 0x0000002904007986 */ /* 0x0001ea000c10153c */
[----:B------:R-:W4:Y:S01]  /*1c6c0*/  LDC R15, c[0x0][0x278] ;  /* 0x00009e00ff0f7b82 */ /* 0x000f220000000800 */
[----:B------:R0:W-:Y:S02]  /*1c6d0*/  STG.E.U16 desc[UR60][R6.64], R42 ;  /* 0x0000002a06007986 */ /* 0x0001e4000c10153c */
[----:B0-----:R-:W-:-:S04]  /*1c6e0*/  LEA R4, P0, R0, R3, 0x1 ;  /* 0x0000000300047211 */ /* 0x001fc800078008ff */
[----:B------:R-:W-:Y:S01]  /*1c6f0*/  LEA.HI.X.SX32 R5, R0, R19, 0x1, P0 ;  /* 0x0000001300057211 */ /* 0x000fe200000f0eff */
[----:B------:R-:W-:Y:S01]  /*1c700*/  IMAD R0, R27, 0x2, R2 ;  /* 0x000000021b007824 */ /* 0x000fe200078e0202 */
[----:B------:R-:W-:Y:S01]  /*1c710*/  LEA R6, P0, R2, R3, 0x1 ;  /* 0x0000000302067211 */ /* 0x000fe200078008ff */
[----:B------:R-:W0:Y:S01]  /*1c720*/  LDC R27, c[0x0][0x278] ;  /* 0x00009e00ff1b7b82 */ /* 0x000e220000000800 */
[----:B------:R-:W-:Y:S02]  /*1c730*/  PRMT R11, R40, 0x7632, R11 ;  /* 0x00007632280b7816 */ /* 0x000fe4000000000b */
[----:B------:R-:W-:Y:S02]  /*1c740*/  LEA.HI.X.SX32 R7, R2, R19, 0x1, P0 ;  /* 0x0000001302077211 */ /* 0x000fe400000f0eff */
[----:B------:R-:W-:Y:S02]  /*1c750*/  LEA R10, P0, R0, R3, 0x1 ;  /* 0x00000003000a7211 */ /* 0x000fe400078008ff */
[----:B------:R-:W-:Y:S01]  /*1c760*/  LEA R2, R29, R0, 0x1 ;  /* 0x000000001d027211 */ /* 0x000fe200078e08ff */
[----:B------:R-:W-:Y:S01]  /*1c770*/  STG.E.U16 desc[UR60][R8.64], R43 ;  /* 0x0000002b08007986 */ /* 0x000fe2000c10153c */
[----:B------:R-:W2:Y:S03]  /*1c780*/  LDC R29, c[0x0][0x278] ;  /* 0x00009e00ff1d7b82 */ /* 0x000ea60000000800 */
[----:B------:R1:W-:Y:S01]  /*1c790*/  STG.E.U16 desc[UR60][R4.64], R11 ;  /* 0x0000000b04007986 */ /* 0x0003e2000c10153c */
[----:B------:R-:W-:-:S02]  /*1c7a0*/  PRMT R14, R41, 0x7632, R14 ;  /* 0x00007632290e7816 */ /* 0x000fc4000000000e */
[----:B-1----:R-:W-:Y:S01]  /*1c7b0*/  LEA.HI.X.SX32 R11, R0, R19, 0x1, P0 ;  /* 0x00000013000b7211 */ /* 0x002fe200000f0eff */
[----:B------:R-:W-:Y:S01]  /*1c7c0*/  IMAD R0, R13, 0x2, R2 ;  /* 0x000000020d007824 */ /* 0x000fe200078e0202 */
[----:B------:R-:W-:-:S04]  /*1c7d0*/  LEA R12, P0, R2, R3, 0x1 ;  /* 0x00000003020c7211 */ /* 0x000fc800078008ff */
[----:B------:R-:W-:Y:S01]  /*1c7e0*/  LEA.HI.X.SX32 R13, R2, R19, 0x1, P0 ;  /* 0x00000013020d7211 */ /* 0x000fe200000f0eff */
[----:B---3--:R-:W-:Y:S01]  /*1c7f0*/  IMAD R2, R25, 0x2, R0 ;  /* 0x0000000219027824 */ /* 0x008fe200078e0200 */
[C---:B------:R-:W-:Y:S01]  /*1c800*/  LEA R4, P0, R0.reuse, R3, 0x1 ;  /* 0x0000000300047211 */ /* 0x040fe200078008ff */
[----:B------:R-:W1:Y:S01]  /*1c810*/  LDC R25, c[0x0][0x278] ;  /* 0x00009e00ff197b82 */ /* 0x000e620000000800 */
[----:B------:R3:W-:Y:S02]  /*1c820*/  STG.E.U16 desc[UR60][R6.64], R14 ;  /* 0x0000000e06007986 */ /* 0x0007e4000c10153c */
[----:B------:R-:W-:Y:S01]  /*1c830*/  LEA.HI.X.SX32 R5, R0, R19, 0x1, P0 ;  /* 0x0000001300057211 */ /* 0x000fe200000f0eff */
[----:B----4-:R-:W-:-:S04]  /*1c840*/  IMAD R0, R15, 0x2, R2 ;  /* 0x000000020f007824 */ /* 0x010fc800078e0202 */
[----:B------:R-:W4:Y:S01]  /*1c850*/  LDC R15, c[0x0][0x278] ;  /* 0x00009e00ff0f7b82 */ /* 0x000f220000000800 */
[----:B------:R-:W-:Y:S02]  /*1c860*/  PRMT R24, R42, 0x7632, R24 ;  /* 0x000076322a187816 */ /* 0x000fe40000000018 */
[-C--:B---3--:R-:W-:Y:S02]  /*1c870*/  LEA R6, P0, R2, R3.reuse, 0x1 ;  /* 0x0000000302067211 */ /* 0x088fe400078008ff */
[----:B------:R-:W-:Y:S02]  /*1c880*/  LEA R8, P2, R0, R3, 0x1 ;  /* 0x0000000300087211 */ /* 0x000fe400078408ff */
[-C--:B------:R-:W-:Y:S02]  /*1c890*/  LEA.HI.X.SX32 R7, R2, R19.reuse, 0x1, P0 ;  /* 0x0000001302077211 */ /* 0x080fe400000f0eff */
[----:B0-----:R-:W-:Y:S01]  /*1c8a0*/  LEA R2, R27, R0, 0x1 ;  /* 0x000000001b027211 */ /* 0x001fe200078e08ff */
[----:B------:R0:W-:Y:S01]  /*1c8b0*/  STG.E.U16 desc[UR60][R10.64], R24 ;  /* 0x000000180a007986 */ /* 0x0001e2000c10153c */
[----:B------:R-:W-:-:S02]  /*1c8c0*/  LEA.HI.X.SX32 R9, R0, R19, 0x1, P2 ;  /* 0x0000001300097211 */ /* 0x000fc400010f0eff */
[----:B------:R-:W-:Y:S01]  /*1c8d0*/  PRMT R26, R43, 0x7632, R26 ;  /* 0x000076322b1a7816 */ /* 0x000fe2000000001a */
[----:B--2---:R-:W-:Y:S01]  /*1c8e0*/  IMAD R0, R29, 0x2, R2 ;  /* 0x000000021d007824 */ /* 0x004fe200078e0202 */
[----:B0-----:R-:W-:-:S03]  /*1c8f0*/  LEA R10, P0, R2, R3, 0x1 ;  /* 0x00000003020a7211 */ /* 0x001fc600078008ff */
[----:B------:R0:W-:Y:S01]  /*1c900*/  STG.E.U16 desc[UR60][R12.64], R26 ;  /* 0x0000001a0c007986 */ /* 0x0001e2000c10153c */
[----:B------:R-:W-:Y:S01]  /*1c910*/  LEA.HI.X.SX32 R11, R2, R19, 0x1, P0 ;  /* 0x00000013020b7211 */ /* 0x000fe200000f0eff */
[----:B------:R-:W-:Y:S02]  /*1c920*/  IMAD R2, R31, 0x2, R0 ;  /* 0x000000021f027824 */ /* 0x000fe400078e0200 */
[----:B------:R2:W-:Y:S02]  /*1c930*/  STG.E.U16 desc[UR60][R4.64], R20 ;  /* 0x0000001404007986 */ /* 0x0005e4000c10153c */
[----:B-1----:R-:W-:Y:S01]  /*1c940*/  IMAD R14, R25, 0x2, R2 ;  /* 0x00000002190e7824 */ /* 0x002fe200078e0202 */
[C---:B0-----:R-:W-:Y:S01]  /*1c950*/  LEA R12, P0, R0.reuse, R3, 0x1 ;  /* 0x00000003000c7211 */ /* 0x041fe200078008ff */
[----:B------:R0:W-:Y:S03]  /*1c960*/  STG.E.U16 desc[UR60][R6.64], R21 ;  /* 0x0000001506007986 */ /* 0x0001e6000c10153c */
[----:B------:R-:W-:Y:S01]  /*1c970*/  LEA.HI.X.SX32 R13, R0, R19, 0x1, P0 ;  /* 0x00000013000d7211 */ /* 0x000fe200000f0eff */
[----:B------:R4:W-:Y:S01]  /*1c980*/  STG.E.U16 desc[UR60][R8.64], R22 ;  /* 0x0000001608007986 */ /* 0x0009e2000c10153c */
[----:B--2---:R-:W-:-:S04]  /*1c990*/  LEA R4, P0, R2, R3, 0x1 ;  /* 0x0000000302047211 */ /* 0x004fc800078008ff */
[----:B------:R-:W-:Y:S02]  /*1c9a0*/  LEA.HI.X.SX32 R5, R2, R19, 0x1, P0 ;  /* 0x0000001302057211 */ /* 0x000fe400000f0eff */
[-C--:B------:R-:W-:Y:S02]  /*1c9b0*/  LEA R2, P0, R14, R3.reuse, 0x1 ;  /* 0x000000030e027211 */ /* 0x080fe400078008ff */
[----:B0-----:R-:W-:Y:S02]  /*1c9c0*/  PRMT R7, R20, 0x7632, R7 ;  /* 0x0000763214077816 */ /* 0x001fe40000000007 */
[----:B----4-:R-:W-:Y:S01]  /*1c9d0*/  LEA R8, R15, R14, 0x1 ;  /* 0x0000000e0f087211 */ /* 0x010fe200078e08ff */
[----:B------:R-:W-:Y:S01]  /*1c9e0*/  STG.E.U16 desc[UR60][R10.64], R23 ;  /* 0x000000170a007986 */ /* 0x000fe2000c10153c */
[----:B------:R-:W-:Y:S02]  /*1c9f0*/  PRMT R24, R21, 0x7632, R24 ;  /* 0x0000763215187816 */ /* 0x000fe40000000018 */
[----:B------:R-:W-:Y:S01]  /*1ca00*/  LEA R6, P2, R8, R3, 0x1 ;  /* 0x0000000308067211 */ /* 0x000fe200078408ff */
[----:B------:R0:W-:Y:S01]  /*1ca10*/  STG.E.U16 desc[UR60][R12.64], R7 ;  /* 0x000000070c007986 */ /* 0x0001e2000c10153c */
[----:B------:R-:W-:-:S02]  /*1ca20*/  PRMT R26, R22, 0x7632, R26 ;  /* 0x00007632161a7816 */ /* 0x000fc4000000001a */
[-C--:B------:R-:W-:Y:S02]  /*1ca30*/  LEA.HI.X.SX32 R3, R14, R19.reuse, 0x1, P0 ;  /* 0x000000130e037211 */ /* 0x080fe400000f0eff */
[----:B------:R-:W-:Y:S01]  /*1ca40*/  PRMT R20, R23, 0x7632, R20 ;  /* 0x0000763217147816 */ /* 0x000fe20000000014 */
[----:B------:R1:W-:Y:S01]  /*1ca50*/  STG.E.U16 desc[UR60][R4.64], R24 ;  /* 0x0000001804007986 */ /* 0x0003e2000c10153c */
[----:B0-----:R-:W-:-:S03]  /*1ca60*/  LEA.HI.X.SX32 R7, R8, R19, 0x1, P2 ;  /* 0x0000001308077211 */ /* 0x001fc600010f0eff */
[----:B------:R1:W-:Y:S04]  /*1ca70*/  STG.E.U16 desc[UR60][R2.64], R26 ;  /* 0x0000001a02007986 */ /* 0x0003e8000c10153c */
[----:B------:R1:W-:Y:S01]  /*1ca80*/  STG.E.U16 desc[UR60][R6.64], R20 ;  /* 0x0000001406007986 */ /* 0x0003e2000c10153c */
[----:B------:R-:W-:Y:S02]  /*1ca90*/  FSEL R9, R159, -INF , P1 ;  /* 0xff8000009f097808 */ /* 0x000fe40000800000 */
[----:B------:R-:W-:-:S03]  /*1caa0*/  FSEL R0, R158, -INF , P5 ;  /* 0xff8000009e007808 */ /* 0x000fc60002800000 */
[----:B------:R-:W-:Y:S02]  /*1cab0*/  FFMA R16, R9, 0.69314718246459960938, R18 ;  /* 0x3f31721809107823 */ /* 0x000fe40000000012 */
[----:B------:R-:W-:Y:S01]  /*1cac0*/  FFMA R17, R0, 0.69314718246459960938, R17 ;  /* 0x3f31721800117823 */ /* 0x000fe20000000011 */
[----:B------:R-:W-:Y:S08]  /*1cad0*/  BAR.SYNC.DEFER_BLOCKING 0x0 ;  /* 0x0000000000007b1d */ /* 0x000ff00000010000 */
[----:B------:R-:W0:Y:S01]  /*1cae0*/  LDC R0, c[0x0][0x27c] ;  /* 0x00009f00ff007b82 */ /* 0x000e220000000800 */
[----:B------:R1:W-:Y:S07]  /*1caf0*/  STS.64 [R157], R16 ;  /* 0x000000109d007388 */ /* 0x0003ee0000000a00 */
[----:B------:R-:W-:Y:S06]  /*1cb00*/  BAR.SYNC.DEFER_BLOCKING 0x0 ;  /* 0x0000000000007b1d */ /* 0x000fec0000010000 */
[----:B------:R-:W-:Y:S05]  /*1cb10*/  @P4 EXIT ;  /* 0x000000000000494d */ /* 0x000fea0003800000 */
[----:B-1----:R-:W2:Y:S01]  /*1cb20*/  LDL.LU R157, [R1+0x208] ;  /* 0x00020800019d7983 */ /* 0x002ea20000300800 */
[----:B------:R-:W1:Y:S01]  /*1cb30*/  LDC.64 R6, c[0x0][0x230] ;  /* 0x00008c00ff067b82 */ /* 0x000e620000000a00 */
[----:B0-----:R-:W-:Y:S02]  /*1cb40*/  IMAD R0, R149, R0, RZ ;  /* 0x0000000095007224 */ /* 0x001fe400078e02ff */
[----:B------:R-:W-:Y:S02]  /*1cb50*/  IMAD.SHL.U32 R2, R148, 0x4, RZ ;  /* 0x0000000494027824 */ /* 0x000fe400078e00ff */
[C---:B------:R-:W-:Y:S02]  /*1cb60*/  IMAD.SHL.U32 R3, R0.reuse, 0x4, RZ ;  /* 0x0000000400037824 */ /* 0x040fe400078e00ff */
[----:B------:R-:W-:-:S04]  /*1cb70*/  IMAD.HI R0, R0, 0x4, RZ ;  /* 0x0000000400007827 */ /* 0x000fc800078e02ff */
[----:B------:R-:W-:Y:S01]  /*1cb80*/  IMAD.HI R4, R148, 0x4, RZ ;  /* 0x0000000494047827 */ /* 0x000fe200078e02ff */
[----:B-1----:R-:W-:-:S04]  /*1cb90*/  IADD3 R2, P0, P1, R2, R6, R3 ;  /* 0x0000000602027210 */ /* 0x002fc8000791e003 */
[----:B------:R-:W-:Y:S01]  /*1cba0*/  IADD3.X R3, R4, R7, R0, P0, P1 ;  /* 0x0000000704037210 */ /* 0x000fe200007e2400 */
[----:B--2---:R-:W0:Y:S04]  /*1cbb0*/  LDS R5, [R157] ;  /* 0x000000009d057984 */ /* 0x004e280000000800 */
[----:B0-----:R-:W-:Y:S01]  /*1cbc0*/  STG.E desc[UR60][R2.64], R5 ;  /* 0x0000000502007986 */ /* 0x001fe2000c10193c */
[----:B------:R-:W-:Y:S05]  /*1cbd0*/  EXIT ;  /* 0x000000000000794d */ /* 0x000fea0003800000 */
.L_x_2:
[----:B------:R-:W-:-:S00]  /*1cbe0*/  BRA `(.L_x_2) ;  /* 0xfffffffc00fc7947 */ /* 0x000fc0000383ffff */
[----:B------:R-:W-:-:S00]  /*1cbf0*/  NOP ;  /* 0x0000000000007918 */ /* 0x000fc00000000000 */
        /* <DEDUP_REMOVED lines=8> */
.L_x_3:


//--------------------- .nv.global.init           --------------------------
	.section	.nv.global.init,"aw",@progbits
.nv.global.init:
	.type		_$_str,@object
	.size		_$_str,(.L_0 - _$_str)
_$_str:
        /*0000*/ 	.byte	0x5f, 0x5f, 0x43, 0x55, 0x44, 0x41, 0x5f, 0x46, 0x54, 0x5a, 0x00
.L_0:


//--------------------- .nv.shared.attn_fwd       --------------------------
	.section	.nv.shared.attn_fwd,"aw",@nobits
	.sectionflags	@""
	.align	16
	.zero		1024


//--------------------- .nv.shared.reserved.0     --------------------------
	.section	.nv.shared.reserved.0,"aw",@nobits
	.weak		__nv_reservedSMEM_offset_0_alias
	.size		__nv_reservedSMEM_offset_0_alias, 0, 0
	.other		__nv_reservedSMEM_offset_0_alias,@"STO_CUDA_RESERVED_SHARED STV_DEFAULT"
__nv_reservedSMEM_offset_0_alias:
	.zero		0


//--------------------- .nv.constant0.attn_fwd    --------------------------
	.section	.nv.constant0.attn_fwd,"a",@progbits
	.sectionflags	@""
	.align	4
.nv.constant0.attn_fwd:
	.zero		664


//--------------------- SYMBOLS --------------------------

	.type		.nv.reservedSmem.offset0,@object
	.size		.nv.reservedSmem.offset0,0x4
